//
// Generated by NVIDIA NVVM Compiler
//
// Compiler Build ID: CL-36424714
// Cuda compilation tools, release 13.0, V13.0.88
// Based on NVVM 20.0.0
//

.version 9.0
.target sm_100
.address_size 64

// _ZZ7getBestP5rTypeE2iP has been demoted
// _ZZ7getBestP5rTypeE3iP2 has been demoted
.global .align 16 .b8 __cudart_sin_cos_coeffs[128] = {70, 210, 176, 44, 241, 229, 90, 190, 146, 227, 172, 105, 227, 29, 199, 62, 161, 98, 219, 25, 160, 1, 42, 191, 24, 8, 17, 17, 17, 17, 129, 63, 84, 85, 85, 85, 85, 85, 197, 191, 0, 0, 0, 0, 0, 0, 0, 0, 0, 0, 0, 0, 0, 0, 0, 0, 100, 129, 253, 32, 131, 255, 168, 189, 40, 133, 239, 193, 167, 238, 33, 62, 217, 230, 6, 142, 79, 126, 146, 190, 233, 188, 221, 25, 160, 1, 250, 62, 71, 93, 193, 22, 108, 193, 86, 191, 81, 85, 85, 85, 85, 85, 165, 63, 0, 0, 0, 0, 0, 0, 224, 191, 0, 0, 0, 0, 0, 0, 240, 63};

.func _Z22CUDA_compute_motion_1ddddddddRdS_S_S_S_(
	.param .b64 _Z22CUDA_compute_motion_1ddddddddRdS_S_S_S__param_0,
	.param .b64 _Z22CUDA_compute_motion_1ddddddddRdS_S_S_S__param_1,
	.param .b64 _Z22CUDA_compute_motion_1ddddddddRdS_S_S_S__param_2,
	.param .b64 _Z22CUDA_compute_motion_1ddddddddRdS_S_S_S__param_3,
	.param .b64 _Z22CUDA_compute_motion_1ddddddddRdS_S_S_S__param_4,
	.param .b64 _Z22CUDA_compute_motion_1ddddddddRdS_S_S_S__param_5,
	.param .b64 _Z22CUDA_compute_motion_1ddddddddRdS_S_S_S__param_6,
	.param .b64 _Z22CUDA_compute_motion_1ddddddddRdS_S_S_S__param_7,
	.param .b64 _Z22CUDA_compute_motion_1ddddddddRdS_S_S_S__param_8,
	.param .b64 _Z22CUDA_compute_motion_1ddddddddRdS_S_S_S__param_9
)
{
	.reg .pred 	%p<24>;
	.reg .b64 	%rd<16>;
	.reg .b64 	%fd<111>;

	ld.param.f64 	%fd12, [_Z22CUDA_compute_motion_1ddddddddRdS_S_S_S__param_0];
	ld.param.f64 	%fd17, [_Z22CUDA_compute_motion_1ddddddddRdS_S_S_S__param_1];
	ld.param.f64 	%fd15, [_Z22CUDA_compute_motion_1ddddddddRdS_S_S_S__param_3];
	ld.param.f64 	%fd16, [_Z22CUDA_compute_motion_1ddddddddRdS_S_S_S__param_4];
	ld.param.u64 	%rd5, [_Z22CUDA_compute_motion_1ddddddddRdS_S_S_S__param_5];
	ld.param.u64 	%rd6, [_Z22CUDA_compute_motion_1ddddddddRdS_S_S_S__param_6];
	ld.param.u64 	%rd7, [_Z22CUDA_compute_motion_1ddddddddRdS_S_S_S__param_7];
	ld.param.u64 	%rd8, [_Z22CUDA_compute_motion_1ddddddddRdS_S_S_S__param_8];
	ld.param.u64 	%rd9, [_Z22CUDA_compute_motion_1ddddddddRdS_S_S_S__param_9];
	cvta.to.local.u64 	%rd1, %rd5;
	cvta.to.local.u64 	%rd2, %rd6;
	cvta.to.local.u64 	%rd3, %rd8;
	cvta.to.local.u64 	%rd4, %rd7;
	setp.neu.f64 	%p1, %fd12, 0d0000000000000000;
	setp.neu.f64 	%p2, %fd17, 0d0000000000000000;
	or.pred  	%p3, %p1, %p2;
	@%p3 bra 	$L__BB0_2;
	mov.b64 	%rd15, 0;
	st.local.u64 	[%rd1], %rd15;
	st.local.u64 	[%rd3], %rd15;
	st.local.u64 	[%rd4], %rd15;
	bra.uni 	$L__BB0_23;
$L__BB0_2:
	abs.f64 	%fd1, %fd12;
	setp.lt.f64 	%p4, %fd1, 0d40C3878000000000;
	abs.f64 	%fd18, %fd17;
	setp.lt.f64 	%p5, %fd18, 0d40C3878000000000;
	and.pred  	%p6, %p4, %p5;
	@%p6 bra 	$L__BB0_4;
	mov.b64 	%rd14, 0;
	st.local.u64 	[%rd1], %rd14;
	st.local.u64 	[%rd3], %rd14;
	st.local.u64 	[%rd4], %rd14;
	bra.uni 	$L__BB0_23;
$L__BB0_4:
	ld.param.f64 	%fd109, [_Z22CUDA_compute_motion_1ddddddddRdS_S_S_S__param_2];
	div.rn.f64 	%fd3, %fd109, 0d3FF8000000000000;
	div.rn.f64 	%fd4, %fd15, 0d3FF8000000000000;
	add.f64 	%fd19, %fd17, 0d0000000000000000;
	mul.f64 	%fd20, %fd19, 0d3FE0000000000000;
	abs.f64 	%fd5, %fd20;
	div.rn.f64 	%fd6, %fd18, %fd4;
	mul.f64 	%fd21, %fd12, %fd17;
	setp.gt.f64 	%p7, %fd21, 0d0000000000000000;
	@%p7 bra 	$L__BB0_7;
	setp.equ.f64 	%p8, %fd17, 0d0000000000000000;
	@%p8 bra 	$L__BB0_9;
	mul.f64 	%fd22, %fd5, %fd6;
	setp.gt.f64 	%p9, %fd22, %fd1;
	@%p9 bra 	$L__BB0_7;
	bra.uni 	$L__BB0_8;
$L__BB0_7:
	mul.f64 	%fd99, %fd17, %fd17;
	add.f64 	%fd100, %fd4, %fd4;
	div.rn.f64 	%fd101, %fd99, %fd100;
	copysign.f64 	%fd102, %fd17, %fd101;
	add.f64 	%fd103, %fd12, %fd102;
	mul.f64 	%fd104, %fd3, 0d3FF8000000000000;
	mul.f64 	%fd105, %fd4, 0d3FF8000000000000;
	{ // callseq 0, 0
	.param .b64 param0;
	st.param.f64 	[param0], %fd103;
	.param .b64 param1;
	st.param.f64 	[param1], 0d0000000000000000;
	.param .b64 param2;
	st.param.f64 	[param2], %fd104;
	.param .b64 param3;
	st.param.f64 	[param3], %fd105;
	.param .b64 param4;
	st.param.f64 	[param4], %fd16;
	.param .b64 param5;
	st.param.b64 	[param5], %rd5;
	.param .b64 param6;
	st.param.b64 	[param6], %rd6;
	.param .b64 param7;
	st.param.b64 	[param7], %rd7;
	.param .b64 param8;
	st.param.b64 	[param8], %rd8;
	.param .b64 param9;
	st.param.b64 	[param9], %rd9;
	call.uni 
	_Z22CUDA_compute_motion_1ddddddddRdS_S_S_S_, 
	(
	param0, 
	param1, 
	param2, 
	param3, 
	param4, 
	param5, 
	param6, 
	param7, 
	param8, 
	param9
	);
	} // callseq 0
	ld.local.f64 	%fd106, [%rd2];
	add.f64 	%fd107, %fd6, %fd106;
	div.rn.f64 	%fd108, %fd107, 0d3FF4000000000000;
	st.local.f64 	[%rd2], %fd108;
	mov.b64 	%rd13, 0;
	st.local.u64 	[%rd1], %rd13;
	bra.uni 	$L__BB0_23;
$L__BB0_8:
	mul.f64 	%fd23, %fd17, %fd4;
	add.f64 	%fd24, %fd4, %fd4;
	fma.rn.f64 	%fd25, %fd1, %fd24, 0d0000000000000000;
	mul.f64 	%fd26, %fd3, %fd25;
	fma.rn.f64 	%fd27, %fd17, %fd23, %fd26;
	add.f64 	%fd28, %fd3, %fd4;
	div.rn.f64 	%fd29, %fd27, %fd28;
	sqrt.rn.f64 	%fd30, %fd29;
	sub.f64 	%fd31, %fd30, %fd18;
	div.rn.f64 	%fd32, %fd31, %fd3;
	setp.lt.f64 	%p10, %fd32, 0d0000000000000000;
	selp.f64 	%fd33, 0d0000000000000000, %fd32, %p10;
	st.local.f64 	[%rd4], %fd33;
	fma.rn.f64 	%fd34, %fd3, %fd33, %fd18;
	div.rn.f64 	%fd35, %fd34, %fd4;
	st.local.f64 	[%rd3], %fd35;
	bra.uni 	$L__BB0_12;
$L__BB0_9:
	mov.f64 	%fd36, 0d0000000000000000;
	sub.f64 	%fd37, %fd36, %fd17;
	abs.f64 	%fd38, %fd37;
	div.rn.f64 	%fd39, %fd38, %fd3;
	mul.f64 	%fd40, %fd5, %fd39;
	setp.leu.f64 	%p11, %fd40, %fd1;
	@%p11 bra 	$L__BB0_11;
	add.f64 	%fd54, %fd3, %fd3;
	mul.f64 	%fd55, %fd1, %fd54;
	fma.rn.f64 	%fd56, %fd17, %fd17, %fd55;
	sqrt.rn.f64 	%fd57, %fd56;
	sub.f64 	%fd58, %fd57, %fd18;
	div.rn.f64 	%fd59, %fd58, %fd3;
	st.local.f64 	[%rd4], %fd59;
	mov.b64 	%rd10, 0;
	st.local.u64 	[%rd3], %rd10;
	bra.uni 	$L__BB0_12;
$L__BB0_11:
	mul.f64 	%fd41, %fd17, %fd4;
	add.f64 	%fd42, %fd4, %fd4;
	fma.rn.f64 	%fd43, %fd1, %fd42, 0d0000000000000000;
	mul.f64 	%fd44, %fd3, %fd43;
	fma.rn.f64 	%fd45, %fd17, %fd41, %fd44;
	add.f64 	%fd46, %fd3, %fd4;
	div.rn.f64 	%fd47, %fd45, %fd46;
	sqrt.rn.f64 	%fd48, %fd47;
	sub.f64 	%fd49, %fd48, %fd18;
	div.rn.f64 	%fd50, %fd49, %fd3;
	setp.lt.f64 	%p12, %fd50, 0d0000000000000000;
	selp.f64 	%fd51, 0d0000000000000000, %fd50, %p12;
	st.local.f64 	[%rd4], %fd51;
	fma.rn.f64 	%fd52, %fd3, %fd51, %fd18;
	div.rn.f64 	%fd53, %fd52, %fd4;
	st.local.f64 	[%rd3], %fd53;
$L__BB0_12:
	ld.local.f64 	%fd61, [%rd4];
	fma.rn.f64 	%fd62, %fd3, %fd61, %fd18;
	setp.leu.f64 	%p13, %fd62, %fd16;
	mov.f64 	%fd8, 0d0000000000000000;
	@%p13 bra 	$L__BB0_14;
	mul.f64 	%fd63, %fd16, %fd16;
	mul.f64 	%fd64, %fd17, %fd17;
	sub.f64 	%fd65, %fd63, %fd64;
	add.f64 	%fd66, %fd3, %fd3;
	div.rn.f64 	%fd67, %fd65, %fd66;
	add.f64 	%fd68, %fd4, %fd4;
	div.rn.f64 	%fd69, %fd63, %fd68;
	add.f64 	%fd70, %fd69, %fd67;
	sub.f64 	%fd71, %fd1, %fd70;
	div.rn.f64 	%fd8, %fd71, %fd16;
$L__BB0_14:
	cvta.to.local.u64 	%rd11, %rd9;
	st.local.f64 	[%rd11], %fd8;
	mul.f64 	%fd72, %fd17, %fd17;
	add.f64 	%fd73, %fd1, %fd1;
	div.rn.f64 	%fd9, %fd72, %fd73;
	abs.f64 	%fd74, %fd9;
	add.f64 	%fd75, %fd74, %fd74;
	fma.rn.f64 	%fd76, %fd1, %fd75, %fd72;
	sqrt.rn.f64 	%fd77, %fd76;
	sub.f64 	%fd78, %fd77, %fd18;
	div.rn.f64 	%fd79, %fd78, %fd74;
	setp.geu.f64 	%p14, %fd79, 0d3F9999999999999A;
	@%p14 bra 	$L__BB0_16;
	neg.f64 	%fd97, %fd17;
	copysign.f64 	%fd98, %fd97, %fd9;
	st.local.f64 	[%rd1], %fd98;
	bra.uni 	$L__BB0_23;
$L__BB0_16:
	fma.rn.f64 	%fd80, %fd3, 0d3F91111111111111, %fd18;
	setp.leu.f64 	%p15, %fd80, %fd16;
	setp.leu.f64 	%p16, %fd8, 0d3F9999999999999A;
	or.pred  	%p17, %p15, %p16;
	@%p17 bra 	$L__BB0_18;
	ld.local.f64 	%fd95, [%rd3];
	add.f64 	%fd96, %fd8, %fd95;
	st.local.f64 	[%rd2], %fd96;
	mov.b64 	%rd12, 0;
	st.local.u64 	[%rd1], %rd12;
	bra.uni 	$L__BB0_23;
$L__BB0_18:
	ld.local.f64 	%fd10, [%rd4];
	setp.geu.f64 	%p18, %fd10, 0d3F9999999999999A;
	ld.local.f64 	%fd81, [%rd3];
	setp.neu.f64 	%p19, %fd81, 0d0000000000000000;
	or.pred  	%p20, %p18, %p19;
	@%p20 bra 	$L__BB0_20;
	st.local.f64 	[%rd2], %fd10;
	mul.f64 	%fd92, %fd3, 0d3FF8000000000000;
	neg.f64 	%fd93, %fd12;
	copysign.f64 	%fd94, %fd93, %fd92;
	st.local.f64 	[%rd1], %fd94;
	bra.uni 	$L__BB0_23;
$L__BB0_20:
	setp.geu.f64 	%p21, %fd10, 0d3F9999999999999A;
	setp.leu.f64 	%p22, %fd81, 0d0000000000000000;
	or.pred  	%p23, %p21, %p22;
	@%p23 bra 	$L__BB0_22;
	st.local.f64 	[%rd2], %fd81;
	mul.f64 	%fd89, %fd4, 0d3FF8000000000000;
	neg.f64 	%fd90, %fd17;
	copysign.f64 	%fd91, %fd90, %fd89;
	st.local.f64 	[%rd1], %fd91;
	bra.uni 	$L__BB0_23;
$L__BB0_22:
	div.rn.f64 	%fd82, %fd8, 0d3FF199999999999A;
	add.f64 	%fd83, %fd10, %fd82;
	div.rn.f64 	%fd84, %fd81, 0d3FF199999999999A;
	add.f64 	%fd85, %fd83, %fd84;
	st.local.f64 	[%rd2], %fd85;
	mul.f64 	%fd86, %fd3, 0d3FF8000000000000;
	neg.f64 	%fd87, %fd12;
	copysign.f64 	%fd88, %fd87, %fd86;
	st.local.f64 	[%rd1], %fd88;
$L__BB0_23:
	ret;

}
	// .globl	_Z21calculateAllInterInfoP6PlayerP5PointP5rType
.visible .entry _Z21calculateAllInterInfoP6PlayerP5PointP5rType(
	.param .u64 .ptr .align 1 _Z21calculateAllInterInfoP6PlayerP5PointP5rType_param_0,
	.param .u64 .ptr .align 1 _Z21calculateAllInterInfoP6PlayerP5PointP5rType_param_1,
	.param .u64 .ptr .align 1 _Z21calculateAllInterInfoP6PlayerP5PointP5rType_param_2
)
{
	.local .align 8 .b8 	__local_depot1[72];
	.reg .b64 	%SP;
	.reg .b64 	%SPL;
	.reg .pred 	%p<385>;
	.reg .b16 	%rs<3>;
	.reg .b32 	%r<224>;
	.reg .b32 	%f<2>;
	.reg .b64 	%rd<244>;
	.reg .b64 	%fd<1803>;

	mov.u64 	%SPL, __local_depot1;
	cvta.local.u64 	%SP, %SPL;
	ld.param.u64 	%rd5, [_Z21calculateAllInterInfoP6PlayerP5PointP5rType_param_0];
	ld.param.u64 	%rd6, [_Z21calculateAllInterInfoP6PlayerP5PointP5rType_param_1];
	cvta.to.global.u64 	%rd1, %rd6;
	cvta.to.global.u64 	%rd7, %rd5;
	mov.u32 	%r1, %tid.x;
	mov.u32 	%r2, %ctaid.x;
	mov.u32 	%r6, %ctaid.y;
	mad.lo.s32 	%r7, %r2, 37, 50;
	cvt.rn.f64.u32 	%fd1, %r7;
	cvt.rn.f64.u32 	%fd294, %r1;
	mul.f64 	%fd295, %fd294, 0d401921FB54442EEA;
	mul.f64 	%fd2, %fd295, 0d3F80000000000000;
	{
	.reg .b32 %temp; 
	mov.b64 	{%temp, %r8}, %fd2;
	}
	shl.b32 	%r9, %r8, 1;
	setp.gt.u32 	%p4, %r9, -2038431744;
	mov.f64 	%fd296, 0d0000000000000000;
	mul.rn.f64 	%fd297, %fd2, %fd296;
	selp.f64 	%fd298, %fd297, %fd2, %p4;
	{
	.reg .b32 %temp; 
	mov.b64 	{%r10, %temp}, %fd298;
	}
	{
	.reg .b32 %temp; 
	mov.b64 	{%temp, %r11}, %fd298;
	}
	add.s32 	%r12, %r11, 1048576;
	mov.b64 	%fd299, {%r10, %r12};
	cvt.rni.f64.f64 	%fd300, %fd299;
	cvt.rzi.s64.f64 	%rd8, %fd300;
	cvt.u32.u64 	%r13, %rd8;
	fma.rn.f64 	%fd301, %fd300, 0dBFE0000000000000, %fd298;
	mul.f64 	%fd302, %fd301, 0d3CA1A62633145C07;
	fma.rn.f64 	%fd303, %fd301, 0d400921FB54442D18, %fd302;
	add.s32 	%r14, %r13, 1;
	shl.b32 	%r15, %r14, 6;
	cvt.u64.u32 	%rd9, %r15;
	and.b64  	%rd10, %rd9, 64;
	mov.u64 	%rd11, __cudart_sin_cos_coeffs;
	add.s64 	%rd12, %rd11, %rd10;
	mul.rn.f64 	%fd304, %fd303, %fd303;
	and.b64  	%rd13, %rd8, 1;
	setp.eq.b64 	%p5, %rd13, 1;
	selp.f64 	%fd305, 0d3DE5DB65F9785EBA, 0dBDA8FF8320FD8164, %p5;
	ld.global.nc.v2.f64 	{%fd306, %fd307}, [%rd12];
	fma.rn.f64 	%fd308, %fd305, %fd304, %fd306;
	fma.rn.f64 	%fd309, %fd308, %fd304, %fd307;
	ld.global.nc.v2.f64 	{%fd310, %fd311}, [%rd12+16];
	fma.rn.f64 	%fd312, %fd309, %fd304, %fd310;
	fma.rn.f64 	%fd313, %fd312, %fd304, %fd311;
	ld.global.nc.v2.f64 	{%fd314, %fd315}, [%rd12+32];
	fma.rn.f64 	%fd316, %fd313, %fd304, %fd314;
	fma.rn.f64 	%fd317, %fd316, %fd304, %fd315;
	fma.rn.f64 	%fd318, %fd317, %fd303, %fd303;
	fma.rn.f64 	%fd319, %fd317, %fd304, 0d3FF0000000000000;
	selp.f64 	%fd320, %fd318, %fd319, %p5;
	and.b32  	%r16, %r14, 2;
	setp.eq.s32 	%p6, %r16, 0;
	sub.f64 	%fd321, %fd296, %fd320;
	selp.f64 	%fd3, %fd320, %fd321, %p6;
	mul.f64 	%fd4, %fd3, %fd1;
	{
	.reg .b32 %temp; 
	mov.b64 	{%r17, %temp}, %fd2;
	}
	add.s32 	%r18, %r8, 1048576;
	mov.b64 	%fd322, {%r17, %r18};
	cvt.rni.f64.f64 	%fd323, %fd322;
	cvt.rzi.s64.f64 	%rd14, %fd323;
	cvt.u32.u64 	%r19, %rd14;
	fma.rn.f64 	%fd324, %fd323, 0dBFE0000000000000, %fd2;
	mul.f64 	%fd325, %fd324, 0d3CA1A62633145C07;
	fma.rn.f64 	%fd326, %fd324, 0d400921FB54442D18, %fd325;
	shl.b64 	%rd15, %rd14, 6;
	and.b64  	%rd16, %rd15, 64;
	add.s64 	%rd17, %rd11, %rd16;
	mul.rn.f64 	%fd327, %fd326, %fd326;
	and.b64  	%rd18, %rd14, 1;
	setp.eq.b64 	%p7, %rd18, 1;
	selp.f64 	%fd328, 0dBDA8FF8320FD8164, 0d3DE5DB65F9785EBA, %p7;
	ld.global.nc.v2.f64 	{%fd329, %fd330}, [%rd17];
	fma.rn.f64 	%fd331, %fd328, %fd327, %fd329;
	fma.rn.f64 	%fd332, %fd331, %fd327, %fd330;
	ld.global.nc.v2.f64 	{%fd333, %fd334}, [%rd17+16];
	fma.rn.f64 	%fd335, %fd332, %fd327, %fd333;
	fma.rn.f64 	%fd336, %fd335, %fd327, %fd334;
	ld.global.nc.v2.f64 	{%fd337, %fd338}, [%rd17+32];
	fma.rn.f64 	%fd339, %fd336, %fd327, %fd337;
	fma.rn.f64 	%fd340, %fd339, %fd327, %fd338;
	fma.rn.f64 	%fd341, %fd340, %fd326, %fd326;
	fma.rn.f64 	%fd342, %fd340, %fd327, 0d3FF0000000000000;
	selp.f64 	%fd343, %fd342, %fd341, %p7;
	and.b32  	%r20, %r19, 2;
	setp.eq.s32 	%p8, %r20, 0;
	sub.f64 	%fd344, %fd296, %fd343;
	selp.f64 	%fd345, %fd343, %fd344, %p8;
	cvt.rzi.f64.f64 	%fd346, %fd2;
	setp.eq.f64 	%p9, %fd2, %fd346;
	selp.f64 	%fd5, %fd297, %fd345, %p9;
	mul.f64 	%fd6, %fd5, %fd1;
	mul.wide.u32 	%rd19, %r6, 40;
	add.s64 	%rd20, %rd7, %rd19;
	add.s64 	%rd2, %rd20, 32;
	ld.global.u8 	%rs1, [%rd20+32];
	setp.eq.s16 	%p10, %rs1, 0;
	setp.gt.u32 	%p11, %r6, 11;
	or.pred  	%p12, %p10, %p11;
	mov.f64 	%fd1777, 0d40C3878000000000;
	mov.f64 	%fd1778, 0d40C3878000000000;
	mov.f64 	%fd1779, 0d40C3878000000000;
	@%p12 bra 	$L__BB1_42;
	ld.global.f64 	%fd7, [%rd2+-32];
	ld.global.f64 	%fd8, [%rd2+-24];
	ld.global.f64 	%fd9, [%rd1];
	ld.global.f64 	%fd10, [%rd1+8];
	ld.global.f64 	%fd11, [%rd2+-16];
	ld.global.f64 	%fd12, [%rd2+-8];
	mul.f64 	%fd754, %fd6, %fd6;
	fma.rn.f64 	%fd755, %fd4, %fd4, %fd754;
	sqrt.rn.f64 	%fd13, %fd755;
	setp.geu.f64 	%p117, %fd13, 0d4044000000000000;
	@%p117 bra 	$L__BB1_15;
	sub.f64 	%fd14, %fd7, %fd9;
	sub.f64 	%fd15, %fd8, %fd10;
	abs.f64 	%fd16, %fd11;
	abs.f64 	%fd17, %fd12;
	setp.leu.f64 	%p195, %fd17, %fd16;
	setp.gt.f64 	%p196, %fd17, %fd16;
	selp.f64 	%fd18, %fd17, %fd16, %p196;
	selp.f64 	%fd1034, %fd16, %fd17, %p196;
	div.rn.f64 	%fd1035, %fd1034, %fd18;
	mul.f64 	%fd1036, %fd1035, %fd1035;
	fma.rn.f64 	%fd1037, %fd1036, 0dBEF53E1D2A25FF7E, 0d3F2D3B63DBB65B49;
	fma.rn.f64 	%fd1038, %fd1037, %fd1036, 0dBF5312788DDE082E;
	fma.rn.f64 	%fd1039, %fd1038, %fd1036, 0d3F6F9690C8249315;
	fma.rn.f64 	%fd1040, %fd1039, %fd1036, 0dBF82CF5AABC7CF0D;
	fma.rn.f64 	%fd1041, %fd1040, %fd1036, 0d3F9162B0B2A3BFDE;
	fma.rn.f64 	%fd1042, %fd1041, %fd1036, 0dBF9A7256FEB6FC6B;
	fma.rn.f64 	%fd1043, %fd1042, %fd1036, 0d3FA171560CE4A489;
	fma.rn.f64 	%fd1044, %fd1043, %fd1036, 0dBFA4F44D841450E4;
	fma.rn.f64 	%fd1045, %fd1044, %fd1036, 0d3FA7EE3D3F36BB95;
	fma.rn.f64 	%fd1046, %fd1045, %fd1036, 0dBFAAD32AE04A9FD1;
	fma.rn.f64 	%fd1047, %fd1046, %fd1036, 0d3FAE17813D66954F;
	fma.rn.f64 	%fd1048, %fd1047, %fd1036, 0dBFB11089CA9A5BCD;
	fma.rn.f64 	%fd1049, %fd1048, %fd1036, 0d3FB3B12B2DB51738;
	fma.rn.f64 	%fd1050, %fd1049, %fd1036, 0dBFB745D022F8DC5C;
	fma.rn.f64 	%fd1051, %fd1050, %fd1036, 0d3FBC71C709DFE927;
	fma.rn.f64 	%fd1052, %fd1051, %fd1036, 0dBFC2492491FA1744;
	fma.rn.f64 	%fd1053, %fd1052, %fd1036, 0d3FC99999999840D2;
	fma.rn.f64 	%fd1054, %fd1053, %fd1036, 0dBFD555555555544C;
	mul.f64 	%fd1055, %fd1036, %fd1054;
	fma.rn.f64 	%fd19, %fd1055, %fd1035, %fd1035;
	@%p195 bra 	$L__BB1_4;
	{
	.reg .b32 %temp; 
	mov.b64 	{%temp, %r121}, %fd11;
	}
	setp.lt.s32 	%p198, %r121, 0;
	neg.f64 	%fd1058, %fd19;
	selp.f64 	%fd1059, %fd19, %fd1058, %p198;
	add.f64 	%fd1750, %fd1059, 0d3FF921FB54442D18;
	bra.uni 	$L__BB1_5;
$L__BB1_4:
	{
	.reg .b32 %temp; 
	mov.b64 	{%temp, %r120}, %fd11;
	}
	setp.lt.s32 	%p197, %r120, 0;
	mov.f64 	%fd1056, 0d400921FB54442D18;
	sub.f64 	%fd1057, %fd1056, %fd19;
	selp.f64 	%fd1750, %fd1057, %fd19, %p197;
$L__BB1_5:
	setp.neu.f64 	%p199, %fd18, 0d0000000000000000;
	@%p199 bra 	$L__BB1_7;
	{
	.reg .b32 %temp; 
	mov.b64 	{%temp, %r123}, %fd11;
	}
	setp.lt.s32 	%p202, %r123, 0;
	selp.f64 	%fd1751, 0d400921FB54442D18, 0d0000000000000000, %p202;
	bra.uni 	$L__BB1_8;
$L__BB1_7:
	setp.eq.f64 	%p200, %fd16, %fd17;
	{
	.reg .b32 %temp; 
	mov.b64 	{%temp, %r122}, %fd11;
	}
	setp.lt.s32 	%p201, %r122, 0;
	selp.f64 	%fd1060, 0d4002D97C7F3321D2, 0d3FE921FB54442D18, %p201;
	selp.f64 	%fd1751, %fd1060, %fd1750, %p200;
$L__BB1_8:
	add.rn.f64 	%fd1061, %fd16, %fd17;
	setp.nan.f64 	%p203, %fd1061, %fd1061;
	copysign.f64 	%fd1062, %fd12, %fd1751;
	selp.f64 	%fd26, %fd1061, %fd1062, %p203;
	abs.f64 	%fd27, %fd14;
	abs.f64 	%fd28, %fd15;
	setp.leu.f64 	%p204, %fd28, %fd27;
	setp.gt.f64 	%p205, %fd28, %fd27;
	selp.f64 	%fd29, %fd28, %fd27, %p205;
	selp.f64 	%fd1063, %fd27, %fd28, %p205;
	div.rn.f64 	%fd1064, %fd1063, %fd29;
	mul.f64 	%fd1065, %fd1064, %fd1064;
	fma.rn.f64 	%fd1066, %fd1065, 0dBEF53E1D2A25FF7E, 0d3F2D3B63DBB65B49;
	fma.rn.f64 	%fd1067, %fd1066, %fd1065, 0dBF5312788DDE082E;
	fma.rn.f64 	%fd1068, %fd1067, %fd1065, 0d3F6F9690C8249315;
	fma.rn.f64 	%fd1069, %fd1068, %fd1065, 0dBF82CF5AABC7CF0D;
	fma.rn.f64 	%fd1070, %fd1069, %fd1065, 0d3F9162B0B2A3BFDE;
	fma.rn.f64 	%fd1071, %fd1070, %fd1065, 0dBF9A7256FEB6FC6B;
	fma.rn.f64 	%fd1072, %fd1071, %fd1065, 0d3FA171560CE4A489;
	fma.rn.f64 	%fd1073, %fd1072, %fd1065, 0dBFA4F44D841450E4;
	fma.rn.f64 	%fd1074, %fd1073, %fd1065, 0d3FA7EE3D3F36BB95;
	fma.rn.f64 	%fd1075, %fd1074, %fd1065, 0dBFAAD32AE04A9FD1;
	fma.rn.f64 	%fd1076, %fd1075, %fd1065, 0d3FAE17813D66954F;
	fma.rn.f64 	%fd1077, %fd1076, %fd1065, 0dBFB11089CA9A5BCD;
	fma.rn.f64 	%fd1078, %fd1077, %fd1065, 0d3FB3B12B2DB51738;
	fma.rn.f64 	%fd1079, %fd1078, %fd1065, 0dBFB745D022F8DC5C;
	fma.rn.f64 	%fd1080, %fd1079, %fd1065, 0d3FBC71C709DFE927;
	fma.rn.f64 	%fd1081, %fd1080, %fd1065, 0dBFC2492491FA1744;
	fma.rn.f64 	%fd1082, %fd1081, %fd1065, 0d3FC99999999840D2;
	fma.rn.f64 	%fd1083, %fd1082, %fd1065, 0dBFD555555555544C;
	mul.f64 	%fd1084, %fd1065, %fd1083;
	fma.rn.f64 	%fd30, %fd1084, %fd1064, %fd1064;
	@%p204 bra 	$L__BB1_10;
	{
	.reg .b32 %temp; 
	mov.b64 	{%temp, %r125}, %fd14;
	}
	setp.lt.s32 	%p207, %r125, 0;
	neg.f64 	%fd1087, %fd30;
	selp.f64 	%fd1088, %fd30, %fd1087, %p207;
	add.f64 	%fd1752, %fd1088, 0d3FF921FB54442D18;
	bra.uni 	$L__BB1_11;
$L__BB1_10:
	{
	.reg .b32 %temp; 
	mov.b64 	{%temp, %r124}, %fd14;
	}
	setp.lt.s32 	%p206, %r124, 0;
	mov.f64 	%fd1085, 0d400921FB54442D18;
	sub.f64 	%fd1086, %fd1085, %fd30;
	selp.f64 	%fd1752, %fd1086, %fd30, %p206;
$L__BB1_11:
	setp.neu.f64 	%p208, %fd29, 0d0000000000000000;
	@%p208 bra 	$L__BB1_13;
	{
	.reg .b32 %temp; 
	mov.b64 	{%temp, %r127}, %fd14;
	}
	setp.lt.s32 	%p211, %r127, 0;
	selp.f64 	%fd1753, 0d400921FB54442D18, 0d0000000000000000, %p211;
	bra.uni 	$L__BB1_14;
$L__BB1_13:
	setp.eq.f64 	%p209, %fd27, %fd28;
	{
	.reg .b32 %temp; 
	mov.b64 	{%temp, %r126}, %fd14;
	}
	setp.lt.s32 	%p210, %r126, 0;
	selp.f64 	%fd1089, 0d4002D97C7F3321D2, 0d3FE921FB54442D18, %p210;
	selp.f64 	%fd1753, %fd1089, %fd1752, %p209;
$L__BB1_14:
	add.rn.f64 	%fd1090, %fd27, %fd28;
	setp.nan.f64 	%p212, %fd1090, %fd1090;
	copysign.f64 	%fd1091, %fd15, %fd1753;
	selp.f64 	%fd1092, %fd1090, %fd1091, %p212;
	sub.f64 	%fd1093, %fd26, %fd1092;
	mul.f64 	%fd1094, %fd12, %fd12;
	fma.rn.f64 	%fd1095, %fd11, %fd11, %fd1094;
	sqrt.rn.f64 	%fd1096, %fd1095;
	mul.f64 	%fd1097, %fd15, %fd15;
	fma.rn.f64 	%fd1098, %fd14, %fd14, %fd1097;
	sqrt.rn.f64 	%fd1099, %fd1098;
	{
	.reg .b32 %temp; 
	mov.b64 	{%temp, %r128}, %fd1093;
	}
	shl.b32 	%r129, %r128, 1;
	setp.gt.u32 	%p213, %r129, -2038431744;
	mov.f64 	%fd1100, 0d0000000000000000;
	mul.rn.f64 	%fd1101, %fd1093, %fd1100;
	selp.f64 	%fd1102, %fd1101, %fd1093, %p213;
	{
	.reg .b32 %temp; 
	mov.b64 	{%r130, %temp}, %fd1102;
	}
	{
	.reg .b32 %temp; 
	mov.b64 	{%temp, %r131}, %fd1102;
	}
	add.s32 	%r132, %r131, 1048576;
	mov.b64 	%fd1103, {%r130, %r132};
	cvt.rni.f64.f64 	%fd1104, %fd1103;
	cvt.rzi.s64.f64 	%rd131, %fd1104;
	cvt.u32.u64 	%r133, %rd131;
	fma.rn.f64 	%fd1105, %fd1104, 0dBFE0000000000000, %fd1102;
	mul.f64 	%fd1106, %fd1105, 0d3CA1A62633145C07;
	fma.rn.f64 	%fd1107, %fd1105, 0d400921FB54442D18, %fd1106;
	add.s32 	%r134, %r133, 1;
	shl.b32 	%r135, %r134, 6;
	cvt.u64.u32 	%rd132, %r135;
	and.b64  	%rd133, %rd132, 64;
	add.s64 	%rd135, %rd11, %rd133;
	mul.rn.f64 	%fd1108, %fd1107, %fd1107;
	and.b64  	%rd136, %rd131, 1;
	setp.eq.b64 	%p214, %rd136, 1;
	selp.f64 	%fd1109, 0d3DE5DB65F9785EBA, 0dBDA8FF8320FD8164, %p214;
	ld.global.nc.v2.f64 	{%fd1110, %fd1111}, [%rd135];
	fma.rn.f64 	%fd1112, %fd1109, %fd1108, %fd1110;
	fma.rn.f64 	%fd1113, %fd1112, %fd1108, %fd1111;
	ld.global.nc.v2.f64 	{%fd1114, %fd1115}, [%rd135+16];
	fma.rn.f64 	%fd1116, %fd1113, %fd1108, %fd1114;
	fma.rn.f64 	%fd1117, %fd1116, %fd1108, %fd1115;
	ld.global.nc.v2.f64 	{%fd1118, %fd1119}, [%rd135+32];
	fma.rn.f64 	%fd1120, %fd1117, %fd1108, %fd1118;
	fma.rn.f64 	%fd1121, %fd1120, %fd1108, %fd1119;
	fma.rn.f64 	%fd1122, %fd1121, %fd1107, %fd1107;
	fma.rn.f64 	%fd1123, %fd1121, %fd1108, 0d3FF0000000000000;
	selp.f64 	%fd1124, %fd1122, %fd1123, %p214;
	and.b32  	%r136, %r134, 2;
	setp.eq.s32 	%p215, %r136, 0;
	sub.f64 	%fd1125, %fd1100, %fd1124;
	selp.f64 	%fd1126, %fd1124, %fd1125, %p215;
	mul.f64 	%fd1127, %fd1096, %fd1126;
	{
	.reg .b32 %temp; 
	mov.b64 	{%r137, %temp}, %fd1093;
	}
	add.s32 	%r138, %r128, 1048576;
	mov.b64 	%fd1128, {%r137, %r138};
	cvt.rni.f64.f64 	%fd1129, %fd1128;
	cvt.rzi.s64.f64 	%rd137, %fd1129;
	cvt.u32.u64 	%r139, %rd137;
	fma.rn.f64 	%fd1130, %fd1129, 0dBFE0000000000000, %fd1093;
	mul.f64 	%fd1131, %fd1130, 0d3CA1A62633145C07;
	fma.rn.f64 	%fd1132, %fd1130, 0d400921FB54442D18, %fd1131;
	shl.b64 	%rd138, %rd137, 6;
	and.b64  	%rd139, %rd138, 64;
	add.s64 	%rd140, %rd11, %rd139;
	mul.rn.f64 	%fd1133, %fd1132, %fd1132;
	and.b64  	%rd141, %rd137, 1;
	setp.eq.b64 	%p216, %rd141, 1;
	selp.f64 	%fd1134, 0dBDA8FF8320FD8164, 0d3DE5DB65F9785EBA, %p216;
	ld.global.nc.v2.f64 	{%fd1135, %fd1136}, [%rd140];
	fma.rn.f64 	%fd1137, %fd1134, %fd1133, %fd1135;
	fma.rn.f64 	%fd1138, %fd1137, %fd1133, %fd1136;
	ld.global.nc.v2.f64 	{%fd1139, %fd1140}, [%rd140+16];
	fma.rn.f64 	%fd1141, %fd1138, %fd1133, %fd1139;
	fma.rn.f64 	%fd1142, %fd1141, %fd1133, %fd1140;
	ld.global.nc.v2.f64 	{%fd1143, %fd1144}, [%rd140+32];
	fma.rn.f64 	%fd1145, %fd1142, %fd1133, %fd1143;
	fma.rn.f64 	%fd1146, %fd1145, %fd1133, %fd1144;
	fma.rn.f64 	%fd1147, %fd1146, %fd1132, %fd1132;
	fma.rn.f64 	%fd1148, %fd1146, %fd1133, 0d3FF0000000000000;
	selp.f64 	%fd1149, %fd1148, %fd1147, %p216;
	and.b32  	%r140, %r139, 2;
	setp.eq.s32 	%p217, %r140, 0;
	sub.f64 	%fd1150, %fd1100, %fd1149;
	selp.f64 	%fd1151, %fd1149, %fd1150, %p217;
	cvt.rzi.f64.f64 	%fd1152, %fd1093;
	setp.eq.f64 	%p218, %fd1093, %fd1152;
	selp.f64 	%fd1153, %fd1101, %fd1151, %p218;
	mul.f64 	%fd1154, %fd1096, %fd1153;
	add.u64 	%rd142, %SP, 32;
	add.u64 	%rd143, %SP, 0;
	add.u64 	%rd144, %SP, 8;
	add.u64 	%rd145, %SP, 16;
	add.u64 	%rd146, %SP, 24;
	{ // callseq 11, 0
	.param .b64 param0;
	st.param.f64 	[param0], %fd1099;
	.param .b64 param1;
	st.param.f64 	[param1], %fd1127;
	.param .b64 param2;
	st.param.f64 	[param2], 0d407C200000000000;
	.param .b64 param3;
	st.param.f64 	[param3], 0d407C200000000000;
	.param .b64 param4;
	st.param.f64 	[param4], 0d4072C00000000000;
	.param .b64 param5;
	st.param.b64 	[param5], %rd142;
	.param .b64 param6;
	st.param.b64 	[param6], %rd143;
	.param .b64 param7;
	st.param.b64 	[param7], %rd144;
	.param .b64 param8;
	st.param.b64 	[param8], %rd145;
	.param .b64 param9;
	st.param.b64 	[param9], %rd146;
	call.uni 
	_Z22CUDA_compute_motion_1ddddddddRdS_S_S_S_, 
	(
	param0, 
	param1, 
	param2, 
	param3, 
	param4, 
	param5, 
	param6, 
	param7, 
	param8, 
	param9
	);
	} // callseq 11
	add.u64 	%rd147, %SP, 40;
	add.u64 	%rd148, %SP, 48;
	add.u64 	%rd149, %SP, 56;
	add.u64 	%rd150, %SP, 64;
	{ // callseq 12, 0
	.param .b64 param0;
	st.param.f64 	[param0], 0d0000000000000000;
	.param .b64 param1;
	st.param.f64 	[param1], %fd1154;
	.param .b64 param2;
	st.param.f64 	[param2], 0d407C200000000000;
	.param .b64 param3;
	st.param.f64 	[param3], 0d407C200000000000;
	.param .b64 param4;
	st.param.f64 	[param4], 0d4072C00000000000;
	.param .b64 param5;
	st.param.b64 	[param5], %rd142;
	.param .b64 param6;
	st.param.b64 	[param6], %rd147;
	.param .b64 param7;
	st.param.b64 	[param7], %rd148;
	.param .b64 param8;
	st.param.b64 	[param8], %rd149;
	.param .b64 param9;
	st.param.b64 	[param9], %rd150;
	call.uni 
	_Z22CUDA_compute_motion_1ddddddddRdS_S_S_S_, 
	(
	param0, 
	param1, 
	param2, 
	param3, 
	param4, 
	param5, 
	param6, 
	param7, 
	param8, 
	param9
	);
	} // callseq 12
	add.u64 	%rd151, %SPL, 0;
	ld.local.f64 	%fd1155, [%rd151];
	setp.lt.f64 	%p219, %fd1155, 0d3EE4F8B588E368F1;
	setp.gt.f64 	%p220, %fd1155, 0d4049000000000000;
	selp.f64 	%fd1156, 0d0000000000000000, %fd1155, %p220;
	selp.f64 	%fd1157, 0d0000000000000000, %fd1156, %p219;
	add.u64 	%rd152, %SPL, 40;
	ld.local.f64 	%fd1158, [%rd152];
	setp.lt.f64 	%p221, %fd1158, 0d3EE4F8B588E368F1;
	setp.gt.f64 	%p222, %fd1158, 0d4049000000000000;
	selp.f64 	%fd1159, 0d0000000000000000, %fd1158, %p222;
	selp.f64 	%fd1160, 0d0000000000000000, %fd1159, %p221;
	setp.gt.f64 	%p223, %fd1157, %fd1160;
	selp.f64 	%fd1777, %fd1157, %fd1160, %p223;
	mov.f64 	%fd1778, %fd10;
	mov.f64 	%fd1779, %fd9;
	bra.uni 	$L__BB1_83;
$L__BB1_15:
	div.rn.f64 	%fd38, %fd13, 0d4045800000000000;
	setp.leu.f64 	%p119, %fd38, 0d0000000000000000;
	mov.pred 	%p118, 0;
	mov.f64 	%fd1757, 0d0000000000000000;
	mov.f64 	%fd1758, %fd10;
	mov.f64 	%fd1759, %fd9;
	mov.pred 	%p382, %p118;
	@%p119 bra 	$L__BB1_28;
	abs.f64 	%fd758, %fd11;
	abs.f64 	%fd759, %fd12;
	setp.gt.f64 	%p120, %fd759, %fd758;
	selp.f64 	%fd760, %fd759, %fd758, %p120;
	selp.f64 	%fd761, %fd758, %fd759, %p120;
	div.rn.f64 	%fd762, %fd761, %fd760;
	mul.f64 	%fd763, %fd762, %fd762;
	fma.rn.f64 	%fd764, %fd763, 0dBEF53E1D2A25FF7E, 0d3F2D3B63DBB65B49;
	fma.rn.f64 	%fd765, %fd764, %fd763, 0dBF5312788DDE082E;
	fma.rn.f64 	%fd766, %fd765, %fd763, 0d3F6F9690C8249315;
	fma.rn.f64 	%fd767, %fd766, %fd763, 0dBF82CF5AABC7CF0D;
	fma.rn.f64 	%fd768, %fd767, %fd763, 0d3F9162B0B2A3BFDE;
	fma.rn.f64 	%fd769, %fd768, %fd763, 0dBF9A7256FEB6FC6B;
	fma.rn.f64 	%fd770, %fd769, %fd763, 0d3FA171560CE4A489;
	fma.rn.f64 	%fd771, %fd770, %fd763, 0dBFA4F44D841450E4;
	fma.rn.f64 	%fd772, %fd771, %fd763, 0d3FA7EE3D3F36BB95;
	fma.rn.f64 	%fd773, %fd772, %fd763, 0dBFAAD32AE04A9FD1;
	fma.rn.f64 	%fd774, %fd773, %fd763, 0d3FAE17813D66954F;
	fma.rn.f64 	%fd775, %fd774, %fd763, 0dBFB11089CA9A5BCD;
	fma.rn.f64 	%fd776, %fd775, %fd763, 0d3FB3B12B2DB51738;
	fma.rn.f64 	%fd777, %fd776, %fd763, 0dBFB745D022F8DC5C;
	fma.rn.f64 	%fd778, %fd777, %fd763, 0d3FBC71C709DFE927;
	fma.rn.f64 	%fd779, %fd778, %fd763, 0dBFC2492491FA1744;
	fma.rn.f64 	%fd780, %fd779, %fd763, 0d3FC99999999840D2;
	fma.rn.f64 	%fd781, %fd780, %fd763, 0dBFD555555555544C;
	mul.f64 	%fd782, %fd763, %fd781;
	fma.rn.f64 	%fd783, %fd782, %fd762, %fd762;
	{
	.reg .b32 %temp; 
	mov.b64 	{%temp, %r81}, %fd11;
	}
	setp.lt.s32 	%p121, %r81, 0;
	mov.f64 	%fd784, 0d400921FB54442D18;
	sub.f64 	%fd785, %fd784, %fd783;
	selp.f64 	%fd786, %fd785, %fd783, %p121;
	neg.f64 	%fd787, %fd783;
	selp.f64 	%fd788, %fd783, %fd787, %p121;
	add.f64 	%fd789, %fd788, 0d3FF921FB54442D18;
	add.rn.f64 	%fd790, %fd758, %fd759;
	setp.eq.f64 	%p122, %fd760, 0d0000000000000000;
	setp.eq.f64 	%p123, %fd758, %fd759;
	selp.f64 	%fd791, 0d4002D97C7F3321D2, 0d3FE921FB54442D18, %p121;
	selp.f64 	%fd792, 0d400921FB54442D18, 0d0000000000000000, %p121;
	setp.nan.f64 	%p124, %fd790, %fd790;
	mul.f64 	%fd793, %fd12, %fd12;
	fma.rn.f64 	%fd794, %fd11, %fd11, %fd793;
	sqrt.rn.f64 	%fd39, %fd794;
	selp.f64 	%fd795, %fd789, %fd786, %p120;
	selp.f64 	%fd796, %fd791, %fd795, %p123;
	selp.f64 	%fd797, %fd792, %fd796, %p122;
	copysign.f64 	%fd798, %fd12, %fd797;
	selp.f64 	%fd40, %fd790, %fd798, %p124;
	mov.f64 	%fd1757, 0d0000000000000000;
	add.u64 	%rd98, %SP, 32;
	add.u64 	%rd99, %SP, 0;
	add.u64 	%rd100, %SP, 8;
	add.u64 	%rd101, %SP, 16;
	add.u64 	%rd102, %SP, 24;
$L__BB1_17:
	fma.rn.f64 	%fd799, %fd1757, 0dC045800000000000, %fd13;
	add.f64 	%fd800, %fd13, %fd799;
	mul.f64 	%fd801, %fd1757, %fd800;
	fma.rn.f64 	%fd802, %fd801, 0d3FE0000000000000, 0d404E000000000000;
	mul.f64 	%fd803, %fd4, %fd802;
	div.rn.f64 	%fd804, %fd803, %fd13;
	mul.f64 	%fd805, %fd5, %fd1;
	mul.f64 	%fd806, %fd805, %fd802;
	div.rn.f64 	%fd807, %fd806, %fd13;
	add.f64 	%fd1759, %fd9, %fd804;
	add.f64 	%fd1758, %fd10, %fd807;
	sub.f64 	%fd44, %fd7, %fd1759;
	sub.f64 	%fd45, %fd8, %fd1758;
	abs.f64 	%fd46, %fd44;
	abs.f64 	%fd47, %fd45;
	setp.leu.f64 	%p125, %fd47, %fd46;
	setp.gt.f64 	%p126, %fd47, %fd46;
	selp.f64 	%fd48, %fd47, %fd46, %p126;
	selp.f64 	%fd808, %fd46, %fd47, %p126;
	div.rn.f64 	%fd809, %fd808, %fd48;
	mul.f64 	%fd810, %fd809, %fd809;
	fma.rn.f64 	%fd811, %fd810, 0dBEF53E1D2A25FF7E, 0d3F2D3B63DBB65B49;
	fma.rn.f64 	%fd812, %fd811, %fd810, 0dBF5312788DDE082E;
	fma.rn.f64 	%fd813, %fd812, %fd810, 0d3F6F9690C8249315;
	fma.rn.f64 	%fd814, %fd813, %fd810, 0dBF82CF5AABC7CF0D;
	fma.rn.f64 	%fd815, %fd814, %fd810, 0d3F9162B0B2A3BFDE;
	fma.rn.f64 	%fd816, %fd815, %fd810, 0dBF9A7256FEB6FC6B;
	fma.rn.f64 	%fd817, %fd816, %fd810, 0d3FA171560CE4A489;
	fma.rn.f64 	%fd818, %fd817, %fd810, 0dBFA4F44D841450E4;
	fma.rn.f64 	%fd819, %fd818, %fd810, 0d3FA7EE3D3F36BB95;
	fma.rn.f64 	%fd820, %fd819, %fd810, 0dBFAAD32AE04A9FD1;
	fma.rn.f64 	%fd821, %fd820, %fd810, 0d3FAE17813D66954F;
	fma.rn.f64 	%fd822, %fd821, %fd810, 0dBFB11089CA9A5BCD;
	fma.rn.f64 	%fd823, %fd822, %fd810, 0d3FB3B12B2DB51738;
	fma.rn.f64 	%fd824, %fd823, %fd810, 0dBFB745D022F8DC5C;
	fma.rn.f64 	%fd825, %fd824, %fd810, 0d3FBC71C709DFE927;
	fma.rn.f64 	%fd826, %fd825, %fd810, 0dBFC2492491FA1744;
	fma.rn.f64 	%fd827, %fd826, %fd810, 0d3FC99999999840D2;
	fma.rn.f64 	%fd828, %fd827, %fd810, 0dBFD555555555544C;
	mul.f64 	%fd829, %fd810, %fd828;
	fma.rn.f64 	%fd49, %fd829, %fd809, %fd809;
	@%p125 bra 	$L__BB1_19;
	{
	.reg .b32 %temp; 
	mov.b64 	{%temp, %r83}, %fd44;
	}
	setp.lt.s32 	%p128, %r83, 0;
	neg.f64 	%fd832, %fd49;
	selp.f64 	%fd833, %fd49, %fd832, %p128;
	add.f64 	%fd1755, %fd833, 0d3FF921FB54442D18;
	bra.uni 	$L__BB1_20;
$L__BB1_19:
	{
	.reg .b32 %temp; 
	mov.b64 	{%temp, %r82}, %fd44;
	}
	setp.lt.s32 	%p127, %r82, 0;
	mov.f64 	%fd830, 0d400921FB54442D18;
	sub.f64 	%fd831, %fd830, %fd49;
	selp.f64 	%fd1755, %fd831, %fd49, %p127;
$L__BB1_20:
	setp.neu.f64 	%p129, %fd48, 0d0000000000000000;
	@%p129 bra 	$L__BB1_22;
	{
	.reg .b32 %temp; 
	mov.b64 	{%temp, %r85}, %fd44;
	}
	setp.lt.s32 	%p132, %r85, 0;
	selp.f64 	%fd1756, 0d400921FB54442D18, 0d0000000000000000, %p132;
	bra.uni 	$L__BB1_23;
$L__BB1_22:
	setp.eq.f64 	%p130, %fd46, %fd47;
	{
	.reg .b32 %temp; 
	mov.b64 	{%temp, %r84}, %fd44;
	}
	setp.lt.s32 	%p131, %r84, 0;
	selp.f64 	%fd834, 0d4002D97C7F3321D2, 0d3FE921FB54442D18, %p131;
	selp.f64 	%fd1756, %fd834, %fd1755, %p130;
$L__BB1_23:
	add.rn.f64 	%fd835, %fd46, %fd47;
	setp.nan.f64 	%p133, %fd835, %fd835;
	copysign.f64 	%fd836, %fd45, %fd1756;
	selp.f64 	%fd837, %fd835, %fd836, %p133;
	sub.f64 	%fd838, %fd40, %fd837;
	mul.f64 	%fd839, %fd45, %fd45;
	fma.rn.f64 	%fd840, %fd44, %fd44, %fd839;
	sqrt.rn.f64 	%fd841, %fd840;
	{
	.reg .b32 %temp; 
	mov.b64 	{%temp, %r86}, %fd838;
	}
	shl.b32 	%r87, %r86, 1;
	setp.gt.u32 	%p134, %r87, -2038431744;
	mov.f64 	%fd842, 0d0000000000000000;
	mul.rn.f64 	%fd843, %fd838, %fd842;
	selp.f64 	%fd844, %fd843, %fd838, %p134;
	{
	.reg .b32 %temp; 
	mov.b64 	{%r88, %temp}, %fd844;
	}
	{
	.reg .b32 %temp; 
	mov.b64 	{%temp, %r89}, %fd844;
	}
	add.s32 	%r90, %r89, 1048576;
	mov.b64 	%fd845, {%r88, %r90};
	cvt.rni.f64.f64 	%fd846, %fd845;
	cvt.rzi.s64.f64 	%rd87, %fd846;
	cvt.u32.u64 	%r91, %rd87;
	fma.rn.f64 	%fd847, %fd846, 0dBFE0000000000000, %fd844;
	mul.f64 	%fd848, %fd847, 0d3CA1A62633145C07;
	fma.rn.f64 	%fd849, %fd847, 0d400921FB54442D18, %fd848;
	add.s32 	%r92, %r91, 1;
	shl.b32 	%r93, %r92, 6;
	cvt.u64.u32 	%rd88, %r93;
	and.b64  	%rd89, %rd88, 64;
	add.s64 	%rd91, %rd11, %rd89;
	mul.rn.f64 	%fd850, %fd849, %fd849;
	and.b64  	%rd92, %rd87, 1;
	setp.eq.b64 	%p135, %rd92, 1;
	selp.f64 	%fd851, 0d3DE5DB65F9785EBA, 0dBDA8FF8320FD8164, %p135;
	ld.global.nc.v2.f64 	{%fd852, %fd853}, [%rd91];
	fma.rn.f64 	%fd854, %fd851, %fd850, %fd852;
	fma.rn.f64 	%fd855, %fd854, %fd850, %fd853;
	ld.global.nc.v2.f64 	{%fd856, %fd857}, [%rd91+16];
	fma.rn.f64 	%fd858, %fd855, %fd850, %fd856;
	fma.rn.f64 	%fd859, %fd858, %fd850, %fd857;
	ld.global.nc.v2.f64 	{%fd860, %fd861}, [%rd91+32];
	fma.rn.f64 	%fd862, %fd859, %fd850, %fd860;
	fma.rn.f64 	%fd863, %fd862, %fd850, %fd861;
	fma.rn.f64 	%fd864, %fd863, %fd849, %fd849;
	fma.rn.f64 	%fd865, %fd863, %fd850, 0d3FF0000000000000;
	selp.f64 	%fd866, %fd864, %fd865, %p135;
	and.b32  	%r94, %r92, 2;
	setp.eq.s32 	%p136, %r94, 0;
	sub.f64 	%fd867, %fd842, %fd866;
	selp.f64 	%fd868, %fd866, %fd867, %p136;
	mul.f64 	%fd869, %fd39, %fd868;
	{
	.reg .b32 %temp; 
	mov.b64 	{%r95, %temp}, %fd838;
	}
	add.s32 	%r96, %r86, 1048576;
	mov.b64 	%fd870, {%r95, %r96};
	cvt.rni.f64.f64 	%fd871, %fd870;
	cvt.rzi.s64.f64 	%rd93, %fd871;
	cvt.u32.u64 	%r97, %rd93;
	fma.rn.f64 	%fd872, %fd871, 0dBFE0000000000000, %fd838;
	mul.f64 	%fd873, %fd872, 0d3CA1A62633145C07;
	fma.rn.f64 	%fd874, %fd872, 0d400921FB54442D18, %fd873;
	shl.b64 	%rd94, %rd93, 6;
	and.b64  	%rd95, %rd94, 64;
	add.s64 	%rd96, %rd11, %rd95;
	mul.rn.f64 	%fd875, %fd874, %fd874;
	and.b64  	%rd97, %rd93, 1;
	setp.eq.b64 	%p137, %rd97, 1;
	selp.f64 	%fd876, 0dBDA8FF8320FD8164, 0d3DE5DB65F9785EBA, %p137;
	ld.global.nc.v2.f64 	{%fd877, %fd878}, [%rd96];
	fma.rn.f64 	%fd879, %fd876, %fd875, %fd877;
	fma.rn.f64 	%fd880, %fd879, %fd875, %fd878;
	ld.global.nc.v2.f64 	{%fd881, %fd882}, [%rd96+16];
	fma.rn.f64 	%fd883, %fd880, %fd875, %fd881;
	fma.rn.f64 	%fd884, %fd883, %fd875, %fd882;
	ld.global.nc.v2.f64 	{%fd885, %fd886}, [%rd96+32];
	fma.rn.f64 	%fd887, %fd884, %fd875, %fd885;
	fma.rn.f64 	%fd888, %fd887, %fd875, %fd886;
	fma.rn.f64 	%fd889, %fd888, %fd874, %fd874;
	fma.rn.f64 	%fd890, %fd888, %fd875, 0d3FF0000000000000;
	selp.f64 	%fd891, %fd890, %fd889, %p137;
	and.b32  	%r98, %r97, 2;
	setp.eq.s32 	%p138, %r98, 0;
	sub.f64 	%fd892, %fd842, %fd891;
	selp.f64 	%fd893, %fd891, %fd892, %p138;
	cvt.rzi.f64.f64 	%fd894, %fd838;
	setp.eq.f64 	%p139, %fd838, %fd894;
	selp.f64 	%fd895, %fd843, %fd893, %p139;
	mul.f64 	%fd896, %fd39, %fd895;
	{ // callseq 7, 0
	.param .b64 param0;
	st.param.f64 	[param0], %fd841;
	.param .b64 param1;
	st.param.f64 	[param1], %fd869;
	.param .b64 param2;
	st.param.f64 	[param2], 0d407C200000000000;
	.param .b64 param3;
	st.param.f64 	[param3], 0d407C200000000000;
	.param .b64 param4;
	st.param.f64 	[param4], 0d4072C00000000000;
	.param .b64 param5;
	st.param.b64 	[param5], %rd98;
	.param .b64 param6;
	st.param.b64 	[param6], %rd99;
	.param .b64 param7;
	st.param.b64 	[param7], %rd100;
	.param .b64 param8;
	st.param.b64 	[param8], %rd101;
	.param .b64 param9;
	st.param.b64 	[param9], %rd102;
	call.uni 
	_Z22CUDA_compute_motion_1ddddddddRdS_S_S_S_, 
	(
	param0, 
	param1, 
	param2, 
	param3, 
	param4, 
	param5, 
	param6, 
	param7, 
	param8, 
	param9
	);
	} // callseq 7
	add.u64 	%rd103, %SP, 40;
	add.u64 	%rd104, %SP, 48;
	add.u64 	%rd105, %SP, 56;
	add.u64 	%rd106, %SP, 64;
	{ // callseq 8, 0
	.param .b64 param0;
	st.param.f64 	[param0], 0d0000000000000000;
	.param .b64 param1;
	st.param.f64 	[param1], %fd896;
	.param .b64 param2;
	st.param.f64 	[param2], 0d407C200000000000;
	.param .b64 param3;
	st.param.f64 	[param3], 0d407C200000000000;
	.param .b64 param4;
	st.param.f64 	[param4], 0d4072C00000000000;
	.param .b64 param5;
	st.param.b64 	[param5], %rd98;
	.param .b64 param6;
	st.param.b64 	[param6], %rd103;
	.param .b64 param7;
	st.param.b64 	[param7], %rd104;
	.param .b64 param8;
	st.param.b64 	[param8], %rd105;
	.param .b64 param9;
	st.param.b64 	[param9], %rd106;
	call.uni 
	_Z22CUDA_compute_motion_1ddddddddRdS_S_S_S_, 
	(
	param0, 
	param1, 
	param2, 
	param3, 
	param4, 
	param5, 
	param6, 
	param7, 
	param8, 
	param9
	);
	} // callseq 8
	cvta.to.local.u64 	%rd107, %rd99;
	ld.local.f64 	%fd897, [%rd107];
	setp.lt.f64 	%p140, %fd897, 0d3EE4F8B588E368F1;
	setp.gt.f64 	%p141, %fd897, 0d4049000000000000;
	selp.f64 	%fd898, 0d0000000000000000, %fd897, %p141;
	selp.f64 	%fd899, 0d0000000000000000, %fd898, %p140;
	add.u64 	%rd108, %SPL, 40;
	ld.local.f64 	%fd900, [%rd108];
	setp.lt.f64 	%p142, %fd900, 0d3EE4F8B588E368F1;
	setp.gt.f64 	%p143, %fd900, 0d4049000000000000;
	selp.f64 	%fd901, 0d0000000000000000, %fd900, %p143;
	selp.f64 	%fd902, 0d0000000000000000, %fd901, %p142;
	setp.gt.f64 	%p144, %fd899, %fd902;
	selp.f64 	%fd56, %fd899, %fd902, %p144;
	setp.lt.f64 	%p145, %fd1759, 0dC07E000000000000;
	setp.gt.f64 	%p146, %fd1759, 0dC082C00000000000;
	abs.f64 	%fd903, %fd1758;
	setp.lt.f64 	%p147, %fd903, 0d405E000000000000;
	and.pred  	%p148, %p145, %p147;
	and.pred  	%p149, %p148, %p146;
	@%p149 bra 	$L__BB1_27;
	setp.gt.f64 	%p151, %fd1759, 0d407E000000000000;
	setp.lt.f64 	%p152, %fd1759, 0d4082C00000000000;
	and.pred  	%p153, %p152, %p147;
	and.pred  	%p154, %p153, %p151;
	@%p154 bra 	$L__BB1_27;
	abs.f64 	%fd904, %fd1759;
	setp.geu.f64 	%p156, %fd904, 0d4082700000000000;
	setp.geu.f64 	%p157, %fd903, 0d407B800000000000;
	or.pred  	%p158, %p156, %p157;
	mov.pred 	%p382, -1;
	@%p158 bra 	$L__BB1_28;
	setp.lt.f64 	%p160, %fd56, 0d3FC3333333333333;
	selp.f64 	%fd905, 0d0000000000000000, %fd56, %p160;
	setp.lt.f64 	%p161, %fd905, %fd1757;
	mov.pred 	%p382, %p118;
	@%p161 bra 	$L__BB1_28;
$L__BB1_27:
	add.f64 	%fd1757, %fd1757, 0d3FB999999999999A;
	setp.lt.f64 	%p163, %fd1757, %fd38;
	mov.pred 	%p382, %p118;
	@%p163 bra 	$L__BB1_17;
$L__BB1_28:
	setp.ge.f64 	%p164, %fd1757, %fd38;
	or.pred  	%p165, %p164, %p382;
	@%p165 bra 	$L__BB1_83;
	sub.f64 	%fd62, %fd7, %fd1759;
	sub.f64 	%fd63, %fd8, %fd1758;
	abs.f64 	%fd64, %fd11;
	abs.f64 	%fd65, %fd12;
	setp.leu.f64 	%p166, %fd65, %fd64;
	setp.gt.f64 	%p167, %fd65, %fd64;
	selp.f64 	%fd66, %fd65, %fd64, %p167;
	selp.f64 	%fd907, %fd64, %fd65, %p167;
	div.rn.f64 	%fd908, %fd907, %fd66;
	mul.f64 	%fd909, %fd908, %fd908;
	fma.rn.f64 	%fd910, %fd909, 0dBEF53E1D2A25FF7E, 0d3F2D3B63DBB65B49;
	fma.rn.f64 	%fd911, %fd910, %fd909, 0dBF5312788DDE082E;
	fma.rn.f64 	%fd912, %fd911, %fd909, 0d3F6F9690C8249315;
	fma.rn.f64 	%fd913, %fd912, %fd909, 0dBF82CF5AABC7CF0D;
	fma.rn.f64 	%fd914, %fd913, %fd909, 0d3F9162B0B2A3BFDE;
	fma.rn.f64 	%fd915, %fd914, %fd909, 0dBF9A7256FEB6FC6B;
	fma.rn.f64 	%fd916, %fd915, %fd909, 0d3FA171560CE4A489;
	fma.rn.f64 	%fd917, %fd916, %fd909, 0dBFA4F44D841450E4;
	fma.rn.f64 	%fd918, %fd917, %fd909, 0d3FA7EE3D3F36BB95;
	fma.rn.f64 	%fd919, %fd918, %fd909, 0dBFAAD32AE04A9FD1;
	fma.rn.f64 	%fd920, %fd919, %fd909, 0d3FAE17813D66954F;
	fma.rn.f64 	%fd921, %fd920, %fd909, 0dBFB11089CA9A5BCD;
	fma.rn.f64 	%fd922, %fd921, %fd909, 0d3FB3B12B2DB51738;
	fma.rn.f64 	%fd923, %fd922, %fd909, 0dBFB745D022F8DC5C;
	fma.rn.f64 	%fd924, %fd923, %fd909, 0d3FBC71C709DFE927;
	fma.rn.f64 	%fd925, %fd924, %fd909, 0dBFC2492491FA1744;
	fma.rn.f64 	%fd926, %fd925, %fd909, 0d3FC99999999840D2;
	fma.rn.f64 	%fd927, %fd926, %fd909, 0dBFD555555555544C;
	mul.f64 	%fd928, %fd909, %fd927;
	fma.rn.f64 	%fd67, %fd928, %fd908, %fd908;
	@%p166 bra 	$L__BB1_31;
	{
	.reg .b32 %temp; 
	mov.b64 	{%temp, %r100}, %fd11;
	}
	setp.lt.s32 	%p169, %r100, 0;
	neg.f64 	%fd931, %fd67;
	selp.f64 	%fd932, %fd67, %fd931, %p169;
	add.f64 	%fd1760, %fd932, 0d3FF921FB54442D18;
	bra.uni 	$L__BB1_32;
$L__BB1_31:
	{
	.reg .b32 %temp; 
	mov.b64 	{%temp, %r99}, %fd11;
	}
	setp.lt.s32 	%p168, %r99, 0;
	mov.f64 	%fd929, 0d400921FB54442D18;
	sub.f64 	%fd930, %fd929, %fd67;
	selp.f64 	%fd1760, %fd930, %fd67, %p168;
$L__BB1_32:
	setp.neu.f64 	%p170, %fd66, 0d0000000000000000;
	@%p170 bra 	$L__BB1_34;
	{
	.reg .b32 %temp; 
	mov.b64 	{%temp, %r102}, %fd11;
	}
	setp.lt.s32 	%p173, %r102, 0;
	selp.f64 	%fd1761, 0d400921FB54442D18, 0d0000000000000000, %p173;
	bra.uni 	$L__BB1_35;
$L__BB1_34:
	setp.eq.f64 	%p171, %fd64, %fd65;
	{
	.reg .b32 %temp; 
	mov.b64 	{%temp, %r101}, %fd11;
	}
	setp.lt.s32 	%p172, %r101, 0;
	selp.f64 	%fd933, 0d4002D97C7F3321D2, 0d3FE921FB54442D18, %p172;
	selp.f64 	%fd1761, %fd933, %fd1760, %p171;
$L__BB1_35:
	add.rn.f64 	%fd934, %fd64, %fd65;
	setp.nan.f64 	%p174, %fd934, %fd934;
	copysign.f64 	%fd935, %fd12, %fd1761;
	selp.f64 	%fd74, %fd934, %fd935, %p174;
	abs.f64 	%fd75, %fd62;
	abs.f64 	%fd76, %fd63;
	setp.leu.f64 	%p175, %fd76, %fd75;
	setp.gt.f64 	%p176, %fd76, %fd75;
	selp.f64 	%fd77, %fd76, %fd75, %p176;
	selp.f64 	%fd936, %fd75, %fd76, %p176;
	div.rn.f64 	%fd937, %fd936, %fd77;
	mul.f64 	%fd938, %fd937, %fd937;
	fma.rn.f64 	%fd939, %fd938, 0dBEF53E1D2A25FF7E, 0d3F2D3B63DBB65B49;
	fma.rn.f64 	%fd940, %fd939, %fd938, 0dBF5312788DDE082E;
	fma.rn.f64 	%fd941, %fd940, %fd938, 0d3F6F9690C8249315;
	fma.rn.f64 	%fd942, %fd941, %fd938, 0dBF82CF5AABC7CF0D;
	fma.rn.f64 	%fd943, %fd942, %fd938, 0d3F9162B0B2A3BFDE;
	fma.rn.f64 	%fd944, %fd943, %fd938, 0dBF9A7256FEB6FC6B;
	fma.rn.f64 	%fd945, %fd944, %fd938, 0d3FA171560CE4A489;
	fma.rn.f64 	%fd946, %fd945, %fd938, 0dBFA4F44D841450E4;
	fma.rn.f64 	%fd947, %fd946, %fd938, 0d3FA7EE3D3F36BB95;
	fma.rn.f64 	%fd948, %fd947, %fd938, 0dBFAAD32AE04A9FD1;
	fma.rn.f64 	%fd949, %fd948, %fd938, 0d3FAE17813D66954F;
	fma.rn.f64 	%fd950, %fd949, %fd938, 0dBFB11089CA9A5BCD;
	fma.rn.f64 	%fd951, %fd950, %fd938, 0d3FB3B12B2DB51738;
	fma.rn.f64 	%fd952, %fd951, %fd938, 0dBFB745D022F8DC5C;
	fma.rn.f64 	%fd953, %fd952, %fd938, 0d3FBC71C709DFE927;
	fma.rn.f64 	%fd954, %fd953, %fd938, 0dBFC2492491FA1744;
	fma.rn.f64 	%fd955, %fd954, %fd938, 0d3FC99999999840D2;
	fma.rn.f64 	%fd956, %fd955, %fd938, 0dBFD555555555544C;
	mul.f64 	%fd957, %fd938, %fd956;
	fma.rn.f64 	%fd78, %fd957, %fd937, %fd937;
	@%p175 bra 	$L__BB1_37;
	{
	.reg .b32 %temp; 
	mov.b64 	{%temp, %r104}, %fd62;
	}
	setp.lt.s32 	%p178, %r104, 0;
	neg.f64 	%fd960, %fd78;
	selp.f64 	%fd961, %fd78, %fd960, %p178;
	add.f64 	%fd1762, %fd961, 0d3FF921FB54442D18;
	bra.uni 	$L__BB1_38;
$L__BB1_37:
	{
	.reg .b32 %temp; 
	mov.b64 	{%temp, %r103}, %fd62;
	}
	setp.lt.s32 	%p177, %r103, 0;
	mov.f64 	%fd958, 0d400921FB54442D18;
	sub.f64 	%fd959, %fd958, %fd78;
	selp.f64 	%fd1762, %fd959, %fd78, %p177;
$L__BB1_38:
	setp.neu.f64 	%p179, %fd77, 0d0000000000000000;
	@%p179 bra 	$L__BB1_40;
	{
	.reg .b32 %temp; 
	mov.b64 	{%temp, %r106}, %fd62;
	}
	setp.lt.s32 	%p182, %r106, 0;
	selp.f64 	%fd1763, 0d400921FB54442D18, 0d0000000000000000, %p182;
	bra.uni 	$L__BB1_41;
$L__BB1_40:
	setp.eq.f64 	%p180, %fd75, %fd76;
	{
	.reg .b32 %temp; 
	mov.b64 	{%temp, %r105}, %fd62;
	}
	setp.lt.s32 	%p181, %r105, 0;
	selp.f64 	%fd962, 0d4002D97C7F3321D2, 0d3FE921FB54442D18, %p181;
	selp.f64 	%fd1763, %fd962, %fd1762, %p180;
$L__BB1_41:
	add.rn.f64 	%fd963, %fd75, %fd76;
	setp.nan.f64 	%p183, %fd963, %fd963;
	copysign.f64 	%fd964, %fd63, %fd1763;
	selp.f64 	%fd965, %fd963, %fd964, %p183;
	sub.f64 	%fd966, %fd74, %fd965;
	mul.f64 	%fd967, %fd12, %fd12;
	fma.rn.f64 	%fd968, %fd11, %fd11, %fd967;
	sqrt.rn.f64 	%fd969, %fd968;
	mul.f64 	%fd970, %fd62, %fd62;
	fma.rn.f64 	%fd971, %fd63, %fd63, %fd970;
	sqrt.rn.f64 	%fd972, %fd971;
	{
	.reg .b32 %temp; 
	mov.b64 	{%temp, %r107}, %fd966;
	}
	shl.b32 	%r108, %r107, 1;
	setp.gt.u32 	%p184, %r108, -2038431744;
	mov.f64 	%fd973, 0d0000000000000000;
	mul.rn.f64 	%fd974, %fd966, %fd973;
	selp.f64 	%fd975, %fd974, %fd966, %p184;
	{
	.reg .b32 %temp; 
	mov.b64 	{%r109, %temp}, %fd975;
	}
	{
	.reg .b32 %temp; 
	mov.b64 	{%temp, %r110}, %fd975;
	}
	add.s32 	%r111, %r110, 1048576;
	mov.b64 	%fd976, {%r109, %r111};
	cvt.rni.f64.f64 	%fd977, %fd976;
	cvt.rzi.s64.f64 	%rd109, %fd977;
	cvt.u32.u64 	%r112, %rd109;
	fma.rn.f64 	%fd978, %fd977, 0dBFE0000000000000, %fd975;
	mul.f64 	%fd979, %fd978, 0d3CA1A62633145C07;
	fma.rn.f64 	%fd980, %fd978, 0d400921FB54442D18, %fd979;
	add.s32 	%r113, %r112, 1;
	shl.b32 	%r114, %r113, 6;
	cvt.u64.u32 	%rd110, %r114;
	and.b64  	%rd111, %rd110, 64;
	mov.u64 	%rd112, __cudart_sin_cos_coeffs;
	add.s64 	%rd113, %rd112, %rd111;
	mul.rn.f64 	%fd981, %fd980, %fd980;
	and.b64  	%rd114, %rd109, 1;
	setp.eq.b64 	%p185, %rd114, 1;
	selp.f64 	%fd982, 0d3DE5DB65F9785EBA, 0dBDA8FF8320FD8164, %p185;
	ld.global.nc.v2.f64 	{%fd983, %fd984}, [%rd113];
	fma.rn.f64 	%fd985, %fd982, %fd981, %fd983;
	fma.rn.f64 	%fd986, %fd985, %fd981, %fd984;
	ld.global.nc.v2.f64 	{%fd987, %fd988}, [%rd113+16];
	fma.rn.f64 	%fd989, %fd986, %fd981, %fd987;
	fma.rn.f64 	%fd990, %fd989, %fd981, %fd988;
	ld.global.nc.v2.f64 	{%fd991, %fd992}, [%rd113+32];
	fma.rn.f64 	%fd993, %fd990, %fd981, %fd991;
	fma.rn.f64 	%fd994, %fd993, %fd981, %fd992;
	fma.rn.f64 	%fd995, %fd994, %fd980, %fd980;
	fma.rn.f64 	%fd996, %fd994, %fd981, 0d3FF0000000000000;
	selp.f64 	%fd997, %fd995, %fd996, %p185;
	and.b32  	%r115, %r113, 2;
	setp.eq.s32 	%p186, %r115, 0;
	sub.f64 	%fd998, %fd973, %fd997;
	selp.f64 	%fd999, %fd997, %fd998, %p186;
	mul.f64 	%fd1000, %fd969, %fd999;
	{
	.reg .b32 %temp; 
	mov.b64 	{%r116, %temp}, %fd966;
	}
	add.s32 	%r117, %r107, 1048576;
	mov.b64 	%fd1001, {%r116, %r117};
	cvt.rni.f64.f64 	%fd1002, %fd1001;
	cvt.rzi.s64.f64 	%rd115, %fd1002;
	cvt.u32.u64 	%r118, %rd115;
	fma.rn.f64 	%fd1003, %fd1002, 0dBFE0000000000000, %fd966;
	mul.f64 	%fd1004, %fd1003, 0d3CA1A62633145C07;
	fma.rn.f64 	%fd1005, %fd1003, 0d400921FB54442D18, %fd1004;
	shl.b64 	%rd116, %rd115, 6;
	and.b64  	%rd117, %rd116, 64;
	add.s64 	%rd118, %rd112, %rd117;
	mul.rn.f64 	%fd1006, %fd1005, %fd1005;
	and.b64  	%rd119, %rd115, 1;
	setp.eq.b64 	%p187, %rd119, 1;
	selp.f64 	%fd1007, 0dBDA8FF8320FD8164, 0d3DE5DB65F9785EBA, %p187;
	ld.global.nc.v2.f64 	{%fd1008, %fd1009}, [%rd118];
	fma.rn.f64 	%fd1010, %fd1007, %fd1006, %fd1008;
	fma.rn.f64 	%fd1011, %fd1010, %fd1006, %fd1009;
	ld.global.nc.v2.f64 	{%fd1012, %fd1013}, [%rd118+16];
	fma.rn.f64 	%fd1014, %fd1011, %fd1006, %fd1012;
	fma.rn.f64 	%fd1015, %fd1014, %fd1006, %fd1013;
	ld.global.nc.v2.f64 	{%fd1016, %fd1017}, [%rd118+32];
	fma.rn.f64 	%fd1018, %fd1015, %fd1006, %fd1016;
	fma.rn.f64 	%fd1019, %fd1018, %fd1006, %fd1017;
	fma.rn.f64 	%fd1020, %fd1019, %fd1005, %fd1005;
	fma.rn.f64 	%fd1021, %fd1019, %fd1006, 0d3FF0000000000000;
	selp.f64 	%fd1022, %fd1021, %fd1020, %p187;
	and.b32  	%r119, %r118, 2;
	setp.eq.s32 	%p188, %r119, 0;
	sub.f64 	%fd1023, %fd973, %fd1022;
	selp.f64 	%fd1024, %fd1022, %fd1023, %p188;
	cvt.rzi.f64.f64 	%fd1025, %fd966;
	setp.eq.f64 	%p189, %fd966, %fd1025;
	selp.f64 	%fd1026, %fd974, %fd1024, %p189;
	mul.f64 	%fd1027, %fd969, %fd1026;
	add.u64 	%rd120, %SP, 32;
	add.u64 	%rd121, %SP, 0;
	add.u64 	%rd122, %SP, 8;
	add.u64 	%rd123, %SP, 16;
	add.u64 	%rd124, %SP, 24;
	{ // callseq 9, 0
	.param .b64 param0;
	st.param.f64 	[param0], %fd972;
	.param .b64 param1;
	st.param.f64 	[param1], %fd1000;
	.param .b64 param2;
	st.param.f64 	[param2], 0d407C200000000000;
	.param .b64 param3;
	st.param.f64 	[param3], 0d407C200000000000;
	.param .b64 param4;
	st.param.f64 	[param4], 0d4072C00000000000;
	.param .b64 param5;
	st.param.b64 	[param5], %rd120;
	.param .b64 param6;
	st.param.b64 	[param6], %rd121;
	.param .b64 param7;
	st.param.b64 	[param7], %rd122;
	.param .b64 param8;
	st.param.b64 	[param8], %rd123;
	.param .b64 param9;
	st.param.b64 	[param9], %rd124;
	call.uni 
	_Z22CUDA_compute_motion_1ddddddddRdS_S_S_S_, 
	(
	param0, 
	param1, 
	param2, 
	param3, 
	param4, 
	param5, 
	param6, 
	param7, 
	param8, 
	param9
	);
	} // callseq 9
	add.u64 	%rd125, %SP, 40;
	add.u64 	%rd126, %SP, 48;
	add.u64 	%rd127, %SP, 56;
	add.u64 	%rd128, %SP, 64;
	{ // callseq 10, 0
	.param .b64 param0;
	st.param.f64 	[param0], 0d0000000000000000;
	.param .b64 param1;
	st.param.f64 	[param1], %fd1027;
	.param .b64 param2;
	st.param.f64 	[param2], 0d407C200000000000;
	.param .b64 param3;
	st.param.f64 	[param3], 0d407C200000000000;
	.param .b64 param4;
	st.param.f64 	[param4], 0d4072C00000000000;
	.param .b64 param5;
	st.param.b64 	[param5], %rd120;
	.param .b64 param6;
	st.param.b64 	[param6], %rd125;
	.param .b64 param7;
	st.param.b64 	[param7], %rd126;
	.param .b64 param8;
	st.param.b64 	[param8], %rd127;
	.param .b64 param9;
	st.param.b64 	[param9], %rd128;
	call.uni 
	_Z22CUDA_compute_motion_1ddddddddRdS_S_S_S_, 
	(
	param0, 
	param1, 
	param2, 
	param3, 
	param4, 
	param5, 
	param6, 
	param7, 
	param8, 
	param9
	);
	} // callseq 10
	add.u64 	%rd129, %SPL, 0;
	ld.local.f64 	%fd1028, [%rd129];
	setp.lt.f64 	%p190, %fd1028, 0d3EE4F8B588E368F1;
	setp.gt.f64 	%p191, %fd1028, 0d4049000000000000;
	selp.f64 	%fd1029, 0d0000000000000000, %fd1028, %p191;
	selp.f64 	%fd1030, 0d0000000000000000, %fd1029, %p190;
	add.u64 	%rd130, %SPL, 40;
	ld.local.f64 	%fd1031, [%rd130];
	setp.lt.f64 	%p192, %fd1031, 0d3EE4F8B588E368F1;
	setp.gt.f64 	%p193, %fd1031, 0d4049000000000000;
	selp.f64 	%fd1032, 0d0000000000000000, %fd1031, %p193;
	selp.f64 	%fd1033, 0d0000000000000000, %fd1032, %p192;
	setp.gt.f64 	%p194, %fd1030, %fd1033;
	selp.f64 	%fd1777, %fd1030, %fd1033, %p194;
	mov.f64 	%fd1778, %fd1758;
	mov.f64 	%fd1779, %fd1759;
	bra.uni 	$L__BB1_83;
$L__BB1_42:
	setp.eq.s16 	%p13, %rs1, 0;
	@%p13 bra 	$L__BB1_83;
	ld.global.f64 	%fd86, [%rd2+-32];
	ld.global.f64 	%fd87, [%rd2+-24];
	ld.global.f64 	%fd88, [%rd1];
	ld.global.f64 	%fd89, [%rd1+8];
	ld.global.f64 	%fd90, [%rd2+-16];
	ld.global.f64 	%fd91, [%rd2+-8];
	mul.f64 	%fd348, %fd6, %fd6;
	fma.rn.f64 	%fd349, %fd4, %fd4, %fd348;
	sqrt.rn.f64 	%fd92, %fd349;
	setp.geu.f64 	%p14, %fd92, 0d4044000000000000;
	@%p14 bra 	$L__BB1_57;
	sub.f64 	%fd93, %fd86, %fd88;
	sub.f64 	%fd94, %fd87, %fd89;
	abs.f64 	%fd95, %fd90;
	abs.f64 	%fd96, %fd91;
	setp.leu.f64 	%p88, %fd96, %fd95;
	setp.gt.f64 	%p89, %fd96, %fd95;
	selp.f64 	%fd97, %fd96, %fd95, %p89;
	selp.f64 	%fd627, %fd95, %fd96, %p89;
	div.rn.f64 	%fd628, %fd627, %fd97;
	mul.f64 	%fd629, %fd628, %fd628;
	fma.rn.f64 	%fd630, %fd629, 0dBEF53E1D2A25FF7E, 0d3F2D3B63DBB65B49;
	fma.rn.f64 	%fd631, %fd630, %fd629, 0dBF5312788DDE082E;
	fma.rn.f64 	%fd632, %fd631, %fd629, 0d3F6F9690C8249315;
	fma.rn.f64 	%fd633, %fd632, %fd629, 0dBF82CF5AABC7CF0D;
	fma.rn.f64 	%fd634, %fd633, %fd629, 0d3F9162B0B2A3BFDE;
	fma.rn.f64 	%fd635, %fd634, %fd629, 0dBF9A7256FEB6FC6B;
	fma.rn.f64 	%fd636, %fd635, %fd629, 0d3FA171560CE4A489;
	fma.rn.f64 	%fd637, %fd636, %fd629, 0dBFA4F44D841450E4;
	fma.rn.f64 	%fd638, %fd637, %fd629, 0d3FA7EE3D3F36BB95;
	fma.rn.f64 	%fd639, %fd638, %fd629, 0dBFAAD32AE04A9FD1;
	fma.rn.f64 	%fd640, %fd639, %fd629, 0d3FAE17813D66954F;
	fma.rn.f64 	%fd641, %fd640, %fd629, 0dBFB11089CA9A5BCD;
	fma.rn.f64 	%fd642, %fd641, %fd629, 0d3FB3B12B2DB51738;
	fma.rn.f64 	%fd643, %fd642, %fd629, 0dBFB745D022F8DC5C;
	fma.rn.f64 	%fd644, %fd643, %fd629, 0d3FBC71C709DFE927;
	fma.rn.f64 	%fd645, %fd644, %fd629, 0dBFC2492491FA1744;
	fma.rn.f64 	%fd646, %fd645, %fd629, 0d3FC99999999840D2;
	fma.rn.f64 	%fd647, %fd646, %fd629, 0dBFD555555555544C;
	mul.f64 	%fd648, %fd629, %fd647;
	fma.rn.f64 	%fd98, %fd648, %fd628, %fd628;
	@%p88 bra 	$L__BB1_46;
	{
	.reg .b32 %temp; 
	mov.b64 	{%temp, %r61}, %fd90;
	}
	setp.lt.s32 	%p91, %r61, 0;
	neg.f64 	%fd651, %fd98;
	selp.f64 	%fd652, %fd98, %fd651, %p91;
	add.f64 	%fd1764, %fd652, 0d3FF921FB54442D18;
	bra.uni 	$L__BB1_47;
$L__BB1_46:
	{
	.reg .b32 %temp; 
	mov.b64 	{%temp, %r60}, %fd90;
	}
	setp.lt.s32 	%p90, %r60, 0;
	mov.f64 	%fd649, 0d400921FB54442D18;
	sub.f64 	%fd650, %fd649, %fd98;
	selp.f64 	%fd1764, %fd650, %fd98, %p90;
$L__BB1_47:
	setp.neu.f64 	%p92, %fd97, 0d0000000000000000;
	@%p92 bra 	$L__BB1_49;
	{
	.reg .b32 %temp; 
	mov.b64 	{%temp, %r63}, %fd90;
	}
	setp.lt.s32 	%p95, %r63, 0;
	selp.f64 	%fd1765, 0d400921FB54442D18, 0d0000000000000000, %p95;
	bra.uni 	$L__BB1_50;
$L__BB1_49:
	setp.eq.f64 	%p93, %fd95, %fd96;
	{
	.reg .b32 %temp; 
	mov.b64 	{%temp, %r62}, %fd90;
	}
	setp.lt.s32 	%p94, %r62, 0;
	selp.f64 	%fd653, 0d4002D97C7F3321D2, 0d3FE921FB54442D18, %p94;
	selp.f64 	%fd1765, %fd653, %fd1764, %p93;
$L__BB1_50:
	add.rn.f64 	%fd654, %fd95, %fd96;
	setp.nan.f64 	%p96, %fd654, %fd654;
	copysign.f64 	%fd655, %fd91, %fd1765;
	selp.f64 	%fd105, %fd654, %fd655, %p96;
	abs.f64 	%fd106, %fd93;
	abs.f64 	%fd107, %fd94;
	setp.leu.f64 	%p97, %fd107, %fd106;
	setp.gt.f64 	%p98, %fd107, %fd106;
	selp.f64 	%fd108, %fd107, %fd106, %p98;
	selp.f64 	%fd656, %fd106, %fd107, %p98;
	div.rn.f64 	%fd657, %fd656, %fd108;
	mul.f64 	%fd658, %fd657, %fd657;
	fma.rn.f64 	%fd659, %fd658, 0dBEF53E1D2A25FF7E, 0d3F2D3B63DBB65B49;
	fma.rn.f64 	%fd660, %fd659, %fd658, 0dBF5312788DDE082E;
	fma.rn.f64 	%fd661, %fd660, %fd658, 0d3F6F9690C8249315;
	fma.rn.f64 	%fd662, %fd661, %fd658, 0dBF82CF5AABC7CF0D;
	fma.rn.f64 	%fd663, %fd662, %fd658, 0d3F9162B0B2A3BFDE;
	fma.rn.f64 	%fd664, %fd663, %fd658, 0dBF9A7256FEB6FC6B;
	fma.rn.f64 	%fd665, %fd664, %fd658, 0d3FA171560CE4A489;
	fma.rn.f64 	%fd666, %fd665, %fd658, 0dBFA4F44D841450E4;
	fma.rn.f64 	%fd667, %fd666, %fd658, 0d3FA7EE3D3F36BB95;
	fma.rn.f64 	%fd668, %fd667, %fd658, 0dBFAAD32AE04A9FD1;
	fma.rn.f64 	%fd669, %fd668, %fd658, 0d3FAE17813D66954F;
	fma.rn.f64 	%fd670, %fd669, %fd658, 0dBFB11089CA9A5BCD;
	fma.rn.f64 	%fd671, %fd670, %fd658, 0d3FB3B12B2DB51738;
	fma.rn.f64 	%fd672, %fd671, %fd658, 0dBFB745D022F8DC5C;
	fma.rn.f64 	%fd673, %fd672, %fd658, 0d3FBC71C709DFE927;
	fma.rn.f64 	%fd674, %fd673, %fd658, 0dBFC2492491FA1744;
	fma.rn.f64 	%fd675, %fd674, %fd658, 0d3FC99999999840D2;
	fma.rn.f64 	%fd676, %fd675, %fd658, 0dBFD555555555544C;
	mul.f64 	%fd677, %fd658, %fd676;
	fma.rn.f64 	%fd109, %fd677, %fd657, %fd657;
	@%p97 bra 	$L__BB1_52;
	{
	.reg .b32 %temp; 
	mov.b64 	{%temp, %r65}, %fd93;
	}
	setp.lt.s32 	%p100, %r65, 0;
	neg.f64 	%fd680, %fd109;
	selp.f64 	%fd681, %fd109, %fd680, %p100;
	add.f64 	%fd1766, %fd681, 0d3FF921FB54442D18;
	bra.uni 	$L__BB1_53;
$L__BB1_52:
	{
	.reg .b32 %temp; 
	mov.b64 	{%temp, %r64}, %fd93;
	}
	setp.lt.s32 	%p99, %r64, 0;
	mov.f64 	%fd678, 0d400921FB54442D18;
	sub.f64 	%fd679, %fd678, %fd109;
	selp.f64 	%fd1766, %fd679, %fd109, %p99;
$L__BB1_53:
	setp.neu.f64 	%p101, %fd108, 0d0000000000000000;
	@%p101 bra 	$L__BB1_55;
	{
	.reg .b32 %temp; 
	mov.b64 	{%temp, %r67}, %fd93;
	}
	setp.lt.s32 	%p104, %r67, 0;
	selp.f64 	%fd1767, 0d400921FB54442D18, 0d0000000000000000, %p104;
	bra.uni 	$L__BB1_56;
$L__BB1_55:
	setp.eq.f64 	%p102, %fd106, %fd107;
	{
	.reg .b32 %temp; 
	mov.b64 	{%temp, %r66}, %fd93;
	}
	setp.lt.s32 	%p103, %r66, 0;
	selp.f64 	%fd682, 0d4002D97C7F3321D2, 0d3FE921FB54442D18, %p103;
	selp.f64 	%fd1767, %fd682, %fd1766, %p102;
$L__BB1_56:
	add.rn.f64 	%fd683, %fd106, %fd107;
	setp.nan.f64 	%p105, %fd683, %fd683;
	copysign.f64 	%fd684, %fd94, %fd1767;
	selp.f64 	%fd685, %fd683, %fd684, %p105;
	sub.f64 	%fd686, %fd105, %fd685;
	mul.f64 	%fd687, %fd91, %fd91;
	fma.rn.f64 	%fd688, %fd90, %fd90, %fd687;
	sqrt.rn.f64 	%fd689, %fd688;
	mul.f64 	%fd690, %fd94, %fd94;
	fma.rn.f64 	%fd691, %fd93, %fd93, %fd690;
	sqrt.rn.f64 	%fd692, %fd691;
	{
	.reg .b32 %temp; 
	mov.b64 	{%temp, %r68}, %fd686;
	}
	shl.b32 	%r69, %r68, 1;
	setp.gt.u32 	%p106, %r69, -2038431744;
	mov.f64 	%fd693, 0d0000000000000000;
	mul.rn.f64 	%fd694, %fd686, %fd693;
	selp.f64 	%fd695, %fd694, %fd686, %p106;
	{
	.reg .b32 %temp; 
	mov.b64 	{%r70, %temp}, %fd695;
	}
	{
	.reg .b32 %temp; 
	mov.b64 	{%temp, %r71}, %fd695;
	}
	add.s32 	%r72, %r71, 1048576;
	mov.b64 	%fd696, {%r70, %r72};
	cvt.rni.f64.f64 	%fd697, %fd696;
	cvt.rzi.s64.f64 	%rd65, %fd697;
	cvt.u32.u64 	%r73, %rd65;
	fma.rn.f64 	%fd698, %fd697, 0dBFE0000000000000, %fd695;
	mul.f64 	%fd699, %fd698, 0d3CA1A62633145C07;
	fma.rn.f64 	%fd700, %fd698, 0d400921FB54442D18, %fd699;
	add.s32 	%r74, %r73, 1;
	shl.b32 	%r75, %r74, 6;
	cvt.u64.u32 	%rd66, %r75;
	and.b64  	%rd67, %rd66, 64;
	add.s64 	%rd69, %rd11, %rd67;
	mul.rn.f64 	%fd701, %fd700, %fd700;
	and.b64  	%rd70, %rd65, 1;
	setp.eq.b64 	%p107, %rd70, 1;
	selp.f64 	%fd702, 0d3DE5DB65F9785EBA, 0dBDA8FF8320FD8164, %p107;
	ld.global.nc.v2.f64 	{%fd703, %fd704}, [%rd69];
	fma.rn.f64 	%fd705, %fd702, %fd701, %fd703;
	fma.rn.f64 	%fd706, %fd705, %fd701, %fd704;
	ld.global.nc.v2.f64 	{%fd707, %fd708}, [%rd69+16];
	fma.rn.f64 	%fd709, %fd706, %fd701, %fd707;
	fma.rn.f64 	%fd710, %fd709, %fd701, %fd708;
	ld.global.nc.v2.f64 	{%fd711, %fd712}, [%rd69+32];
	fma.rn.f64 	%fd713, %fd710, %fd701, %fd711;
	fma.rn.f64 	%fd714, %fd713, %fd701, %fd712;
	fma.rn.f64 	%fd715, %fd714, %fd700, %fd700;
	fma.rn.f64 	%fd716, %fd714, %fd701, 0d3FF0000000000000;
	selp.f64 	%fd717, %fd715, %fd716, %p107;
	and.b32  	%r76, %r74, 2;
	setp.eq.s32 	%p108, %r76, 0;
	sub.f64 	%fd718, %fd693, %fd717;
	selp.f64 	%fd719, %fd717, %fd718, %p108;
	mul.f64 	%fd720, %fd689, %fd719;
	{
	.reg .b32 %temp; 
	mov.b64 	{%r77, %temp}, %fd686;
	}
	add.s32 	%r78, %r68, 1048576;
	mov.b64 	%fd721, {%r77, %r78};
	cvt.rni.f64.f64 	%fd722, %fd721;
	cvt.rzi.s64.f64 	%rd71, %fd722;
	cvt.u32.u64 	%r79, %rd71;
	fma.rn.f64 	%fd723, %fd722, 0dBFE0000000000000, %fd686;
	mul.f64 	%fd724, %fd723, 0d3CA1A62633145C07;
	fma.rn.f64 	%fd725, %fd723, 0d400921FB54442D18, %fd724;
	shl.b64 	%rd72, %rd71, 6;
	and.b64  	%rd73, %rd72, 64;
	add.s64 	%rd74, %rd11, %rd73;
	mul.rn.f64 	%fd726, %fd725, %fd725;
	and.b64  	%rd75, %rd71, 1;
	setp.eq.b64 	%p109, %rd75, 1;
	selp.f64 	%fd727, 0dBDA8FF8320FD8164, 0d3DE5DB65F9785EBA, %p109;
	ld.global.nc.v2.f64 	{%fd728, %fd729}, [%rd74];
	fma.rn.f64 	%fd730, %fd727, %fd726, %fd728;
	fma.rn.f64 	%fd731, %fd730, %fd726, %fd729;
	ld.global.nc.v2.f64 	{%fd732, %fd733}, [%rd74+16];
	fma.rn.f64 	%fd734, %fd731, %fd726, %fd732;
	fma.rn.f64 	%fd735, %fd734, %fd726, %fd733;
	ld.global.nc.v2.f64 	{%fd736, %fd737}, [%rd74+32];
	fma.rn.f64 	%fd738, %fd735, %fd726, %fd736;
	fma.rn.f64 	%fd739, %fd738, %fd726, %fd737;
	fma.rn.f64 	%fd740, %fd739, %fd725, %fd725;
	fma.rn.f64 	%fd741, %fd739, %fd726, 0d3FF0000000000000;
	selp.f64 	%fd742, %fd741, %fd740, %p109;
	and.b32  	%r80, %r79, 2;
	setp.eq.s32 	%p110, %r80, 0;
	sub.f64 	%fd743, %fd693, %fd742;
	selp.f64 	%fd744, %fd742, %fd743, %p110;
	cvt.rzi.f64.f64 	%fd745, %fd686;
	setp.eq.f64 	%p111, %fd686, %fd745;
	selp.f64 	%fd746, %fd694, %fd744, %p111;
	mul.f64 	%fd747, %fd689, %fd746;
	add.u64 	%rd76, %SP, 32;
	add.u64 	%rd77, %SP, 0;
	add.u64 	%rd78, %SP, 8;
	add.u64 	%rd79, %SP, 16;
	add.u64 	%rd80, %SP, 24;
	{ // callseq 5, 0
	.param .b64 param0;
	st.param.f64 	[param0], %fd692;
	.param .b64 param1;
	st.param.f64 	[param1], %fd720;
	.param .b64 param2;
	st.param.f64 	[param2], 0d407F400000000000;
	.param .b64 param3;
	st.param.f64 	[param3], 0d407F400000000000;
	.param .b64 param4;
	st.param.f64 	[param4], 0d4075E00000000000;
	.param .b64 param5;
	st.param.b64 	[param5], %rd76;
	.param .b64 param6;
	st.param.b64 	[param6], %rd77;
	.param .b64 param7;
	st.param.b64 	[param7], %rd78;
	.param .b64 param8;
	st.param.b64 	[param8], %rd79;
	.param .b64 param9;
	st.param.b64 	[param9], %rd80;
	call.uni 
	_Z22CUDA_compute_motion_1ddddddddRdS_S_S_S_, 
	(
	param0, 
	param1, 
	param2, 
	param3, 
	param4, 
	param5, 
	param6, 
	param7, 
	param8, 
	param9
	);
	} // callseq 5
	add.u64 	%rd81, %SP, 40;
	add.u64 	%rd82, %SP, 48;
	add.u64 	%rd83, %SP, 56;
	add.u64 	%rd84, %SP, 64;
	{ // callseq 6, 0
	.param .b64 param0;
	st.param.f64 	[param0], 0d0000000000000000;
	.param .b64 param1;
	st.param.f64 	[param1], %fd747;
	.param .b64 param2;
	st.param.f64 	[param2], 0d407F400000000000;
	.param .b64 param3;
	st.param.f64 	[param3], 0d407F400000000000;
	.param .b64 param4;
	st.param.f64 	[param4], 0d4075E00000000000;
	.param .b64 param5;
	st.param.b64 	[param5], %rd76;
	.param .b64 param6;
	st.param.b64 	[param6], %rd81;
	.param .b64 param7;
	st.param.b64 	[param7], %rd82;
	.param .b64 param8;
	st.param.b64 	[param8], %rd83;
	.param .b64 param9;
	st.param.b64 	[param9], %rd84;
	call.uni 
	_Z22CUDA_compute_motion_1ddddddddRdS_S_S_S_, 
	(
	param0, 
	param1, 
	param2, 
	param3, 
	param4, 
	param5, 
	param6, 
	param7, 
	param8, 
	param9
	);
	} // callseq 6
	add.u64 	%rd85, %SPL, 0;
	ld.local.f64 	%fd748, [%rd85];
	setp.lt.f64 	%p112, %fd748, 0d3EE4F8B588E368F1;
	setp.gt.f64 	%p113, %fd748, 0d4049000000000000;
	selp.f64 	%fd749, 0d0000000000000000, %fd748, %p113;
	selp.f64 	%fd750, 0d0000000000000000, %fd749, %p112;
	add.u64 	%rd86, %SPL, 40;
	ld.local.f64 	%fd751, [%rd86];
	setp.lt.f64 	%p114, %fd751, 0d3EE4F8B588E368F1;
	setp.gt.f64 	%p115, %fd751, 0d4049000000000000;
	selp.f64 	%fd752, 0d0000000000000000, %fd751, %p115;
	selp.f64 	%fd753, 0d0000000000000000, %fd752, %p114;
	setp.gt.f64 	%p116, %fd750, %fd753;
	selp.f64 	%fd1777, %fd750, %fd753, %p116;
	mov.f64 	%fd1778, %fd89;
	mov.f64 	%fd1779, %fd88;
	bra.uni 	$L__BB1_83;
$L__BB1_57:
	div.rn.f64 	%fd117, %fd92, 0d4045800000000000;
	setp.leu.f64 	%p15, %fd117, 0d0000000000000000;
	mov.f64 	%fd1771, %fd88;
	mov.f64 	%fd1772, %fd89;
	@%p15 bra 	$L__BB1_70;
	abs.f64 	%fd351, %fd90;
	abs.f64 	%fd352, %fd91;
	setp.gt.f64 	%p16, %fd352, %fd351;
	selp.f64 	%fd353, %fd352, %fd351, %p16;
	selp.f64 	%fd354, %fd351, %fd352, %p16;
	div.rn.f64 	%fd355, %fd354, %fd353;
	mul.f64 	%fd356, %fd355, %fd355;
	fma.rn.f64 	%fd357, %fd356, 0dBEF53E1D2A25FF7E, 0d3F2D3B63DBB65B49;
	fma.rn.f64 	%fd358, %fd357, %fd356, 0dBF5312788DDE082E;
	fma.rn.f64 	%fd359, %fd358, %fd356, 0d3F6F9690C8249315;
	fma.rn.f64 	%fd360, %fd359, %fd356, 0dBF82CF5AABC7CF0D;
	fma.rn.f64 	%fd361, %fd360, %fd356, 0d3F9162B0B2A3BFDE;
	fma.rn.f64 	%fd362, %fd361, %fd356, 0dBF9A7256FEB6FC6B;
	fma.rn.f64 	%fd363, %fd362, %fd356, 0d3FA171560CE4A489;
	fma.rn.f64 	%fd364, %fd363, %fd356, 0dBFA4F44D841450E4;
	fma.rn.f64 	%fd365, %fd364, %fd356, 0d3FA7EE3D3F36BB95;
	fma.rn.f64 	%fd366, %fd365, %fd356, 0dBFAAD32AE04A9FD1;
	fma.rn.f64 	%fd367, %fd366, %fd356, 0d3FAE17813D66954F;
	fma.rn.f64 	%fd368, %fd367, %fd356, 0dBFB11089CA9A5BCD;
	fma.rn.f64 	%fd369, %fd368, %fd356, 0d3FB3B12B2DB51738;
	fma.rn.f64 	%fd370, %fd369, %fd356, 0dBFB745D022F8DC5C;
	fma.rn.f64 	%fd371, %fd370, %fd356, 0d3FBC71C709DFE927;
	fma.rn.f64 	%fd372, %fd371, %fd356, 0dBFC2492491FA1744;
	fma.rn.f64 	%fd373, %fd372, %fd356, 0d3FC99999999840D2;
	fma.rn.f64 	%fd374, %fd373, %fd356, 0dBFD555555555544C;
	mul.f64 	%fd375, %fd356, %fd374;
	fma.rn.f64 	%fd376, %fd375, %fd355, %fd355;
	{
	.reg .b32 %temp; 
	mov.b64 	{%temp, %r21}, %fd90;
	}
	setp.lt.s32 	%p17, %r21, 0;
	mov.f64 	%fd377, 0d400921FB54442D18;
	sub.f64 	%fd378, %fd377, %fd376;
	selp.f64 	%fd379, %fd378, %fd376, %p17;
	neg.f64 	%fd380, %fd376;
	selp.f64 	%fd381, %fd376, %fd380, %p17;
	add.f64 	%fd382, %fd381, 0d3FF921FB54442D18;
	add.rn.f64 	%fd383, %fd351, %fd352;
	setp.eq.f64 	%p18, %fd353, 0d0000000000000000;
	setp.eq.f64 	%p19, %fd351, %fd352;
	selp.f64 	%fd384, 0d4002D97C7F3321D2, 0d3FE921FB54442D18, %p17;
	selp.f64 	%fd385, 0d400921FB54442D18, 0d0000000000000000, %p17;
	setp.nan.f64 	%p20, %fd383, %fd383;
	mul.f64 	%fd386, %fd91, %fd91;
	fma.rn.f64 	%fd387, %fd90, %fd90, %fd386;
	sqrt.rn.f64 	%fd118, %fd387;
	selp.f64 	%fd388, %fd382, %fd379, %p16;
	selp.f64 	%fd389, %fd384, %fd388, %p19;
	selp.f64 	%fd390, %fd385, %fd389, %p18;
	copysign.f64 	%fd391, %fd91, %fd390;
	selp.f64 	%fd119, %fd383, %fd391, %p20;
	mov.f64 	%fd1768, 0d0000000000000000;
	add.u64 	%rd32, %SP, 32;
	add.u64 	%rd33, %SP, 0;
	add.u64 	%rd34, %SP, 8;
	add.u64 	%rd35, %SP, 16;
	add.u64 	%rd36, %SP, 24;
$L__BB1_59:
	fma.rn.f64 	%fd392, %fd1768, 0dC045800000000000, %fd92;
	add.f64 	%fd393, %fd92, %fd392;
	mul.f64 	%fd394, %fd1768, %fd393;
	fma.rn.f64 	%fd395, %fd394, 0d3FE0000000000000, 0d404E000000000000;
	mul.f64 	%fd396, %fd4, %fd395;
	div.rn.f64 	%fd397, %fd396, %fd92;
	mul.f64 	%fd398, %fd5, %fd1;
	mul.f64 	%fd399, %fd398, %fd395;
	div.rn.f64 	%fd400, %fd399, %fd92;
	add.f64 	%fd1771, %fd88, %fd397;
	add.f64 	%fd1772, %fd89, %fd400;
	sub.f64 	%fd123, %fd86, %fd1771;
	sub.f64 	%fd124, %fd87, %fd1772;
	abs.f64 	%fd125, %fd123;
	abs.f64 	%fd126, %fd124;
	setp.leu.f64 	%p21, %fd126, %fd125;
	setp.gt.f64 	%p22, %fd126, %fd125;
	selp.f64 	%fd127, %fd126, %fd125, %p22;
	selp.f64 	%fd401, %fd125, %fd126, %p22;
	div.rn.f64 	%fd402, %fd401, %fd127;
	mul.f64 	%fd403, %fd402, %fd402;
	fma.rn.f64 	%fd404, %fd403, 0dBEF53E1D2A25FF7E, 0d3F2D3B63DBB65B49;
	fma.rn.f64 	%fd405, %fd404, %fd403, 0dBF5312788DDE082E;
	fma.rn.f64 	%fd406, %fd405, %fd403, 0d3F6F9690C8249315;
	fma.rn.f64 	%fd407, %fd406, %fd403, 0dBF82CF5AABC7CF0D;
	fma.rn.f64 	%fd408, %fd407, %fd403, 0d3F9162B0B2A3BFDE;
	fma.rn.f64 	%fd409, %fd408, %fd403, 0dBF9A7256FEB6FC6B;
	fma.rn.f64 	%fd410, %fd409, %fd403, 0d3FA171560CE4A489;
	fma.rn.f64 	%fd411, %fd410, %fd403, 0dBFA4F44D841450E4;
	fma.rn.f64 	%fd412, %fd411, %fd403, 0d3FA7EE3D3F36BB95;
	fma.rn.f64 	%fd413, %fd412, %fd403, 0dBFAAD32AE04A9FD1;
	fma.rn.f64 	%fd414, %fd413, %fd403, 0d3FAE17813D66954F;
	fma.rn.f64 	%fd415, %fd414, %fd403, 0dBFB11089CA9A5BCD;
	fma.rn.f64 	%fd416, %fd415, %fd403, 0d3FB3B12B2DB51738;
	fma.rn.f64 	%fd417, %fd416, %fd403, 0dBFB745D022F8DC5C;
	fma.rn.f64 	%fd418, %fd417, %fd403, 0d3FBC71C709DFE927;
	fma.rn.f64 	%fd419, %fd418, %fd403, 0dBFC2492491FA1744;
	fma.rn.f64 	%fd420, %fd419, %fd403, 0d3FC99999999840D2;
	fma.rn.f64 	%fd421, %fd420, %fd403, 0dBFD555555555544C;
	mul.f64 	%fd422, %fd403, %fd421;
	fma.rn.f64 	%fd128, %fd422, %fd402, %fd402;
	@%p21 bra 	$L__BB1_61;
	{
	.reg .b32 %temp; 
	mov.b64 	{%temp, %r23}, %fd123;
	}
	setp.lt.s32 	%p24, %r23, 0;
	neg.f64 	%fd425, %fd128;
	selp.f64 	%fd426, %fd128, %fd425, %p24;
	add.f64 	%fd1769, %fd426, 0d3FF921FB54442D18;
	bra.uni 	$L__BB1_62;
$L__BB1_61:
	{
	.reg .b32 %temp; 
	mov.b64 	{%temp, %r22}, %fd123;
	}
	setp.lt.s32 	%p23, %r22, 0;
	mov.f64 	%fd423, 0d400921FB54442D18;
	sub.f64 	%fd424, %fd423, %fd128;
	selp.f64 	%fd1769, %fd424, %fd128, %p23;
$L__BB1_62:
	setp.neu.f64 	%p25, %fd127, 0d0000000000000000;
	@%p25 bra 	$L__BB1_64;
	{
	.reg .b32 %temp; 
	mov.b64 	{%temp, %r25}, %fd123;
	}
	setp.lt.s32 	%p28, %r25, 0;
	selp.f64 	%fd1770, 0d400921FB54442D18, 0d0000000000000000, %p28;
	bra.uni 	$L__BB1_65;
$L__BB1_64:
	setp.eq.f64 	%p26, %fd125, %fd126;
	{
	.reg .b32 %temp; 
	mov.b64 	{%temp, %r24}, %fd123;
	}
	setp.lt.s32 	%p27, %r24, 0;
	selp.f64 	%fd427, 0d4002D97C7F3321D2, 0d3FE921FB54442D18, %p27;
	selp.f64 	%fd1770, %fd427, %fd1769, %p26;
$L__BB1_65:
	add.rn.f64 	%fd428, %fd125, %fd126;
	setp.nan.f64 	%p29, %fd428, %fd428;
	copysign.f64 	%fd429, %fd124, %fd1770;
	selp.f64 	%fd430, %fd428, %fd429, %p29;
	sub.f64 	%fd431, %fd119, %fd430;
	mul.f64 	%fd432, %fd124, %fd124;
	fma.rn.f64 	%fd433, %fd123, %fd123, %fd432;
	sqrt.rn.f64 	%fd434, %fd433;
	{
	.reg .b32 %temp; 
	mov.b64 	{%temp, %r26}, %fd431;
	}
	shl.b32 	%r27, %r26, 1;
	setp.gt.u32 	%p30, %r27, -2038431744;
	mov.f64 	%fd435, 0d0000000000000000;
	mul.rn.f64 	%fd436, %fd431, %fd435;
	selp.f64 	%fd437, %fd436, %fd431, %p30;
	{
	.reg .b32 %temp; 
	mov.b64 	{%r28, %temp}, %fd437;
	}
	{
	.reg .b32 %temp; 
	mov.b64 	{%temp, %r29}, %fd437;
	}
	add.s32 	%r30, %r29, 1048576;
	mov.b64 	%fd438, {%r28, %r30};
	cvt.rni.f64.f64 	%fd439, %fd438;
	cvt.rzi.s64.f64 	%rd21, %fd439;
	cvt.u32.u64 	%r31, %rd21;
	fma.rn.f64 	%fd440, %fd439, 0dBFE0000000000000, %fd437;
	mul.f64 	%fd441, %fd440, 0d3CA1A62633145C07;
	fma.rn.f64 	%fd442, %fd440, 0d400921FB54442D18, %fd441;
	add.s32 	%r32, %r31, 1;
	shl.b32 	%r33, %r32, 6;
	cvt.u64.u32 	%rd22, %r33;
	and.b64  	%rd23, %rd22, 64;
	add.s64 	%rd25, %rd11, %rd23;
	mul.rn.f64 	%fd443, %fd442, %fd442;
	and.b64  	%rd26, %rd21, 1;
	setp.eq.b64 	%p31, %rd26, 1;
	selp.f64 	%fd444, 0d3DE5DB65F9785EBA, 0dBDA8FF8320FD8164, %p31;
	ld.global.nc.v2.f64 	{%fd445, %fd446}, [%rd25];
	fma.rn.f64 	%fd447, %fd444, %fd443, %fd445;
	fma.rn.f64 	%fd448, %fd447, %fd443, %fd446;
	ld.global.nc.v2.f64 	{%fd449, %fd450}, [%rd25+16];
	fma.rn.f64 	%fd451, %fd448, %fd443, %fd449;
	fma.rn.f64 	%fd452, %fd451, %fd443, %fd450;
	ld.global.nc.v2.f64 	{%fd453, %fd454}, [%rd25+32];
	fma.rn.f64 	%fd455, %fd452, %fd443, %fd453;
	fma.rn.f64 	%fd456, %fd455, %fd443, %fd454;
	fma.rn.f64 	%fd457, %fd456, %fd442, %fd442;
	fma.rn.f64 	%fd458, %fd456, %fd443, 0d3FF0000000000000;
	selp.f64 	%fd459, %fd457, %fd458, %p31;
	and.b32  	%r34, %r32, 2;
	setp.eq.s32 	%p32, %r34, 0;
	sub.f64 	%fd460, %fd435, %fd459;
	selp.f64 	%fd461, %fd459, %fd460, %p32;
	mul.f64 	%fd462, %fd118, %fd461;
	{
	.reg .b32 %temp; 
	mov.b64 	{%r35, %temp}, %fd431;
	}
	add.s32 	%r36, %r26, 1048576;
	mov.b64 	%fd463, {%r35, %r36};
	cvt.rni.f64.f64 	%fd464, %fd463;
	cvt.rzi.s64.f64 	%rd27, %fd464;
	cvt.u32.u64 	%r37, %rd27;
	fma.rn.f64 	%fd465, %fd464, 0dBFE0000000000000, %fd431;
	mul.f64 	%fd466, %fd465, 0d3CA1A62633145C07;
	fma.rn.f64 	%fd467, %fd465, 0d400921FB54442D18, %fd466;
	shl.b64 	%rd28, %rd27, 6;
	and.b64  	%rd29, %rd28, 64;
	add.s64 	%rd30, %rd11, %rd29;
	mul.rn.f64 	%fd468, %fd467, %fd467;
	and.b64  	%rd31, %rd27, 1;
	setp.eq.b64 	%p33, %rd31, 1;
	selp.f64 	%fd469, 0dBDA8FF8320FD8164, 0d3DE5DB65F9785EBA, %p33;
	ld.global.nc.v2.f64 	{%fd470, %fd471}, [%rd30];
	fma.rn.f64 	%fd472, %fd469, %fd468, %fd470;
	fma.rn.f64 	%fd473, %fd472, %fd468, %fd471;
	ld.global.nc.v2.f64 	{%fd474, %fd475}, [%rd30+16];
	fma.rn.f64 	%fd476, %fd473, %fd468, %fd474;
	fma.rn.f64 	%fd477, %fd476, %fd468, %fd475;
	ld.global.nc.v2.f64 	{%fd478, %fd479}, [%rd30+32];
	fma.rn.f64 	%fd480, %fd477, %fd468, %fd478;
	fma.rn.f64 	%fd481, %fd480, %fd468, %fd479;
	fma.rn.f64 	%fd482, %fd481, %fd467, %fd467;
	fma.rn.f64 	%fd483, %fd481, %fd468, 0d3FF0000000000000;
	selp.f64 	%fd484, %fd483, %fd482, %p33;
	and.b32  	%r38, %r37, 2;
	setp.eq.s32 	%p34, %r38, 0;
	sub.f64 	%fd485, %fd435, %fd484;
	selp.f64 	%fd486, %fd484, %fd485, %p34;
	cvt.rzi.f64.f64 	%fd487, %fd431;
	setp.eq.f64 	%p35, %fd431, %fd487;
	selp.f64 	%fd488, %fd436, %fd486, %p35;
	mul.f64 	%fd489, %fd118, %fd488;
	{ // callseq 1, 0
	.param .b64 param0;
	st.param.f64 	[param0], %fd434;
	.param .b64 param1;
	st.param.f64 	[param1], %fd462;
	.param .b64 param2;
	st.param.f64 	[param2], 0d407F400000000000;
	.param .b64 param3;
	st.param.f64 	[param3], 0d407F400000000000;
	.param .b64 param4;
	st.param.f64 	[param4], 0d4075E00000000000;
	.param .b64 param5;
	st.param.b64 	[param5], %rd32;
	.param .b64 param6;
	st.param.b64 	[param6], %rd33;
	.param .b64 param7;
	st.param.b64 	[param7], %rd34;
	.param .b64 param8;
	st.param.b64 	[param8], %rd35;
	.param .b64 param9;
	st.param.b64 	[param9], %rd36;
	call.uni 
	_Z22CUDA_compute_motion_1ddddddddRdS_S_S_S_, 
	(
	param0, 
	param1, 
	param2, 
	param3, 
	param4, 
	param5, 
	param6, 
	param7, 
	param8, 
	param9
	);
	} // callseq 1
	add.u64 	%rd37, %SP, 40;
	add.u64 	%rd38, %SP, 48;
	add.u64 	%rd39, %SP, 56;
	add.u64 	%rd40, %SP, 64;
	{ // callseq 2, 0
	.param .b64 param0;
	st.param.f64 	[param0], 0d0000000000000000;
	.param .b64 param1;
	st.param.f64 	[param1], %fd489;
	.param .b64 param2;
	st.param.f64 	[param2], 0d407F400000000000;
	.param .b64 param3;
	st.param.f64 	[param3], 0d407F400000000000;
	.param .b64 param4;
	st.param.f64 	[param4], 0d4075E00000000000;
	.param .b64 param5;
	st.param.b64 	[param5], %rd32;
	.param .b64 param6;
	st.param.b64 	[param6], %rd37;
	.param .b64 param7;
	st.param.b64 	[param7], %rd38;
	.param .b64 param8;
	st.param.b64 	[param8], %rd39;
	.param .b64 param9;
	st.param.b64 	[param9], %rd40;
	call.uni 
	_Z22CUDA_compute_motion_1ddddddddRdS_S_S_S_, 
	(
	param0, 
	param1, 
	param2, 
	param3, 
	param4, 
	param5, 
	param6, 
	param7, 
	param8, 
	param9
	);
	} // callseq 2
	cvta.to.local.u64 	%rd41, %rd33;
	ld.local.f64 	%fd490, [%rd41];
	setp.lt.f64 	%p36, %fd490, 0d3EE4F8B588E368F1;
	setp.gt.f64 	%p37, %fd490, 0d4049000000000000;
	selp.f64 	%fd491, 0d0000000000000000, %fd490, %p37;
	selp.f64 	%fd492, 0d0000000000000000, %fd491, %p36;
	add.u64 	%rd42, %SPL, 40;
	ld.local.f64 	%fd493, [%rd42];
	setp.lt.f64 	%p38, %fd493, 0d3EE4F8B588E368F1;
	setp.gt.f64 	%p39, %fd493, 0d4049000000000000;
	selp.f64 	%fd494, 0d0000000000000000, %fd493, %p39;
	selp.f64 	%fd495, 0d0000000000000000, %fd494, %p38;
	setp.gt.f64 	%p40, %fd492, %fd495;
	selp.f64 	%fd135, %fd492, %fd495, %p40;
	setp.lt.f64 	%p41, %fd1771, 0dC07E000000000000;
	setp.gt.f64 	%p42, %fd1771, 0dC082C00000000000;
	abs.f64 	%fd496, %fd1772;
	setp.lt.f64 	%p43, %fd496, 0d405E000000000000;
	and.pred  	%p44, %p41, %p43;
	and.pred  	%p45, %p44, %p42;
	@%p45 bra 	$L__BB1_69;
	setp.gt.f64 	%p47, %fd1771, 0d407E000000000000;
	setp.lt.f64 	%p48, %fd1771, 0d4082C00000000000;
	and.pred  	%p49, %p48, %p43;
	and.pred  	%p50, %p49, %p47;
	@%p50 bra 	$L__BB1_69;
	abs.f64 	%fd498, %fd1771;
	setp.geu.f64 	%p51, %fd498, 0d4082700000000000;
	setp.geu.f64 	%p52, %fd496, 0d407B800000000000;
	or.pred  	%p53, %p51, %p52;
	@%p53 bra 	$L__BB1_83;
	setp.lt.f64 	%p54, %fd135, 0d3FC3333333333333;
	selp.f64 	%fd499, 0d0000000000000000, %fd135, %p54;
	setp.geu.f64 	%p55, %fd499, %fd1768;
	add.f64 	%fd1768, %fd1768, 0d3FB999999999999A;
	setp.lt.f64 	%p56, %fd1768, %fd117;
	and.pred  	%p57, %p55, %p56;
	@%p57 bra 	$L__BB1_59;
	bra.uni 	$L__BB1_70;
$L__BB1_69:
	add.f64 	%fd1768, %fd1768, 0d3FB999999999999A;
	setp.lt.f64 	%p58, %fd1768, %fd117;
	@%p58 bra 	$L__BB1_59;
$L__BB1_70:
	sub.f64 	%fd141, %fd86, %fd1771;
	sub.f64 	%fd142, %fd87, %fd1772;
	abs.f64 	%fd143, %fd90;
	abs.f64 	%fd144, %fd91;
	setp.leu.f64 	%p59, %fd144, %fd143;
	setp.gt.f64 	%p60, %fd144, %fd143;
	selp.f64 	%fd145, %fd144, %fd143, %p60;
	selp.f64 	%fd500, %fd143, %fd144, %p60;
	div.rn.f64 	%fd501, %fd500, %fd145;
	mul.f64 	%fd502, %fd501, %fd501;
	fma.rn.f64 	%fd503, %fd502, 0dBEF53E1D2A25FF7E, 0d3F2D3B63DBB65B49;
	fma.rn.f64 	%fd504, %fd503, %fd502, 0dBF5312788DDE082E;
	fma.rn.f64 	%fd505, %fd504, %fd502, 0d3F6F9690C8249315;
	fma.rn.f64 	%fd506, %fd505, %fd502, 0dBF82CF5AABC7CF0D;
	fma.rn.f64 	%fd507, %fd506, %fd502, 0d3F9162B0B2A3BFDE;
	fma.rn.f64 	%fd508, %fd507, %fd502, 0dBF9A7256FEB6FC6B;
	fma.rn.f64 	%fd509, %fd508, %fd502, 0d3FA171560CE4A489;
	fma.rn.f64 	%fd510, %fd509, %fd502, 0dBFA4F44D841450E4;
	fma.rn.f64 	%fd511, %fd510, %fd502, 0d3FA7EE3D3F36BB95;
	fma.rn.f64 	%fd512, %fd511, %fd502, 0dBFAAD32AE04A9FD1;
	fma.rn.f64 	%fd513, %fd512, %fd502, 0d3FAE17813D66954F;
	fma.rn.f64 	%fd514, %fd513, %fd502, 0dBFB11089CA9A5BCD;
	fma.rn.f64 	%fd515, %fd514, %fd502, 0d3FB3B12B2DB51738;
	fma.rn.f64 	%fd516, %fd515, %fd502, 0dBFB745D022F8DC5C;
	fma.rn.f64 	%fd517, %fd516, %fd502, 0d3FBC71C709DFE927;
	fma.rn.f64 	%fd518, %fd517, %fd502, 0dBFC2492491FA1744;
	fma.rn.f64 	%fd519, %fd518, %fd502, 0d3FC99999999840D2;
	fma.rn.f64 	%fd520, %fd519, %fd502, 0dBFD555555555544C;
	mul.f64 	%fd521, %fd502, %fd520;
	fma.rn.f64 	%fd146, %fd521, %fd501, %fd501;
	@%p59 bra 	$L__BB1_72;
	{
	.reg .b32 %temp; 
	mov.b64 	{%temp, %r40}, %fd90;
	}
	setp.lt.s32 	%p62, %r40, 0;
	neg.f64 	%fd524, %fd146;
	selp.f64 	%fd525, %fd146, %fd524, %p62;
	add.f64 	%fd1773, %fd525, 0d3FF921FB54442D18;
	bra.uni 	$L__BB1_73;
$L__BB1_72:
	{
	.reg .b32 %temp; 
	mov.b64 	{%temp, %r39}, %fd90;
	}
	setp.lt.s32 	%p61, %r39, 0;
	mov.f64 	%fd522, 0d400921FB54442D18;
	sub.f64 	%fd523, %fd522, %fd146;
	selp.f64 	%fd1773, %fd523, %fd146, %p61;
$L__BB1_73:
	setp.neu.f64 	%p63, %fd145, 0d0000000000000000;
	@%p63 bra 	$L__BB1_75;
	{
	.reg .b32 %temp; 
	mov.b64 	{%temp, %r42}, %fd90;
	}
	setp.lt.s32 	%p66, %r42, 0;
	selp.f64 	%fd1774, 0d400921FB54442D18, 0d0000000000000000, %p66;
	bra.uni 	$L__BB1_76;
$L__BB1_75:
	setp.eq.f64 	%p64, %fd143, %fd144;
	{
	.reg .b32 %temp; 
	mov.b64 	{%temp, %r41}, %fd90;
	}
	setp.lt.s32 	%p65, %r41, 0;
	selp.f64 	%fd526, 0d4002D97C7F3321D2, 0d3FE921FB54442D18, %p65;
	selp.f64 	%fd1774, %fd526, %fd1773, %p64;
$L__BB1_76:
	add.rn.f64 	%fd527, %fd143, %fd144;
	setp.nan.f64 	%p67, %fd527, %fd527;
	copysign.f64 	%fd528, %fd91, %fd1774;
	selp.f64 	%fd153, %fd527, %fd528, %p67;
	abs.f64 	%fd154, %fd141;
	abs.f64 	%fd155, %fd142;
	setp.leu.f64 	%p68, %fd155, %fd154;
	setp.gt.f64 	%p69, %fd155, %fd154;
	selp.f64 	%fd156, %fd155, %fd154, %p69;
	selp.f64 	%fd529, %fd154, %fd155, %p69;
	div.rn.f64 	%fd530, %fd529, %fd156;
	mul.f64 	%fd531, %fd530, %fd530;
	fma.rn.f64 	%fd532, %fd531, 0dBEF53E1D2A25FF7E, 0d3F2D3B63DBB65B49;
	fma.rn.f64 	%fd533, %fd532, %fd531, 0dBF5312788DDE082E;
	fma.rn.f64 	%fd534, %fd533, %fd531, 0d3F6F9690C8249315;
	fma.rn.f64 	%fd535, %fd534, %fd531, 0dBF82CF5AABC7CF0D;
	fma.rn.f64 	%fd536, %fd535, %fd531, 0d3F9162B0B2A3BFDE;
	fma.rn.f64 	%fd537, %fd536, %fd531, 0dBF9A7256FEB6FC6B;
	fma.rn.f64 	%fd538, %fd537, %fd531, 0d3FA171560CE4A489;
	fma.rn.f64 	%fd539, %fd538, %fd531, 0dBFA4F44D841450E4;
	fma.rn.f64 	%fd540, %fd539, %fd531, 0d3FA7EE3D3F36BB95;
	fma.rn.f64 	%fd541, %fd540, %fd531, 0dBFAAD32AE04A9FD1;
	fma.rn.f64 	%fd542, %fd541, %fd531, 0d3FAE17813D66954F;
	fma.rn.f64 	%fd543, %fd542, %fd531, 0dBFB11089CA9A5BCD;
	fma.rn.f64 	%fd544, %fd543, %fd531, 0d3FB3B12B2DB51738;
	fma.rn.f64 	%fd545, %fd544, %fd531, 0dBFB745D022F8DC5C;
	fma.rn.f64 	%fd546, %fd545, %fd531, 0d3FBC71C709DFE927;
	fma.rn.f64 	%fd547, %fd546, %fd531, 0dBFC2492491FA1744;
	fma.rn.f64 	%fd548, %fd547, %fd531, 0d3FC99999999840D2;
	fma.rn.f64 	%fd549, %fd548, %fd531, 0dBFD555555555544C;
	mul.f64 	%fd550, %fd531, %fd549;
	fma.rn.f64 	%fd157, %fd550, %fd530, %fd530;
	@%p68 bra 	$L__BB1_78;
	{
	.reg .b32 %temp; 
	mov.b64 	{%temp, %r44}, %fd141;
	}
	setp.lt.s32 	%p71, %r44, 0;
	neg.f64 	%fd553, %fd157;
	selp.f64 	%fd554, %fd157, %fd553, %p71;
	add.f64 	%fd1775, %fd554, 0d3FF921FB54442D18;
	bra.uni 	$L__BB1_79;
$L__BB1_78:
	{
	.reg .b32 %temp; 
	mov.b64 	{%temp, %r43}, %fd141;
	}
	setp.lt.s32 	%p70, %r43, 0;
	mov.f64 	%fd551, 0d400921FB54442D18;
	sub.f64 	%fd552, %fd551, %fd157;
	selp.f64 	%fd1775, %fd552, %fd157, %p70;
$L__BB1_79:
	setp.neu.f64 	%p72, %fd156, 0d0000000000000000;
	@%p72 bra 	$L__BB1_81;
	{
	.reg .b32 %temp; 
	mov.b64 	{%temp, %r46}, %fd141;
	}
	setp.lt.s32 	%p75, %r46, 0;
	selp.f64 	%fd1776, 0d400921FB54442D18, 0d0000000000000000, %p75;
	bra.uni 	$L__BB1_82;
$L__BB1_81:
	setp.eq.f64 	%p73, %fd154, %fd155;
	{
	.reg .b32 %temp; 
	mov.b64 	{%temp, %r45}, %fd141;
	}
	setp.lt.s32 	%p74, %r45, 0;
	selp.f64 	%fd555, 0d4002D97C7F3321D2, 0d3FE921FB54442D18, %p74;
	selp.f64 	%fd1776, %fd555, %fd1775, %p73;
$L__BB1_82:
	add.rn.f64 	%fd556, %fd154, %fd155;
	setp.nan.f64 	%p76, %fd556, %fd556;
	copysign.f64 	%fd557, %fd142, %fd1776;
	selp.f64 	%fd558, %fd556, %fd557, %p76;
	sub.f64 	%fd559, %fd153, %fd558;
	mul.f64 	%fd560, %fd91, %fd91;
	fma.rn.f64 	%fd561, %fd90, %fd90, %fd560;
	sqrt.rn.f64 	%fd562, %fd561;
	mul.f64 	%fd563, %fd142, %fd142;
	fma.rn.f64 	%fd564, %fd141, %fd141, %fd563;
	sqrt.rn.f64 	%fd565, %fd564;
	{
	.reg .b32 %temp; 
	mov.b64 	{%temp, %r47}, %fd559;
	}
	shl.b32 	%r48, %r47, 1;
	setp.gt.u32 	%p77, %r48, -2038431744;
	mov.f64 	%fd566, 0d0000000000000000;
	mul.rn.f64 	%fd567, %fd559, %fd566;
	selp.f64 	%fd568, %fd567, %fd559, %p77;
	{
	.reg .b32 %temp; 
	mov.b64 	{%r49, %temp}, %fd568;
	}
	{
	.reg .b32 %temp; 
	mov.b64 	{%temp, %r50}, %fd568;
	}
	add.s32 	%r51, %r50, 1048576;
	mov.b64 	%fd569, {%r49, %r51};
	cvt.rni.f64.f64 	%fd570, %fd569;
	cvt.rzi.s64.f64 	%rd43, %fd570;
	cvt.u32.u64 	%r52, %rd43;
	fma.rn.f64 	%fd571, %fd570, 0dBFE0000000000000, %fd568;
	mul.f64 	%fd572, %fd571, 0d3CA1A62633145C07;
	fma.rn.f64 	%fd573, %fd571, 0d400921FB54442D18, %fd572;
	add.s32 	%r53, %r52, 1;
	shl.b32 	%r54, %r53, 6;
	cvt.u64.u32 	%rd44, %r54;
	and.b64  	%rd45, %rd44, 64;
	mov.u64 	%rd46, __cudart_sin_cos_coeffs;
	add.s64 	%rd47, %rd46, %rd45;
	mul.rn.f64 	%fd574, %fd573, %fd573;
	and.b64  	%rd48, %rd43, 1;
	setp.eq.b64 	%p78, %rd48, 1;
	selp.f64 	%fd575, 0d3DE5DB65F9785EBA, 0dBDA8FF8320FD8164, %p78;
	ld.global.nc.v2.f64 	{%fd576, %fd577}, [%rd47];
	fma.rn.f64 	%fd578, %fd575, %fd574, %fd576;
	fma.rn.f64 	%fd579, %fd578, %fd574, %fd577;
	ld.global.nc.v2.f64 	{%fd580, %fd581}, [%rd47+16];
	fma.rn.f64 	%fd582, %fd579, %fd574, %fd580;
	fma.rn.f64 	%fd583, %fd582, %fd574, %fd581;
	ld.global.nc.v2.f64 	{%fd584, %fd585}, [%rd47+32];
	fma.rn.f64 	%fd586, %fd583, %fd574, %fd584;
	fma.rn.f64 	%fd587, %fd586, %fd574, %fd585;
	fma.rn.f64 	%fd588, %fd587, %fd573, %fd573;
	fma.rn.f64 	%fd589, %fd587, %fd574, 0d3FF0000000000000;
	selp.f64 	%fd590, %fd588, %fd589, %p78;
	and.b32  	%r55, %r53, 2;
	setp.eq.s32 	%p79, %r55, 0;
	sub.f64 	%fd591, %fd566, %fd590;
	selp.f64 	%fd592, %fd590, %fd591, %p79;
	mul.f64 	%fd593, %fd562, %fd592;
	{
	.reg .b32 %temp; 
	mov.b64 	{%r56, %temp}, %fd559;
	}
	add.s32 	%r57, %r47, 1048576;
	mov.b64 	%fd594, {%r56, %r57};
	cvt.rni.f64.f64 	%fd595, %fd594;
	cvt.rzi.s64.f64 	%rd49, %fd595;
	cvt.u32.u64 	%r58, %rd49;
	fma.rn.f64 	%fd596, %fd595, 0dBFE0000000000000, %fd559;
	mul.f64 	%fd597, %fd596, 0d3CA1A62633145C07;
	fma.rn.f64 	%fd598, %fd596, 0d400921FB54442D18, %fd597;
	shl.b64 	%rd50, %rd49, 6;
	and.b64  	%rd51, %rd50, 64;
	add.s64 	%rd52, %rd46, %rd51;
	mul.rn.f64 	%fd599, %fd598, %fd598;
	and.b64  	%rd53, %rd49, 1;
	setp.eq.b64 	%p80, %rd53, 1;
	selp.f64 	%fd600, 0dBDA8FF8320FD8164, 0d3DE5DB65F9785EBA, %p80;
	ld.global.nc.v2.f64 	{%fd601, %fd602}, [%rd52];
	fma.rn.f64 	%fd603, %fd600, %fd599, %fd601;
	fma.rn.f64 	%fd604, %fd603, %fd599, %fd602;
	ld.global.nc.v2.f64 	{%fd605, %fd606}, [%rd52+16];
	fma.rn.f64 	%fd607, %fd604, %fd599, %fd605;
	fma.rn.f64 	%fd608, %fd607, %fd599, %fd606;
	ld.global.nc.v2.f64 	{%fd609, %fd610}, [%rd52+32];
	fma.rn.f64 	%fd611, %fd608, %fd599, %fd609;
	fma.rn.f64 	%fd612, %fd611, %fd599, %fd610;
	fma.rn.f64 	%fd613, %fd612, %fd598, %fd598;
	fma.rn.f64 	%fd614, %fd612, %fd599, 0d3FF0000000000000;
	selp.f64 	%fd615, %fd614, %fd613, %p80;
	and.b32  	%r59, %r58, 2;
	setp.eq.s32 	%p81, %r59, 0;
	sub.f64 	%fd616, %fd566, %fd615;
	selp.f64 	%fd617, %fd615, %fd616, %p81;
	cvt.rzi.f64.f64 	%fd618, %fd559;
	setp.eq.f64 	%p82, %fd559, %fd618;
	selp.f64 	%fd619, %fd567, %fd617, %p82;
	mul.f64 	%fd620, %fd562, %fd619;
	add.u64 	%rd54, %SP, 32;
	add.u64 	%rd55, %SP, 0;
	add.u64 	%rd56, %SP, 8;
	add.u64 	%rd57, %SP, 16;
	add.u64 	%rd58, %SP, 24;
	{ // callseq 3, 0
	.param .b64 param0;
	st.param.f64 	[param0], %fd565;
	.param .b64 param1;
	st.param.f64 	[param1], %fd593;
	.param .b64 param2;
	st.param.f64 	[param2], 0d407C200000000000;
	.param .b64 param3;
	st.param.f64 	[param3], 0d407C200000000000;
	.param .b64 param4;
	st.param.f64 	[param4], 0d4072C00000000000;
	.param .b64 param5;
	st.param.b64 	[param5], %rd54;
	.param .b64 param6;
	st.param.b64 	[param6], %rd55;
	.param .b64 param7;
	st.param.b64 	[param7], %rd56;
	.param .b64 param8;
	st.param.b64 	[param8], %rd57;
	.param .b64 param9;
	st.param.b64 	[param9], %rd58;
	call.uni 
	_Z22CUDA_compute_motion_1ddddddddRdS_S_S_S_, 
	(
	param0, 
	param1, 
	param2, 
	param3, 
	param4, 
	param5, 
	param6, 
	param7, 
	param8, 
	param9
	);
	} // callseq 3
	add.u64 	%rd59, %SP, 40;
	add.u64 	%rd60, %SP, 48;
	add.u64 	%rd61, %SP, 56;
	add.u64 	%rd62, %SP, 64;
	{ // callseq 4, 0
	.param .b64 param0;
	st.param.f64 	[param0], 0d0000000000000000;
	.param .b64 param1;
	st.param.f64 	[param1], %fd620;
	.param .b64 param2;
	st.param.f64 	[param2], 0d407C200000000000;
	.param .b64 param3;
	st.param.f64 	[param3], 0d407C200000000000;
	.param .b64 param4;
	st.param.f64 	[param4], 0d4072C00000000000;
	.param .b64 param5;
	st.param.b64 	[param5], %rd54;
	.param .b64 param6;
	st.param.b64 	[param6], %rd59;
	.param .b64 param7;
	st.param.b64 	[param7], %rd60;
	.param .b64 param8;
	st.param.b64 	[param8], %rd61;
	.param .b64 param9;
	st.param.b64 	[param9], %rd62;
	call.uni 
	_Z22CUDA_compute_motion_1ddddddddRdS_S_S_S_, 
	(
	param0, 
	param1, 
	param2, 
	param3, 
	param4, 
	param5, 
	param6, 
	param7, 
	param8, 
	param9
	);
	} // callseq 4
	add.u64 	%rd63, %SPL, 0;
	ld.local.f64 	%fd621, [%rd63];
	setp.lt.f64 	%p83, %fd621, 0d3EE4F8B588E368F1;
	setp.gt.f64 	%p84, %fd621, 0d4049000000000000;
	selp.f64 	%fd622, 0d0000000000000000, %fd621, %p84;
	selp.f64 	%fd623, 0d0000000000000000, %fd622, %p83;
	add.u64 	%rd64, %SPL, 40;
	ld.local.f64 	%fd624, [%rd64];
	setp.lt.f64 	%p85, %fd624, 0d3EE4F8B588E368F1;
	setp.gt.f64 	%p86, %fd624, 0d4049000000000000;
	selp.f64 	%fd625, 0d0000000000000000, %fd624, %p86;
	selp.f64 	%fd626, 0d0000000000000000, %fd625, %p85;
	setp.gt.f64 	%p87, %fd623, %fd626;
	selp.f64 	%fd1777, %fd623, %fd626, %p87;
	mov.f64 	%fd1778, %fd1772;
	mov.f64 	%fd1779, %fd1771;
$L__BB1_83:
	ld.param.u64 	%rd243, [_Z21calculateAllInterInfoP6PlayerP5PointP5rType_param_2];
	setp.gt.u32 	%p224, %r6, 11;
	mov.u32 	%r141, %nctaid.y;
	mov.u32 	%r142, %ntid.x;
	mad.lo.s32 	%r143, %r2, %r142, %r1;
	mad.lo.s32 	%r144, %r143, %r141, %r6;
	cvta.to.global.u64 	%rd153, %rd243;
	mul.wide.s32 	%rd154, %r144, 56;
	add.s64 	%rd3, %rd153, %rd154;
	st.global.f64 	[%rd3], %fd1779;
	st.global.f64 	[%rd3+8], %fd1778;
	st.global.f64 	[%rd3+16], %fd1777;
	cvt.rn.f32.f64 	%f1, %fd2;
	mov.b32 	%r4, %f1;
	st.global.v2.u32 	[%rd3+32], {%r4, %r6};
	st.global.f64 	[%rd3+24], %fd1;
	mad.lo.s32 	%r145, %r2, 34, 100;
	cvt.rn.f64.u32 	%fd168, %r145;
	mul.f64 	%fd169, %fd3, %fd168;
	mul.f64 	%fd170, %fd5, %fd168;
	ld.global.u8 	%rs2, [%rd2];
	setp.eq.s16 	%p225, %rs2, 0;
	or.pred  	%p226, %p225, %p224;
	mov.f64 	%fd1800, 0d40C3878000000000;
	mov.f64 	%fd1801, 0d40C3878000000000;
	mov.f64 	%fd1802, 0d40C3878000000000;
	@%p226 bra 	$L__BB1_111;
	ld.global.f64 	%fd171, [%rd2+-32];
	ld.global.f64 	%fd172, [%rd2+-24];
	ld.global.f64 	%fd173, [%rd1];
	ld.global.f64 	%fd174, [%rd1+8];
	ld.global.f64 	%fd175, [%rd2+-16];
	ld.global.f64 	%fd176, [%rd2+-8];
	mul.f64 	%fd1454, %fd170, %fd170;
	fma.rn.f64 	%fd1455, %fd169, %fd169, %fd1454;
	sqrt.rn.f64 	%fd177, %fd1455;
	mul.f64 	%fd1456, %fd177, 0d3FF69FBE76C8B439;
	div.rn.f64 	%fd1457, %fd1456, 0d4059000000000000;
	div.rn.f64 	%fd178, %fd1457, 0d402399999999999A;
	mul.f64 	%fd1458, %fd1456, 0d3FC999999999999A;
	div.rn.f64 	%fd1459, %fd1458, 0d4059000000000000;
	div.rn.f64 	%fd179, %fd1459, 0d402399999999999A;
	div.rn.f64 	%fd1460, %fd177, 0d3FF69FBE76C8B439;
	mul.f64 	%fd180, %fd1460, 0d3FB999999999999A;
	add.f64 	%fd181, %fd178, %fd179;
	div.rn.f64 	%fd1461, %fd180, 0d4045C00000000000;
	add.f64 	%fd182, %fd1461, %fd181;
	setp.leu.f64 	%p306, %fd182, 0d0000000000000000;
	mov.pred 	%p305, 0;
	mov.f64 	%fd1783, 0d0000000000000000;
	mov.f64 	%fd1784, %fd173;
	mov.f64 	%fd1785, %fd174;
	mov.pred 	%p383, %p305;
	@%p306 bra 	$L__BB1_97;
	mul.f64 	%fd1463, %fd177, %fd179;
	mul.f64 	%fd1464, %fd1463, 0d3FC999999999999A;
	div.rn.f64 	%fd1465, %fd1464, 0d3FF69FBE76C8B439;
	mul.f64 	%fd1466, %fd177, %fd178;
	div.rn.f64 	%fd1467, %fd1466, 0d3FF69FBE76C8B439;
	add.f64 	%fd183, %fd1467, %fd1465;
	abs.f64 	%fd1468, %fd175;
	abs.f64 	%fd1469, %fd176;
	setp.gt.f64 	%p307, %fd1469, %fd1468;
	selp.f64 	%fd1470, %fd1469, %fd1468, %p307;
	selp.f64 	%fd1471, %fd1468, %fd1469, %p307;
	div.rn.f64 	%fd1472, %fd1471, %fd1470;
	mul.f64 	%fd1473, %fd1472, %fd1472;
	fma.rn.f64 	%fd1474, %fd1473, 0dBEF53E1D2A25FF7E, 0d3F2D3B63DBB65B49;
	fma.rn.f64 	%fd1475, %fd1474, %fd1473, 0dBF5312788DDE082E;
	fma.rn.f64 	%fd1476, %fd1475, %fd1473, 0d3F6F9690C8249315;
	fma.rn.f64 	%fd1477, %fd1476, %fd1473, 0dBF82CF5AABC7CF0D;
	fma.rn.f64 	%fd1478, %fd1477, %fd1473, 0d3F9162B0B2A3BFDE;
	fma.rn.f64 	%fd1479, %fd1478, %fd1473, 0dBF9A7256FEB6FC6B;
	fma.rn.f64 	%fd1480, %fd1479, %fd1473, 0d3FA171560CE4A489;
	fma.rn.f64 	%fd1481, %fd1480, %fd1473, 0dBFA4F44D841450E4;
	fma.rn.f64 	%fd1482, %fd1481, %fd1473, 0d3FA7EE3D3F36BB95;
	fma.rn.f64 	%fd1483, %fd1482, %fd1473, 0dBFAAD32AE04A9FD1;
	fma.rn.f64 	%fd1484, %fd1483, %fd1473, 0d3FAE17813D66954F;
	fma.rn.f64 	%fd1485, %fd1484, %fd1473, 0dBFB11089CA9A5BCD;
	fma.rn.f64 	%fd1486, %fd1485, %fd1473, 0d3FB3B12B2DB51738;
	fma.rn.f64 	%fd1487, %fd1486, %fd1473, 0dBFB745D022F8DC5C;
	fma.rn.f64 	%fd1488, %fd1487, %fd1473, 0d3FBC71C709DFE927;
	fma.rn.f64 	%fd1489, %fd1488, %fd1473, 0dBFC2492491FA1744;
	fma.rn.f64 	%fd1490, %fd1489, %fd1473, 0d3FC99999999840D2;
	fma.rn.f64 	%fd1491, %fd1490, %fd1473, 0dBFD555555555544C;
	mul.f64 	%fd1492, %fd1473, %fd1491;
	fma.rn.f64 	%fd1493, %fd1492, %fd1472, %fd1472;
	{
	.reg .b32 %temp; 
	mov.b64 	{%temp, %r185}, %fd175;
	}
	setp.lt.s32 	%p308, %r185, 0;
	mov.f64 	%fd1494, 0d400921FB54442D18;
	sub.f64 	%fd1495, %fd1494, %fd1493;
	selp.f64 	%fd1496, %fd1495, %fd1493, %p308;
	neg.f64 	%fd1497, %fd1493;
	selp.f64 	%fd1498, %fd1493, %fd1497, %p308;
	add.f64 	%fd1499, %fd1498, 0d3FF921FB54442D18;
	add.rn.f64 	%fd1500, %fd1468, %fd1469;
	setp.eq.f64 	%p309, %fd1470, 0d0000000000000000;
	setp.eq.f64 	%p310, %fd1468, %fd1469;
	selp.f64 	%fd1501, 0d4002D97C7F3321D2, 0d3FE921FB54442D18, %p308;
	selp.f64 	%fd1502, 0d400921FB54442D18, 0d0000000000000000, %p308;
	setp.nan.f64 	%p311, %fd1500, %fd1500;
	mul.f64 	%fd1503, %fd176, %fd176;
	fma.rn.f64 	%fd1504, %fd175, %fd175, %fd1503;
	sqrt.rn.f64 	%fd184, %fd1504;
	selp.f64 	%fd1505, %fd1499, %fd1496, %p307;
	selp.f64 	%fd1506, %fd1501, %fd1505, %p310;
	selp.f64 	%fd1507, %fd1502, %fd1506, %p309;
	copysign.f64 	%fd1508, %fd176, %fd1507;
	selp.f64 	%fd185, %fd1500, %fd1508, %p311;
	mov.f64 	%fd1783, 0d0000000000000000;
	mov.u64 	%rd202, __cudart_sin_cos_coeffs;
	add.u64 	%rd210, %SP, 32;
	add.u64 	%rd211, %SP, 0;
	add.u64 	%rd212, %SP, 8;
$L__BB1_86:
	mul.f64 	%fd1509, %fd1783, 0dC035C00000000000;
	mul.f64 	%fd1510, %fd1783, %fd1509;
	fma.rn.f64 	%fd1511, %fd180, %fd1783, %fd1510;
	add.f64 	%fd1512, %fd183, %fd1511;
	mul.f64 	%fd1513, %fd169, %fd1512;
	div.rn.f64 	%fd1514, %fd1513, %fd177;
	mul.f64 	%fd1515, %fd170, %fd1512;
	div.rn.f64 	%fd1516, %fd1515, %fd177;
	add.f64 	%fd1784, %fd173, %fd1514;
	add.f64 	%fd1785, %fd174, %fd1516;
	sub.f64 	%fd189, %fd171, %fd1784;
	sub.f64 	%fd190, %fd172, %fd1785;
	abs.f64 	%fd191, %fd189;
	abs.f64 	%fd192, %fd190;
	setp.leu.f64 	%p312, %fd192, %fd191;
	setp.gt.f64 	%p313, %fd192, %fd191;
	selp.f64 	%fd193, %fd192, %fd191, %p313;
	selp.f64 	%fd1517, %fd191, %fd192, %p313;
	div.rn.f64 	%fd1518, %fd1517, %fd193;
	mul.f64 	%fd1519, %fd1518, %fd1518;
	fma.rn.f64 	%fd1520, %fd1519, 0dBEF53E1D2A25FF7E, 0d3F2D3B63DBB65B49;
	fma.rn.f64 	%fd1521, %fd1520, %fd1519, 0dBF5312788DDE082E;
	fma.rn.f64 	%fd1522, %fd1521, %fd1519, 0d3F6F9690C8249315;
	fma.rn.f64 	%fd1523, %fd1522, %fd1519, 0dBF82CF5AABC7CF0D;
	fma.rn.f64 	%fd1524, %fd1523, %fd1519, 0d3F9162B0B2A3BFDE;
	fma.rn.f64 	%fd1525, %fd1524, %fd1519, 0dBF9A7256FEB6FC6B;
	fma.rn.f64 	%fd1526, %fd1525, %fd1519, 0d3FA171560CE4A489;
	fma.rn.f64 	%fd1527, %fd1526, %fd1519, 0dBFA4F44D841450E4;
	fma.rn.f64 	%fd1528, %fd1527, %fd1519, 0d3FA7EE3D3F36BB95;
	fma.rn.f64 	%fd1529, %fd1528, %fd1519, 0dBFAAD32AE04A9FD1;
	fma.rn.f64 	%fd1530, %fd1529, %fd1519, 0d3FAE17813D66954F;
	fma.rn.f64 	%fd1531, %fd1530, %fd1519, 0dBFB11089CA9A5BCD;
	fma.rn.f64 	%fd1532, %fd1531, %fd1519, 0d3FB3B12B2DB51738;
	fma.rn.f64 	%fd1533, %fd1532, %fd1519, 0dBFB745D022F8DC5C;
	fma.rn.f64 	%fd1534, %fd1533, %fd1519, 0d3FBC71C709DFE927;
	fma.rn.f64 	%fd1535, %fd1534, %fd1519, 0dBFC2492491FA1744;
	fma.rn.f64 	%fd1536, %fd1535, %fd1519, 0d3FC99999999840D2;
	fma.rn.f64 	%fd1537, %fd1536, %fd1519, 0dBFD555555555544C;
	mul.f64 	%fd1538, %fd1519, %fd1537;
	fma.rn.f64 	%fd194, %fd1538, %fd1518, %fd1518;
	@%p312 bra 	$L__BB1_88;
	{
	.reg .b32 %temp; 
	mov.b64 	{%temp, %r187}, %fd189;
	}
	setp.lt.s32 	%p315, %r187, 0;
	neg.f64 	%fd1541, %fd194;
	selp.f64 	%fd1542, %fd194, %fd1541, %p315;
	add.f64 	%fd1781, %fd1542, 0d3FF921FB54442D18;
	bra.uni 	$L__BB1_89;
$L__BB1_88:
	{
	.reg .b32 %temp; 
	mov.b64 	{%temp, %r186}, %fd189;
	}
	setp.lt.s32 	%p314, %r186, 0;
	mov.f64 	%fd1539, 0d400921FB54442D18;
	sub.f64 	%fd1540, %fd1539, %fd194;
	selp.f64 	%fd1781, %fd1540, %fd194, %p314;
$L__BB1_89:
	setp.neu.f64 	%p316, %fd193, 0d0000000000000000;
	@%p316 bra 	$L__BB1_91;
	{
	.reg .b32 %temp; 
	mov.b64 	{%temp, %r189}, %fd189;
	}
	setp.lt.s32 	%p319, %r189, 0;
	selp.f64 	%fd1782, 0d400921FB54442D18, 0d0000000000000000, %p319;
	bra.uni 	$L__BB1_92;
$L__BB1_91:
	setp.eq.f64 	%p317, %fd191, %fd192;
	{
	.reg .b32 %temp; 
	mov.b64 	{%temp, %r188}, %fd189;
	}
	setp.lt.s32 	%p318, %r188, 0;
	selp.f64 	%fd1543, 0d4002D97C7F3321D2, 0d3FE921FB54442D18, %p318;
	selp.f64 	%fd1782, %fd1543, %fd1781, %p317;
$L__BB1_92:
	add.rn.f64 	%fd1544, %fd191, %fd192;
	setp.nan.f64 	%p320, %fd1544, %fd1544;
	copysign.f64 	%fd1545, %fd190, %fd1782;
	selp.f64 	%fd1546, %fd1544, %fd1545, %p320;
	sub.f64 	%fd1547, %fd185, %fd1546;
	mul.f64 	%fd1548, %fd190, %fd190;
	fma.rn.f64 	%fd1549, %fd189, %fd189, %fd1548;
	sqrt.rn.f64 	%fd1550, %fd1549;
	{
	.reg .b32 %temp; 
	mov.b64 	{%temp, %r190}, %fd1547;
	}
	shl.b32 	%r191, %r190, 1;
	setp.gt.u32 	%p321, %r191, -2038431744;
	mov.f64 	%fd1551, 0d0000000000000000;
	mul.rn.f64 	%fd1552, %fd1547, %fd1551;
	selp.f64 	%fd1553, %fd1552, %fd1547, %p321;
	{
	.reg .b32 %temp; 
	mov.b64 	{%r192, %temp}, %fd1553;
	}
	{
	.reg .b32 %temp; 
	mov.b64 	{%temp, %r193}, %fd1553;
	}
	add.s32 	%r194, %r193, 1048576;
	mov.b64 	%fd1554, {%r192, %r194};
	cvt.rni.f64.f64 	%fd1555, %fd1554;
	cvt.rzi.s64.f64 	%rd199, %fd1555;
	cvt.u32.u64 	%r195, %rd199;
	fma.rn.f64 	%fd1556, %fd1555, 0dBFE0000000000000, %fd1553;
	mul.f64 	%fd1557, %fd1556, 0d3CA1A62633145C07;
	fma.rn.f64 	%fd1558, %fd1556, 0d400921FB54442D18, %fd1557;
	add.s32 	%r196, %r195, 1;
	shl.b32 	%r197, %r196, 6;
	cvt.u64.u32 	%rd200, %r197;
	and.b64  	%rd201, %rd200, 64;
	add.s64 	%rd203, %rd202, %rd201;
	mul.rn.f64 	%fd1559, %fd1558, %fd1558;
	and.b64  	%rd204, %rd199, 1;
	setp.eq.b64 	%p322, %rd204, 1;
	selp.f64 	%fd1560, 0d3DE5DB65F9785EBA, 0dBDA8FF8320FD8164, %p322;
	ld.global.nc.v2.f64 	{%fd1561, %fd1562}, [%rd203];
	fma.rn.f64 	%fd1563, %fd1560, %fd1559, %fd1561;
	fma.rn.f64 	%fd1564, %fd1563, %fd1559, %fd1562;
	ld.global.nc.v2.f64 	{%fd1565, %fd1566}, [%rd203+16];
	fma.rn.f64 	%fd1567, %fd1564, %fd1559, %fd1565;
	fma.rn.f64 	%fd1568, %fd1567, %fd1559, %fd1566;
	ld.global.nc.v2.f64 	{%fd1569, %fd1570}, [%rd203+32];
	fma.rn.f64 	%fd1571, %fd1568, %fd1559, %fd1569;
	fma.rn.f64 	%fd1572, %fd1571, %fd1559, %fd1570;
	fma.rn.f64 	%fd1573, %fd1572, %fd1558, %fd1558;
	fma.rn.f64 	%fd1574, %fd1572, %fd1559, 0d3FF0000000000000;
	selp.f64 	%fd1575, %fd1573, %fd1574, %p322;
	and.b32  	%r198, %r196, 2;
	setp.eq.s32 	%p323, %r198, 0;
	sub.f64 	%fd1576, %fd1551, %fd1575;
	selp.f64 	%fd1577, %fd1575, %fd1576, %p323;
	mul.f64 	%fd1578, %fd184, %fd1577;
	{
	.reg .b32 %temp; 
	mov.b64 	{%r199, %temp}, %fd1547;
	}
	add.s32 	%r200, %r190, 1048576;
	mov.b64 	%fd1579, {%r199, %r200};
	cvt.rni.f64.f64 	%fd1580, %fd1579;
	cvt.rzi.s64.f64 	%rd205, %fd1580;
	cvt.u32.u64 	%r201, %rd205;
	fma.rn.f64 	%fd1581, %fd1580, 0dBFE0000000000000, %fd1547;
	mul.f64 	%fd1582, %fd1581, 0d3CA1A62633145C07;
	fma.rn.f64 	%fd1583, %fd1581, 0d400921FB54442D18, %fd1582;
	shl.b64 	%rd206, %rd205, 6;
	and.b64  	%rd207, %rd206, 64;
	add.s64 	%rd208, %rd202, %rd207;
	mul.rn.f64 	%fd1584, %fd1583, %fd1583;
	and.b64  	%rd209, %rd205, 1;
	setp.eq.b64 	%p324, %rd209, 1;
	selp.f64 	%fd1585, 0dBDA8FF8320FD8164, 0d3DE5DB65F9785EBA, %p324;
	ld.global.nc.v2.f64 	{%fd1586, %fd1587}, [%rd208];
	fma.rn.f64 	%fd1588, %fd1585, %fd1584, %fd1586;
	fma.rn.f64 	%fd1589, %fd1588, %fd1584, %fd1587;
	ld.global.nc.v2.f64 	{%fd1590, %fd1591}, [%rd208+16];
	fma.rn.f64 	%fd1592, %fd1589, %fd1584, %fd1590;
	fma.rn.f64 	%fd1593, %fd1592, %fd1584, %fd1591;
	ld.global.nc.v2.f64 	{%fd1594, %fd1595}, [%rd208+32];
	fma.rn.f64 	%fd1596, %fd1593, %fd1584, %fd1594;
	fma.rn.f64 	%fd1597, %fd1596, %fd1584, %fd1595;
	fma.rn.f64 	%fd1598, %fd1597, %fd1583, %fd1583;
	fma.rn.f64 	%fd1599, %fd1597, %fd1584, 0d3FF0000000000000;
	selp.f64 	%fd1600, %fd1599, %fd1598, %p324;
	and.b32  	%r202, %r201, 2;
	setp.eq.s32 	%p325, %r202, 0;
	sub.f64 	%fd1601, %fd1551, %fd1600;
	selp.f64 	%fd1602, %fd1600, %fd1601, %p325;
	cvt.rzi.f64.f64 	%fd1603, %fd1547;
	setp.eq.f64 	%p326, %fd1547, %fd1603;
	selp.f64 	%fd1604, %fd1552, %fd1602, %p326;
	mul.f64 	%fd1605, %fd184, %fd1604;
	add.u64 	%rd213, %SP, 16;
	add.u64 	%rd214, %SP, 24;
	{ // callseq 17, 0
	.param .b64 param0;
	st.param.f64 	[param0], %fd1550;
	.param .b64 param1;
	st.param.f64 	[param1], %fd1578;
	.param .b64 param2;
	st.param.f64 	[param2], 0d407C200000000000;
	.param .b64 param3;
	st.param.f64 	[param3], 0d407C200000000000;
	.param .b64 param4;
	st.param.f64 	[param4], 0d4072C00000000000;
	.param .b64 param5;
	st.param.b64 	[param5], %rd210;
	.param .b64 param6;
	st.param.b64 	[param6], %rd211;
	.param .b64 param7;
	st.param.b64 	[param7], %rd212;
	.param .b64 param8;
	st.param.b64 	[param8], %rd213;
	.param .b64 param9;
	st.param.b64 	[param9], %rd214;
	call.uni 
	_Z22CUDA_compute_motion_1ddddddddRdS_S_S_S_, 
	(
	param0, 
	param1, 
	param2, 
	param3, 
	param4, 
	param5, 
	param6, 
	param7, 
	param8, 
	param9
	);
	} // callseq 17
	add.u64 	%rd215, %SP, 40;
	add.u64 	%rd216, %SP, 48;
	add.u64 	%rd217, %SP, 56;
	add.u64 	%rd218, %SP, 64;
	{ // callseq 18, 0
	.param .b64 param0;
	st.param.f64 	[param0], 0d0000000000000000;
	.param .b64 param1;
	st.param.f64 	[param1], %fd1605;
	.param .b64 param2;
	st.param.f64 	[param2], 0d407C200000000000;
	.param .b64 param3;
	st.param.f64 	[param3], 0d407C200000000000;
	.param .b64 param4;
	st.param.f64 	[param4], 0d4072C00000000000;
	.param .b64 param5;
	st.param.b64 	[param5], %rd210;
	.param .b64 param6;
	st.param.b64 	[param6], %rd215;
	.param .b64 param7;
	st.param.b64 	[param7], %rd216;
	.param .b64 param8;
	st.param.b64 	[param8], %rd217;
	.param .b64 param9;
	st.param.b64 	[param9], %rd218;
	call.uni 
	_Z22CUDA_compute_motion_1ddddddddRdS_S_S_S_, 
	(
	param0, 
	param1, 
	param2, 
	param3, 
	param4, 
	param5, 
	param6, 
	param7, 
	param8, 
	param9
	);
	} // callseq 18
	cvta.to.local.u64 	%rd219, %rd211;
	ld.local.f64 	%fd1606, [%rd219];
	setp.lt.f64 	%p327, %fd1606, 0d3EE4F8B588E368F1;
	setp.gt.f64 	%p328, %fd1606, 0d4049000000000000;
	selp.f64 	%fd1607, 0d0000000000000000, %fd1606, %p328;
	selp.f64 	%fd1608, 0d0000000000000000, %fd1607, %p327;
	add.u64 	%rd220, %SPL, 40;
	ld.local.f64 	%fd1609, [%rd220];
	setp.lt.f64 	%p329, %fd1609, 0d3EE4F8B588E368F1;
	setp.gt.f64 	%p330, %fd1609, 0d4049000000000000;
	selp.f64 	%fd1610, 0d0000000000000000, %fd1609, %p330;
	selp.f64 	%fd1611, 0d0000000000000000, %fd1610, %p329;
	setp.gt.f64 	%p331, %fd1608, %fd1611;
	selp.f64 	%fd201, %fd1608, %fd1611, %p331;
	setp.lt.f64 	%p332, %fd1784, 0dC07E000000000000;
	setp.gt.f64 	%p333, %fd1784, 0dC082C00000000000;
	abs.f64 	%fd1612, %fd1785;
	setp.lt.f64 	%p334, %fd1612, 0d405E000000000000;
	and.pred  	%p335, %p332, %p334;
	and.pred  	%p336, %p335, %p333;
	@%p336 bra 	$L__BB1_96;
	setp.gt.f64 	%p338, %fd1784, 0d407E000000000000;
	setp.lt.f64 	%p339, %fd1784, 0d4082C00000000000;
	and.pred  	%p340, %p339, %p334;
	and.pred  	%p341, %p340, %p338;
	@%p341 bra 	$L__BB1_96;
	abs.f64 	%fd1613, %fd1784;
	setp.geu.f64 	%p343, %fd1613, 0d4082700000000000;
	setp.geu.f64 	%p344, %fd1612, 0d407B800000000000;
	or.pred  	%p345, %p343, %p344;
	mov.pred 	%p383, -1;
	@%p345 bra 	$L__BB1_97;
	add.f64 	%fd1614, %fd181, %fd1783;
	setp.lt.f64 	%p347, %fd201, 0d3FB999999999999A;
	selp.f64 	%fd1615, 0d0000000000000000, %fd201, %p347;
	setp.lt.f64 	%p348, %fd1615, %fd1614;
	mov.pred 	%p383, %p305;
	@%p348 bra 	$L__BB1_97;
$L__BB1_96:
	add.f64 	%fd1783, %fd1783, 0d3FB999999999999A;
	setp.lt.f64 	%p350, %fd1783, %fd182;
	mov.pred 	%p383, %p305;
	@%p350 bra 	$L__BB1_86;
$L__BB1_97:
	setp.ge.f64 	%p351, %fd1783, %fd182;
	or.pred  	%p352, %p351, %p383;
	@%p352 bra 	$L__BB1_139;
	sub.f64 	%fd207, %fd171, %fd1784;
	sub.f64 	%fd208, %fd172, %fd1785;
	abs.f64 	%fd209, %fd175;
	abs.f64 	%fd210, %fd176;
	setp.leu.f64 	%p353, %fd210, %fd209;
	setp.gt.f64 	%p354, %fd210, %fd209;
	selp.f64 	%fd211, %fd210, %fd209, %p354;
	selp.f64 	%fd1617, %fd209, %fd210, %p354;
	div.rn.f64 	%fd1618, %fd1617, %fd211;
	mul.f64 	%fd1619, %fd1618, %fd1618;
	fma.rn.f64 	%fd1620, %fd1619, 0dBEF53E1D2A25FF7E, 0d3F2D3B63DBB65B49;
	fma.rn.f64 	%fd1621, %fd1620, %fd1619, 0dBF5312788DDE082E;
	fma.rn.f64 	%fd1622, %fd1621, %fd1619, 0d3F6F9690C8249315;
	fma.rn.f64 	%fd1623, %fd1622, %fd1619, 0dBF82CF5AABC7CF0D;
	fma.rn.f64 	%fd1624, %fd1623, %fd1619, 0d3F9162B0B2A3BFDE;
	fma.rn.f64 	%fd1625, %fd1624, %fd1619, 0dBF9A7256FEB6FC6B;
	fma.rn.f64 	%fd1626, %fd1625, %fd1619, 0d3FA171560CE4A489;
	fma.rn.f64 	%fd1627, %fd1626, %fd1619, 0dBFA4F44D841450E4;
	fma.rn.f64 	%fd1628, %fd1627, %fd1619, 0d3FA7EE3D3F36BB95;
	fma.rn.f64 	%fd1629, %fd1628, %fd1619, 0dBFAAD32AE04A9FD1;
	fma.rn.f64 	%fd1630, %fd1629, %fd1619, 0d3FAE17813D66954F;
	fma.rn.f64 	%fd1631, %fd1630, %fd1619, 0dBFB11089CA9A5BCD;
	fma.rn.f64 	%fd1632, %fd1631, %fd1619, 0d3FB3B12B2DB51738;
	fma.rn.f64 	%fd1633, %fd1632, %fd1619, 0dBFB745D022F8DC5C;
	fma.rn.f64 	%fd1634, %fd1633, %fd1619, 0d3FBC71C709DFE927;
	fma.rn.f64 	%fd1635, %fd1634, %fd1619, 0dBFC2492491FA1744;
	fma.rn.f64 	%fd1636, %fd1635, %fd1619, 0d3FC99999999840D2;
	fma.rn.f64 	%fd1637, %fd1636, %fd1619, 0dBFD555555555544C;
	mul.f64 	%fd1638, %fd1619, %fd1637;
	fma.rn.f64 	%fd212, %fd1638, %fd1618, %fd1618;
	@%p353 bra 	$L__BB1_100;
	{
	.reg .b32 %temp; 
	mov.b64 	{%temp, %r204}, %fd175;
	}
	setp.lt.s32 	%p356, %r204, 0;
	neg.f64 	%fd1641, %fd212;
	selp.f64 	%fd1642, %fd212, %fd1641, %p356;
	add.f64 	%fd1786, %fd1642, 0d3FF921FB54442D18;
	bra.uni 	$L__BB1_101;
$L__BB1_100:
	{
	.reg .b32 %temp; 
	mov.b64 	{%temp, %r203}, %fd175;
	}
	setp.lt.s32 	%p355, %r203, 0;
	mov.f64 	%fd1639, 0d400921FB54442D18;
	sub.f64 	%fd1640, %fd1639, %fd212;
	selp.f64 	%fd1786, %fd1640, %fd212, %p355;
$L__BB1_101:
	setp.neu.f64 	%p357, %fd211, 0d0000000000000000;
	@%p357 bra 	$L__BB1_103;
	{
	.reg .b32 %temp; 
	mov.b64 	{%temp, %r206}, %fd175;
	}
	setp.lt.s32 	%p360, %r206, 0;
	selp.f64 	%fd1787, 0d400921FB54442D18, 0d0000000000000000, %p360;
	bra.uni 	$L__BB1_104;
$L__BB1_103:
	setp.eq.f64 	%p358, %fd209, %fd210;
	{
	.reg .b32 %temp; 
	mov.b64 	{%temp, %r205}, %fd175;
	}
	setp.lt.s32 	%p359, %r205, 0;
	selp.f64 	%fd1643, 0d4002D97C7F3321D2, 0d3FE921FB54442D18, %p359;
	selp.f64 	%fd1787, %fd1643, %fd1786, %p358;
$L__BB1_104:
	add.rn.f64 	%fd1644, %fd209, %fd210;
	setp.nan.f64 	%p361, %fd1644, %fd1644;
	copysign.f64 	%fd1645, %fd176, %fd1787;
	selp.f64 	%fd219, %fd1644, %fd1645, %p361;
	abs.f64 	%fd220, %fd207;
	abs.f64 	%fd221, %fd208;
	setp.leu.f64 	%p362, %fd221, %fd220;
	setp.gt.f64 	%p363, %fd221, %fd220;
	selp.f64 	%fd222, %fd221, %fd220, %p363;
	selp.f64 	%fd1646, %fd220, %fd221, %p363;
	div.rn.f64 	%fd1647, %fd1646, %fd222;
	mul.f64 	%fd1648, %fd1647, %fd1647;
	fma.rn.f64 	%fd1649, %fd1648, 0dBEF53E1D2A25FF7E, 0d3F2D3B63DBB65B49;
	fma.rn.f64 	%fd1650, %fd1649, %fd1648, 0dBF5312788DDE082E;
	fma.rn.f64 	%fd1651, %fd1650, %fd1648, 0d3F6F9690C8249315;
	fma.rn.f64 	%fd1652, %fd1651, %fd1648, 0dBF82CF5AABC7CF0D;
	fma.rn.f64 	%fd1653, %fd1652, %fd1648, 0d3F9162B0B2A3BFDE;
	fma.rn.f64 	%fd1654, %fd1653, %fd1648, 0dBF9A7256FEB6FC6B;
	fma.rn.f64 	%fd1655, %fd1654, %fd1648, 0d3FA171560CE4A489;
	fma.rn.f64 	%fd1656, %fd1655, %fd1648, 0dBFA4F44D841450E4;
	fma.rn.f64 	%fd1657, %fd1656, %fd1648, 0d3FA7EE3D3F36BB95;
	fma.rn.f64 	%fd1658, %fd1657, %fd1648, 0dBFAAD32AE04A9FD1;
	fma.rn.f64 	%fd1659, %fd1658, %fd1648, 0d3FAE17813D66954F;
	fma.rn.f64 	%fd1660, %fd1659, %fd1648, 0dBFB11089CA9A5BCD;
	fma.rn.f64 	%fd1661, %fd1660, %fd1648, 0d3FB3B12B2DB51738;
	fma.rn.f64 	%fd1662, %fd1661, %fd1648, 0dBFB745D022F8DC5C;
	fma.rn.f64 	%fd1663, %fd1662, %fd1648, 0d3FBC71C709DFE927;
	fma.rn.f64 	%fd1664, %fd1663, %fd1648, 0dBFC2492491FA1744;
	fma.rn.f64 	%fd1665, %fd1664, %fd1648, 0d3FC99999999840D2;
	fma.rn.f64 	%fd1666, %fd1665, %fd1648, 0dBFD555555555544C;
	mul.f64 	%fd1667, %fd1648, %fd1666;
	fma.rn.f64 	%fd223, %fd1667, %fd1647, %fd1647;
	@%p362 bra 	$L__BB1_106;
	{
	.reg .b32 %temp; 
	mov.b64 	{%temp, %r208}, %fd207;
	}
	setp.lt.s32 	%p365, %r208, 0;
	neg.f64 	%fd1670, %fd223;
	selp.f64 	%fd1671, %fd223, %fd1670, %p365;
	add.f64 	%fd1788, %fd1671, 0d3FF921FB54442D18;
	bra.uni 	$L__BB1_107;
$L__BB1_106:
	{
	.reg .b32 %temp; 
	mov.b64 	{%temp, %r207}, %fd207;
	}
	setp.lt.s32 	%p364, %r207, 0;
	mov.f64 	%fd1668, 0d400921FB54442D18;
	sub.f64 	%fd1669, %fd1668, %fd223;
	selp.f64 	%fd1788, %fd1669, %fd223, %p364;
$L__BB1_107:
	setp.neu.f64 	%p366, %fd222, 0d0000000000000000;
	@%p366 bra 	$L__BB1_109;
	{
	.reg .b32 %temp; 
	mov.b64 	{%temp, %r210}, %fd207;
	}
	setp.lt.s32 	%p369, %r210, 0;
	selp.f64 	%fd1789, 0d400921FB54442D18, 0d0000000000000000, %p369;
	bra.uni 	$L__BB1_110;
$L__BB1_109:
	setp.eq.f64 	%p367, %fd220, %fd221;
	{
	.reg .b32 %temp; 
	mov.b64 	{%temp, %r209}, %fd207;
	}
	setp.lt.s32 	%p368, %r209, 0;
	selp.f64 	%fd1672, 0d4002D97C7F3321D2, 0d3FE921FB54442D18, %p368;
	selp.f64 	%fd1789, %fd1672, %fd1788, %p367;
$L__BB1_110:
	add.rn.f64 	%fd1673, %fd220, %fd221;
	setp.nan.f64 	%p370, %fd1673, %fd1673;
	copysign.f64 	%fd1674, %fd208, %fd1789;
	selp.f64 	%fd1675, %fd1673, %fd1674, %p370;
	sub.f64 	%fd1676, %fd219, %fd1675;
	mul.f64 	%fd1677, %fd176, %fd176;
	fma.rn.f64 	%fd1678, %fd175, %fd175, %fd1677;
	sqrt.rn.f64 	%fd1679, %fd1678;
	mul.f64 	%fd1680, %fd208, %fd208;
	fma.rn.f64 	%fd1681, %fd207, %fd207, %fd1680;
	sqrt.rn.f64 	%fd1682, %fd1681;
	{
	.reg .b32 %temp; 
	mov.b64 	{%temp, %r211}, %fd1676;
	}
	shl.b32 	%r212, %r211, 1;
	setp.gt.u32 	%p371, %r212, -2038431744;
	mov.f64 	%fd1683, 0d0000000000000000;
	mul.rn.f64 	%fd1684, %fd1676, %fd1683;
	selp.f64 	%fd1685, %fd1684, %fd1676, %p371;
	{
	.reg .b32 %temp; 
	mov.b64 	{%r213, %temp}, %fd1685;
	}
	{
	.reg .b32 %temp; 
	mov.b64 	{%temp, %r214}, %fd1685;
	}
	add.s32 	%r215, %r214, 1048576;
	mov.b64 	%fd1686, {%r213, %r215};
	cvt.rni.f64.f64 	%fd1687, %fd1686;
	cvt.rzi.s64.f64 	%rd221, %fd1687;
	cvt.u32.u64 	%r216, %rd221;
	fma.rn.f64 	%fd1688, %fd1687, 0dBFE0000000000000, %fd1685;
	mul.f64 	%fd1689, %fd1688, 0d3CA1A62633145C07;
	fma.rn.f64 	%fd1690, %fd1688, 0d400921FB54442D18, %fd1689;
	add.s32 	%r217, %r216, 1;
	shl.b32 	%r218, %r217, 6;
	cvt.u64.u32 	%rd222, %r218;
	and.b64  	%rd223, %rd222, 64;
	mov.u64 	%rd224, __cudart_sin_cos_coeffs;
	add.s64 	%rd225, %rd224, %rd223;
	mul.rn.f64 	%fd1691, %fd1690, %fd1690;
	and.b64  	%rd226, %rd221, 1;
	setp.eq.b64 	%p372, %rd226, 1;
	selp.f64 	%fd1692, 0d3DE5DB65F9785EBA, 0dBDA8FF8320FD8164, %p372;
	ld.global.nc.v2.f64 	{%fd1693, %fd1694}, [%rd225];
	fma.rn.f64 	%fd1695, %fd1692, %fd1691, %fd1693;
	fma.rn.f64 	%fd1696, %fd1695, %fd1691, %fd1694;
	ld.global.nc.v2.f64 	{%fd1697, %fd1698}, [%rd225+16];
	fma.rn.f64 	%fd1699, %fd1696, %fd1691, %fd1697;
	fma.rn.f64 	%fd1700, %fd1699, %fd1691, %fd1698;
	ld.global.nc.v2.f64 	{%fd1701, %fd1702}, [%rd225+32];
	fma.rn.f64 	%fd1703, %fd1700, %fd1691, %fd1701;
	fma.rn.f64 	%fd1704, %fd1703, %fd1691, %fd1702;
	fma.rn.f64 	%fd1705, %fd1704, %fd1690, %fd1690;
	fma.rn.f64 	%fd1706, %fd1704, %fd1691, 0d3FF0000000000000;
	selp.f64 	%fd1707, %fd1705, %fd1706, %p372;
	and.b32  	%r219, %r217, 2;
	setp.eq.s32 	%p373, %r219, 0;
	sub.f64 	%fd1708, %fd1683, %fd1707;
	selp.f64 	%fd1709, %fd1707, %fd1708, %p373;
	mul.f64 	%fd1710, %fd1679, %fd1709;
	{
	.reg .b32 %temp; 
	mov.b64 	{%r220, %temp}, %fd1676;
	}
	add.s32 	%r221, %r211, 1048576;
	mov.b64 	%fd1711, {%r220, %r221};
	cvt.rni.f64.f64 	%fd1712, %fd1711;
	cvt.rzi.s64.f64 	%rd227, %fd1712;
	cvt.u32.u64 	%r222, %rd227;
	fma.rn.f64 	%fd1713, %fd1712, 0dBFE0000000000000, %fd1676;
	mul.f64 	%fd1714, %fd1713, 0d3CA1A62633145C07;
	fma.rn.f64 	%fd1715, %fd1713, 0d400921FB54442D18, %fd1714;
	shl.b64 	%rd228, %rd227, 6;
	and.b64  	%rd229, %rd228, 64;
	add.s64 	%rd230, %rd224, %rd229;
	mul.rn.f64 	%fd1716, %fd1715, %fd1715;
	and.b64  	%rd231, %rd227, 1;
	setp.eq.b64 	%p374, %rd231, 1;
	selp.f64 	%fd1717, 0dBDA8FF8320FD8164, 0d3DE5DB65F9785EBA, %p374;
	ld.global.nc.v2.f64 	{%fd1718, %fd1719}, [%rd230];
	fma.rn.f64 	%fd1720, %fd1717, %fd1716, %fd1718;
	fma.rn.f64 	%fd1721, %fd1720, %fd1716, %fd1719;
	ld.global.nc.v2.f64 	{%fd1722, %fd1723}, [%rd230+16];
	fma.rn.f64 	%fd1724, %fd1721, %fd1716, %fd1722;
	fma.rn.f64 	%fd1725, %fd1724, %fd1716, %fd1723;
	ld.global.nc.v2.f64 	{%fd1726, %fd1727}, [%rd230+32];
	fma.rn.f64 	%fd1728, %fd1725, %fd1716, %fd1726;
	fma.rn.f64 	%fd1729, %fd1728, %fd1716, %fd1727;
	fma.rn.f64 	%fd1730, %fd1729, %fd1715, %fd1715;
	fma.rn.f64 	%fd1731, %fd1729, %fd1716, 0d3FF0000000000000;
	selp.f64 	%fd1732, %fd1731, %fd1730, %p374;
	and.b32  	%r223, %r222, 2;
	setp.eq.s32 	%p375, %r223, 0;
	sub.f64 	%fd1733, %fd1683, %fd1732;
	selp.f64 	%fd1734, %fd1732, %fd1733, %p375;
	cvt.rzi.f64.f64 	%fd1735, %fd1676;
	setp.eq.f64 	%p376, %fd1676, %fd1735;
	selp.f64 	%fd1736, %fd1684, %fd1734, %p376;
	mul.f64 	%fd1737, %fd1679, %fd1736;
	add.u64 	%rd232, %SP, 32;
	add.u64 	%rd233, %SP, 0;
	add.u64 	%rd234, %SP, 8;
	add.u64 	%rd235, %SP, 16;
	add.u64 	%rd236, %SP, 24;
	{ // callseq 19, 0
	.param .b64 param0;
	st.param.f64 	[param0], %fd1682;
	.param .b64 param1;
	st.param.f64 	[param1], %fd1710;
	.param .b64 param2;
	st.param.f64 	[param2], 0d407C200000000000;
	.param .b64 param3;
	st.param.f64 	[param3], 0d407C200000000000;
	.param .b64 param4;
	st.param.f64 	[param4], 0d4072C00000000000;
	.param .b64 param5;
	st.param.b64 	[param5], %rd232;
	.param .b64 param6;
	st.param.b64 	[param6], %rd233;
	.param .b64 param7;
	st.param.b64 	[param7], %rd234;
	.param .b64 param8;
	st.param.b64 	[param8], %rd235;
	.param .b64 param9;
	st.param.b64 	[param9], %rd236;
	call.uni 
	_Z22CUDA_compute_motion_1ddddddddRdS_S_S_S_, 
	(
	param0, 
	param1, 
	param2, 
	param3, 
	param4, 
	param5, 
	param6, 
	param7, 
	param8, 
	param9
	);
	} // callseq 19
	add.u64 	%rd237, %SP, 40;
	add.u64 	%rd238, %SP, 48;
	add.u64 	%rd239, %SP, 56;
	add.u64 	%rd240, %SP, 64;
	{ // callseq 20, 0
	.param .b64 param0;
	st.param.f64 	[param0], 0d0000000000000000;
	.param .b64 param1;
	st.param.f64 	[param1], %fd1737;
	.param .b64 param2;
	st.param.f64 	[param2], 0d407C200000000000;
	.param .b64 param3;
	st.param.f64 	[param3], 0d407C200000000000;
	.param .b64 param4;
	st.param.f64 	[param4], 0d4072C00000000000;
	.param .b64 param5;
	st.param.b64 	[param5], %rd232;
	.param .b64 param6;
	st.param.b64 	[param6], %rd237;
	.param .b64 param7;
	st.param.b64 	[param7], %rd238;
	.param .b64 param8;
	st.param.b64 	[param8], %rd239;
	.param .b64 param9;
	st.param.b64 	[param9], %rd240;
	call.uni 
	_Z22CUDA_compute_motion_1ddddddddRdS_S_S_S_, 
	(
	param0, 
	param1, 
	param2, 
	param3, 
	param4, 
	param5, 
	param6, 
	param7, 
	param8, 
	param9
	);
	} // callseq 20
	add.u64 	%rd241, %SPL, 0;
	ld.local.f64 	%fd1738, [%rd241];
	setp.lt.f64 	%p377, %fd1738, 0d3EE4F8B588E368F1;
	setp.gt.f64 	%p378, %fd1738, 0d4049000000000000;
	selp.f64 	%fd1739, 0d0000000000000000, %fd1738, %p378;
	selp.f64 	%fd1740, 0d0000000000000000, %fd1739, %p377;
	add.u64 	%rd242, %SPL, 40;
	ld.local.f64 	%fd1741, [%rd242];
	setp.lt.f64 	%p379, %fd1741, 0d3EE4F8B588E368F1;
	setp.gt.f64 	%p380, %fd1741, 0d4049000000000000;
	selp.f64 	%fd1742, 0d0000000000000000, %fd1741, %p380;
	selp.f64 	%fd1743, 0d0000000000000000, %fd1742, %p379;
	setp.gt.f64 	%p381, %fd1740, %fd1743;
	selp.f64 	%fd1800, %fd1740, %fd1743, %p381;
	mov.f64 	%fd1801, %fd1785;
	mov.f64 	%fd1802, %fd1784;
	bra.uni 	$L__BB1_139;
$L__BB1_111:
	setp.eq.s16 	%p227, %rs2, 0;
	@%p227 bra 	$L__BB1_139;
	ld.global.f64 	%fd231, [%rd2+-32];
	ld.global.f64 	%fd232, [%rd2+-24];
	ld.global.f64 	%fd233, [%rd1];
	ld.global.f64 	%fd234, [%rd1+8];
	ld.global.f64 	%fd235, [%rd2+-16];
	ld.global.f64 	%fd236, [%rd2+-8];
	mul.f64 	%fd1163, %fd170, %fd170;
	fma.rn.f64 	%fd1164, %fd169, %fd169, %fd1163;
	sqrt.rn.f64 	%fd237, %fd1164;
	mul.f64 	%fd1165, %fd237, 0d3FF69FBE76C8B439;
	div.rn.f64 	%fd1166, %fd1165, 0d4059000000000000;
	div.rn.f64 	%fd238, %fd1166, 0d402399999999999A;
	mul.f64 	%fd1167, %fd1165, 0d3FC999999999999A;
	div.rn.f64 	%fd1168, %fd1167, 0d4059000000000000;
	div.rn.f64 	%fd239, %fd1168, 0d402399999999999A;
	div.rn.f64 	%fd1169, %fd237, 0d3FF69FBE76C8B439;
	mul.f64 	%fd240, %fd1169, 0d3FB999999999999A;
	add.f64 	%fd241, %fd238, %fd239;
	div.rn.f64 	%fd1170, %fd240, 0d4045C00000000000;
	add.f64 	%fd242, %fd1170, %fd241;
	setp.leu.f64 	%p229, %fd242, 0d0000000000000000;
	mov.pred 	%p228, 0;
	mov.f64 	%fd1793, 0d0000000000000000;
	mov.f64 	%fd1794, %fd233;
	mov.f64 	%fd1795, %fd234;
	mov.pred 	%p384, %p228;
	@%p229 bra 	$L__BB1_125;
	mul.f64 	%fd1172, %fd237, %fd239;
	mul.f64 	%fd1173, %fd1172, 0d3FC999999999999A;
	div.rn.f64 	%fd1174, %fd1173, 0d3FF69FBE76C8B439;
	mul.f64 	%fd1175, %fd237, %fd238;
	div.rn.f64 	%fd1176, %fd1175, 0d3FF69FBE76C8B439;
	add.f64 	%fd243, %fd1176, %fd1174;
	abs.f64 	%fd1177, %fd235;
	abs.f64 	%fd1178, %fd236;
	setp.gt.f64 	%p230, %fd1178, %fd1177;
	selp.f64 	%fd1179, %fd1178, %fd1177, %p230;
	selp.f64 	%fd1180, %fd1177, %fd1178, %p230;
	div.rn.f64 	%fd1181, %fd1180, %fd1179;
	mul.f64 	%fd1182, %fd1181, %fd1181;
	fma.rn.f64 	%fd1183, %fd1182, 0dBEF53E1D2A25FF7E, 0d3F2D3B63DBB65B49;
	fma.rn.f64 	%fd1184, %fd1183, %fd1182, 0dBF5312788DDE082E;
	fma.rn.f64 	%fd1185, %fd1184, %fd1182, 0d3F6F9690C8249315;
	fma.rn.f64 	%fd1186, %fd1185, %fd1182, 0dBF82CF5AABC7CF0D;
	fma.rn.f64 	%fd1187, %fd1186, %fd1182, 0d3F9162B0B2A3BFDE;
	fma.rn.f64 	%fd1188, %fd1187, %fd1182, 0dBF9A7256FEB6FC6B;
	fma.rn.f64 	%fd1189, %fd1188, %fd1182, 0d3FA171560CE4A489;
	fma.rn.f64 	%fd1190, %fd1189, %fd1182, 0dBFA4F44D841450E4;
	fma.rn.f64 	%fd1191, %fd1190, %fd1182, 0d3FA7EE3D3F36BB95;
	fma.rn.f64 	%fd1192, %fd1191, %fd1182, 0dBFAAD32AE04A9FD1;
	fma.rn.f64 	%fd1193, %fd1192, %fd1182, 0d3FAE17813D66954F;
	fma.rn.f64 	%fd1194, %fd1193, %fd1182, 0dBFB11089CA9A5BCD;
	fma.rn.f64 	%fd1195, %fd1194, %fd1182, 0d3FB3B12B2DB51738;
	fma.rn.f64 	%fd1196, %fd1195, %fd1182, 0dBFB745D022F8DC5C;
	fma.rn.f64 	%fd1197, %fd1196, %fd1182, 0d3FBC71C709DFE927;
	fma.rn.f64 	%fd1198, %fd1197, %fd1182, 0dBFC2492491FA1744;
	fma.rn.f64 	%fd1199, %fd1198, %fd1182, 0d3FC99999999840D2;
	fma.rn.f64 	%fd1200, %fd1199, %fd1182, 0dBFD555555555544C;
	mul.f64 	%fd1201, %fd1182, %fd1200;
	fma.rn.f64 	%fd1202, %fd1201, %fd1181, %fd1181;
	{
	.reg .b32 %temp; 
	mov.b64 	{%temp, %r146}, %fd235;
	}
	setp.lt.s32 	%p231, %r146, 0;
	mov.f64 	%fd1203, 0d400921FB54442D18;
	sub.f64 	%fd1204, %fd1203, %fd1202;
	selp.f64 	%fd1205, %fd1204, %fd1202, %p231;
	neg.f64 	%fd1206, %fd1202;
	selp.f64 	%fd1207, %fd1202, %fd1206, %p231;
	add.f64 	%fd1208, %fd1207, 0d3FF921FB54442D18;
	add.rn.f64 	%fd1209, %fd1177, %fd1178;
	setp.eq.f64 	%p232, %fd1179, 0d0000000000000000;
	setp.eq.f64 	%p233, %fd1177, %fd1178;
	selp.f64 	%fd1210, 0d4002D97C7F3321D2, 0d3FE921FB54442D18, %p231;
	selp.f64 	%fd1211, 0d400921FB54442D18, 0d0000000000000000, %p231;
	setp.nan.f64 	%p234, %fd1209, %fd1209;
	mul.f64 	%fd1212, %fd236, %fd236;
	fma.rn.f64 	%fd1213, %fd235, %fd235, %fd1212;
	sqrt.rn.f64 	%fd244, %fd1213;
	selp.f64 	%fd1214, %fd1208, %fd1205, %p230;
	selp.f64 	%fd1215, %fd1210, %fd1214, %p233;
	selp.f64 	%fd1216, %fd1211, %fd1215, %p232;
	copysign.f64 	%fd1217, %fd236, %fd1216;
	selp.f64 	%fd245, %fd1209, %fd1217, %p234;
	mov.f64 	%fd1793, 0d0000000000000000;
	mov.u64 	%rd158, __cudart_sin_cos_coeffs;
	add.u64 	%rd166, %SP, 32;
	add.u64 	%rd167, %SP, 0;
	add.u64 	%rd168, %SP, 8;
$L__BB1_114:
	mul.f64 	%fd1218, %fd1793, 0dC035C00000000000;
	mul.f64 	%fd1219, %fd1793, %fd1218;
	fma.rn.f64 	%fd1220, %fd240, %fd1793, %fd1219;
	add.f64 	%fd1221, %fd243, %fd1220;
	mul.f64 	%fd1222, %fd169, %fd1221;
	div.rn.f64 	%fd1223, %fd1222, %fd237;
	mul.f64 	%fd1224, %fd170, %fd1221;
	div.rn.f64 	%fd1225, %fd1224, %fd237;
	add.f64 	%fd1794, %fd233, %fd1223;
	add.f64 	%fd1795, %fd234, %fd1225;
	sub.f64 	%fd249, %fd231, %fd1794;
	sub.f64 	%fd250, %fd232, %fd1795;
	abs.f64 	%fd251, %fd249;
	abs.f64 	%fd252, %fd250;
	setp.leu.f64 	%p235, %fd252, %fd251;
	setp.gt.f64 	%p236, %fd252, %fd251;
	selp.f64 	%fd253, %fd252, %fd251, %p236;
	selp.f64 	%fd1226, %fd251, %fd252, %p236;
	div.rn.f64 	%fd1227, %fd1226, %fd253;
	mul.f64 	%fd1228, %fd1227, %fd1227;
	fma.rn.f64 	%fd1229, %fd1228, 0dBEF53E1D2A25FF7E, 0d3F2D3B63DBB65B49;
	fma.rn.f64 	%fd1230, %fd1229, %fd1228, 0dBF5312788DDE082E;
	fma.rn.f64 	%fd1231, %fd1230, %fd1228, 0d3F6F9690C8249315;
	fma.rn.f64 	%fd1232, %fd1231, %fd1228, 0dBF82CF5AABC7CF0D;
	fma.rn.f64 	%fd1233, %fd1232, %fd1228, 0d3F9162B0B2A3BFDE;
	fma.rn.f64 	%fd1234, %fd1233, %fd1228, 0dBF9A7256FEB6FC6B;
	fma.rn.f64 	%fd1235, %fd1234, %fd1228, 0d3FA171560CE4A489;
	fma.rn.f64 	%fd1236, %fd1235, %fd1228, 0dBFA4F44D841450E4;
	fma.rn.f64 	%fd1237, %fd1236, %fd1228, 0d3FA7EE3D3F36BB95;
	fma.rn.f64 	%fd1238, %fd1237, %fd1228, 0dBFAAD32AE04A9FD1;
	fma.rn.f64 	%fd1239, %fd1238, %fd1228, 0d3FAE17813D66954F;
	fma.rn.f64 	%fd1240, %fd1239, %fd1228, 0dBFB11089CA9A5BCD;
	fma.rn.f64 	%fd1241, %fd1240, %fd1228, 0d3FB3B12B2DB51738;
	fma.rn.f64 	%fd1242, %fd1241, %fd1228, 0dBFB745D022F8DC5C;
	fma.rn.f64 	%fd1243, %fd1242, %fd1228, 0d3FBC71C709DFE927;
	fma.rn.f64 	%fd1244, %fd1243, %fd1228, 0dBFC2492491FA1744;
	fma.rn.f64 	%fd1245, %fd1244, %fd1228, 0d3FC99999999840D2;
	fma.rn.f64 	%fd1246, %fd1245, %fd1228, 0dBFD555555555544C;
	mul.f64 	%fd1247, %fd1228, %fd1246;
	fma.rn.f64 	%fd254, %fd1247, %fd1227, %fd1227;
	@%p235 bra 	$L__BB1_116;
	{
	.reg .b32 %temp; 
	mov.b64 	{%temp, %r148}, %fd249;
	}
	setp.lt.s32 	%p238, %r148, 0;
	neg.f64 	%fd1250, %fd254;
	selp.f64 	%fd1251, %fd254, %fd1250, %p238;
	add.f64 	%fd1791, %fd1251, 0d3FF921FB54442D18;
	bra.uni 	$L__BB1_117;
$L__BB1_116:
	{
	.reg .b32 %temp; 
	mov.b64 	{%temp, %r147}, %fd249;
	}
	setp.lt.s32 	%p237, %r147, 0;
	mov.f64 	%fd1248, 0d400921FB54442D18;
	sub.f64 	%fd1249, %fd1248, %fd254;
	selp.f64 	%fd1791, %fd1249, %fd254, %p237;
$L__BB1_117:
	setp.neu.f64 	%p239, %fd253, 0d0000000000000000;
	@%p239 bra 	$L__BB1_119;
	{
	.reg .b32 %temp; 
	mov.b64 	{%temp, %r150}, %fd249;
	}
	setp.lt.s32 	%p242, %r150, 0;
	selp.f64 	%fd1792, 0d400921FB54442D18, 0d0000000000000000, %p242;
	bra.uni 	$L__BB1_120;
$L__BB1_119:
	setp.eq.f64 	%p240, %fd251, %fd252;
	{
	.reg .b32 %temp; 
	mov.b64 	{%temp, %r149}, %fd249;
	}
	setp.lt.s32 	%p241, %r149, 0;
	selp.f64 	%fd1252, 0d4002D97C7F3321D2, 0d3FE921FB54442D18, %p241;
	selp.f64 	%fd1792, %fd1252, %fd1791, %p240;
$L__BB1_120:
	add.rn.f64 	%fd1253, %fd251, %fd252;
	setp.nan.f64 	%p243, %fd1253, %fd1253;
	copysign.f64 	%fd1254, %fd250, %fd1792;
	selp.f64 	%fd1255, %fd1253, %fd1254, %p243;
	sub.f64 	%fd1256, %fd245, %fd1255;
	mul.f64 	%fd1257, %fd250, %fd250;
	fma.rn.f64 	%fd1258, %fd249, %fd249, %fd1257;
	sqrt.rn.f64 	%fd1259, %fd1258;
	{
	.reg .b32 %temp; 
	mov.b64 	{%temp, %r151}, %fd1256;
	}
	shl.b32 	%r152, %r151, 1;
	setp.gt.u32 	%p244, %r152, -2038431744;
	mov.f64 	%fd1260, 0d0000000000000000;
	mul.rn.f64 	%fd1261, %fd1256, %fd1260;
	selp.f64 	%fd1262, %fd1261, %fd1256, %p244;
	{
	.reg .b32 %temp; 
	mov.b64 	{%r153, %temp}, %fd1262;
	}
	{
	.reg .b32 %temp; 
	mov.b64 	{%temp, %r154}, %fd1262;
	}
	add.s32 	%r155, %r154, 1048576;
	mov.b64 	%fd1263, {%r153, %r155};
	cvt.rni.f64.f64 	%fd1264, %fd1263;
	cvt.rzi.s64.f64 	%rd155, %fd1264;
	cvt.u32.u64 	%r156, %rd155;
	fma.rn.f64 	%fd1265, %fd1264, 0dBFE0000000000000, %fd1262;
	mul.f64 	%fd1266, %fd1265, 0d3CA1A62633145C07;
	fma.rn.f64 	%fd1267, %fd1265, 0d400921FB54442D18, %fd1266;
	add.s32 	%r157, %r156, 1;
	shl.b32 	%r158, %r157, 6;
	cvt.u64.u32 	%rd156, %r158;
	and.b64  	%rd157, %rd156, 64;
	add.s64 	%rd159, %rd158, %rd157;
	mul.rn.f64 	%fd1268, %fd1267, %fd1267;
	and.b64  	%rd160, %rd155, 1;
	setp.eq.b64 	%p245, %rd160, 1;
	selp.f64 	%fd1269, 0d3DE5DB65F9785EBA, 0dBDA8FF8320FD8164, %p245;
	ld.global.nc.v2.f64 	{%fd1270, %fd1271}, [%rd159];
	fma.rn.f64 	%fd1272, %fd1269, %fd1268, %fd1270;
	fma.rn.f64 	%fd1273, %fd1272, %fd1268, %fd1271;
	ld.global.nc.v2.f64 	{%fd1274, %fd1275}, [%rd159+16];
	fma.rn.f64 	%fd1276, %fd1273, %fd1268, %fd1274;
	fma.rn.f64 	%fd1277, %fd1276, %fd1268, %fd1275;
	ld.global.nc.v2.f64 	{%fd1278, %fd1279}, [%rd159+32];
	fma.rn.f64 	%fd1280, %fd1277, %fd1268, %fd1278;
	fma.rn.f64 	%fd1281, %fd1280, %fd1268, %fd1279;
	fma.rn.f64 	%fd1282, %fd1281, %fd1267, %fd1267;
	fma.rn.f64 	%fd1283, %fd1281, %fd1268, 0d3FF0000000000000;
	selp.f64 	%fd1284, %fd1282, %fd1283, %p245;
	and.b32  	%r159, %r157, 2;
	setp.eq.s32 	%p246, %r159, 0;
	sub.f64 	%fd1285, %fd1260, %fd1284;
	selp.f64 	%fd1286, %fd1284, %fd1285, %p246;
	mul.f64 	%fd1287, %fd244, %fd1286;
	{
	.reg .b32 %temp; 
	mov.b64 	{%r160, %temp}, %fd1256;
	}
	add.s32 	%r161, %r151, 1048576;
	mov.b64 	%fd1288, {%r160, %r161};
	cvt.rni.f64.f64 	%fd1289, %fd1288;
	cvt.rzi.s64.f64 	%rd161, %fd1289;
	cvt.u32.u64 	%r162, %rd161;
	fma.rn.f64 	%fd1290, %fd1289, 0dBFE0000000000000, %fd1256;
	mul.f64 	%fd1291, %fd1290, 0d3CA1A62633145C07;
	fma.rn.f64 	%fd1292, %fd1290, 0d400921FB54442D18, %fd1291;
	shl.b64 	%rd162, %rd161, 6;
	and.b64  	%rd163, %rd162, 64;
	add.s64 	%rd164, %rd158, %rd163;
	mul.rn.f64 	%fd1293, %fd1292, %fd1292;
	and.b64  	%rd165, %rd161, 1;
	setp.eq.b64 	%p247, %rd165, 1;
	selp.f64 	%fd1294, 0dBDA8FF8320FD8164, 0d3DE5DB65F9785EBA, %p247;
	ld.global.nc.v2.f64 	{%fd1295, %fd1296}, [%rd164];
	fma.rn.f64 	%fd1297, %fd1294, %fd1293, %fd1295;
	fma.rn.f64 	%fd1298, %fd1297, %fd1293, %fd1296;
	ld.global.nc.v2.f64 	{%fd1299, %fd1300}, [%rd164+16];
	fma.rn.f64 	%fd1301, %fd1298, %fd1293, %fd1299;
	fma.rn.f64 	%fd1302, %fd1301, %fd1293, %fd1300;
	ld.global.nc.v2.f64 	{%fd1303, %fd1304}, [%rd164+32];
	fma.rn.f64 	%fd1305, %fd1302, %fd1293, %fd1303;
	fma.rn.f64 	%fd1306, %fd1305, %fd1293, %fd1304;
	fma.rn.f64 	%fd1307, %fd1306, %fd1292, %fd1292;
	fma.rn.f64 	%fd1308, %fd1306, %fd1293, 0d3FF0000000000000;
	selp.f64 	%fd1309, %fd1308, %fd1307, %p247;
	and.b32  	%r163, %r162, 2;
	setp.eq.s32 	%p248, %r163, 0;
	sub.f64 	%fd1310, %fd1260, %fd1309;
	selp.f64 	%fd1311, %fd1309, %fd1310, %p248;
	cvt.rzi.f64.f64 	%fd1312, %fd1256;
	setp.eq.f64 	%p249, %fd1256, %fd1312;
	selp.f64 	%fd1313, %fd1261, %fd1311, %p249;
	mul.f64 	%fd1314, %fd244, %fd1313;
	add.u64 	%rd169, %SP, 16;
	add.u64 	%rd170, %SP, 24;
	{ // callseq 13, 0
	.param .b64 param0;
	st.param.f64 	[param0], %fd1259;
	.param .b64 param1;
	st.param.f64 	[param1], %fd1287;
	.param .b64 param2;
	st.param.f64 	[param2], 0d407C200000000000;
	.param .b64 param3;
	st.param.f64 	[param3], 0d407C200000000000;
	.param .b64 param4;
	st.param.f64 	[param4], 0d4072C00000000000;
	.param .b64 param5;
	st.param.b64 	[param5], %rd166;
	.param .b64 param6;
	st.param.b64 	[param6], %rd167;
	.param .b64 param7;
	st.param.b64 	[param7], %rd168;
	.param .b64 param8;
	st.param.b64 	[param8], %rd169;
	.param .b64 param9;
	st.param.b64 	[param9], %rd170;
	call.uni 
	_Z22CUDA_compute_motion_1ddddddddRdS_S_S_S_, 
	(
	param0, 
	param1, 
	param2, 
	param3, 
	param4, 
	param5, 
	param6, 
	param7, 
	param8, 
	param9
	);
	} // callseq 13
	add.u64 	%rd171, %SP, 40;
	add.u64 	%rd172, %SP, 48;
	add.u64 	%rd173, %SP, 56;
	add.u64 	%rd174, %SP, 64;
	{ // callseq 14, 0
	.param .b64 param0;
	st.param.f64 	[param0], 0d0000000000000000;
	.param .b64 param1;
	st.param.f64 	[param1], %fd1314;
	.param .b64 param2;
	st.param.f64 	[param2], 0d407C200000000000;
	.param .b64 param3;
	st.param.f64 	[param3], 0d407C200000000000;
	.param .b64 param4;
	st.param.f64 	[param4], 0d4072C00000000000;
	.param .b64 param5;
	st.param.b64 	[param5], %rd166;
	.param .b64 param6;
	st.param.b64 	[param6], %rd171;
	.param .b64 param7;
	st.param.b64 	[param7], %rd172;
	.param .b64 param8;
	st.param.b64 	[param8], %rd173;
	.param .b64 param9;
	st.param.b64 	[param9], %rd174;
	call.uni 
	_Z22CUDA_compute_motion_1ddddddddRdS_S_S_S_, 
	(
	param0, 
	param1, 
	param2, 
	param3, 
	param4, 
	param5, 
	param6, 
	param7, 
	param8, 
	param9
	);
	} // callseq 14
	cvta.to.local.u64 	%rd175, %rd167;
	ld.local.f64 	%fd1315, [%rd175];
	setp.lt.f64 	%p250, %fd1315, 0d3EE4F8B588E368F1;
	setp.gt.f64 	%p251, %fd1315, 0d4049000000000000;
	selp.f64 	%fd1316, 0d0000000000000000, %fd1315, %p251;
	selp.f64 	%fd1317, 0d0000000000000000, %fd1316, %p250;
	add.u64 	%rd176, %SPL, 40;
	ld.local.f64 	%fd1318, [%rd176];
	setp.lt.f64 	%p252, %fd1318, 0d3EE4F8B588E368F1;
	setp.gt.f64 	%p253, %fd1318, 0d4049000000000000;
	selp.f64 	%fd1319, 0d0000000000000000, %fd1318, %p253;
	selp.f64 	%fd1320, 0d0000000000000000, %fd1319, %p252;
	setp.gt.f64 	%p254, %fd1317, %fd1320;
	selp.f64 	%fd261, %fd1317, %fd1320, %p254;
	setp.lt.f64 	%p255, %fd1794, 0dC07E000000000000;
	setp.gt.f64 	%p256, %fd1794, 0dC082C00000000000;
	abs.f64 	%fd1321, %fd1795;
	setp.lt.f64 	%p257, %fd1321, 0d405E000000000000;
	and.pred  	%p258, %p255, %p257;
	and.pred  	%p259, %p258, %p256;
	@%p259 bra 	$L__BB1_124;
	setp.gt.f64 	%p261, %fd1794, 0d407E000000000000;
	setp.lt.f64 	%p262, %fd1794, 0d4082C00000000000;
	and.pred  	%p263, %p262, %p257;
	and.pred  	%p264, %p263, %p261;
	@%p264 bra 	$L__BB1_124;
	abs.f64 	%fd1322, %fd1794;
	setp.geu.f64 	%p266, %fd1322, 0d4082700000000000;
	setp.geu.f64 	%p267, %fd1321, 0d407B800000000000;
	or.pred  	%p268, %p266, %p267;
	mov.pred 	%p384, -1;
	@%p268 bra 	$L__BB1_125;
	add.f64 	%fd1323, %fd241, %fd1793;
	setp.lt.f64 	%p270, %fd261, 0d3FB999999999999A;
	selp.f64 	%fd1324, 0d0000000000000000, %fd261, %p270;
	setp.lt.f64 	%p271, %fd1324, %fd1323;
	mov.pred 	%p384, %p228;
	@%p271 bra 	$L__BB1_125;
$L__BB1_124:
	add.f64 	%fd1793, %fd1793, 0d3FB999999999999A;
	setp.lt.f64 	%p273, %fd1793, %fd242;
	mov.pred 	%p384, %p228;
	@%p273 bra 	$L__BB1_114;
$L__BB1_125:
	setp.ge.f64 	%p274, %fd1793, %fd242;
	or.pred  	%p275, %p274, %p384;
	@%p275 bra 	$L__BB1_139;
	sub.f64 	%fd267, %fd231, %fd1794;
	sub.f64 	%fd268, %fd232, %fd1795;
	abs.f64 	%fd269, %fd235;
	abs.f64 	%fd270, %fd236;
	setp.leu.f64 	%p276, %fd270, %fd269;
	setp.gt.f64 	%p277, %fd270, %fd269;
	selp.f64 	%fd271, %fd270, %fd269, %p277;
	selp.f64 	%fd1326, %fd269, %fd270, %p277;
	div.rn.f64 	%fd1327, %fd1326, %fd271;
	mul.f64 	%fd1328, %fd1327, %fd1327;
	fma.rn.f64 	%fd1329, %fd1328, 0dBEF53E1D2A25FF7E, 0d3F2D3B63DBB65B49;
	fma.rn.f64 	%fd1330, %fd1329, %fd1328, 0dBF5312788DDE082E;
	fma.rn.f64 	%fd1331, %fd1330, %fd1328, 0d3F6F9690C8249315;
	fma.rn.f64 	%fd1332, %fd1331, %fd1328, 0dBF82CF5AABC7CF0D;
	fma.rn.f64 	%fd1333, %fd1332, %fd1328, 0d3F9162B0B2A3BFDE;
	fma.rn.f64 	%fd1334, %fd1333, %fd1328, 0dBF9A7256FEB6FC6B;
	fma.rn.f64 	%fd1335, %fd1334, %fd1328, 0d3FA171560CE4A489;
	fma.rn.f64 	%fd1336, %fd1335, %fd1328, 0dBFA4F44D841450E4;
	fma.rn.f64 	%fd1337, %fd1336, %fd1328, 0d3FA7EE3D3F36BB95;
	fma.rn.f64 	%fd1338, %fd1337, %fd1328, 0dBFAAD32AE04A9FD1;
	fma.rn.f64 	%fd1339, %fd1338, %fd1328, 0d3FAE17813D66954F;
	fma.rn.f64 	%fd1340, %fd1339, %fd1328, 0dBFB11089CA9A5BCD;
	fma.rn.f64 	%fd1341, %fd1340, %fd1328, 0d3FB3B12B2DB51738;
	fma.rn.f64 	%fd1342, %fd1341, %fd1328, 0dBFB745D022F8DC5C;
	fma.rn.f64 	%fd1343, %fd1342, %fd1328, 0d3FBC71C709DFE927;
	fma.rn.f64 	%fd1344, %fd1343, %fd1328, 0dBFC2492491FA1744;
	fma.rn.f64 	%fd1345, %fd1344, %fd1328, 0d3FC99999999840D2;
	fma.rn.f64 	%fd1346, %fd1345, %fd1328, 0dBFD555555555544C;
	mul.f64 	%fd1347, %fd1328, %fd1346;
	fma.rn.f64 	%fd272, %fd1347, %fd1327, %fd1327;
	@%p276 bra 	$L__BB1_128;
	{
	.reg .b32 %temp; 
	mov.b64 	{%temp, %r165}, %fd235;
	}
	setp.lt.s32 	%p279, %r165, 0;
	neg.f64 	%fd1350, %fd272;
	selp.f64 	%fd1351, %fd272, %fd1350, %p279;
	add.f64 	%fd1796, %fd1351, 0d3FF921FB54442D18;
	bra.uni 	$L__BB1_129;
$L__BB1_128:
	{
	.reg .b32 %temp; 
	mov.b64 	{%temp, %r164}, %fd235;
	}
	setp.lt.s32 	%p278, %r164, 0;
	mov.f64 	%fd1348, 0d400921FB54442D18;
	sub.f64 	%fd1349, %fd1348, %fd272;
	selp.f64 	%fd1796, %fd1349, %fd272, %p278;
$L__BB1_129:
	setp.neu.f64 	%p280, %fd271, 0d0000000000000000;
	@%p280 bra 	$L__BB1_131;
	{
	.reg .b32 %temp; 
	mov.b64 	{%temp, %r167}, %fd235;
	}
	setp.lt.s32 	%p283, %r167, 0;
	selp.f64 	%fd1797, 0d400921FB54442D18, 0d0000000000000000, %p283;
	bra.uni 	$L__BB1_132;
$L__BB1_131:
	setp.eq.f64 	%p281, %fd269, %fd270;
	{
	.reg .b32 %temp; 
	mov.b64 	{%temp, %r166}, %fd235;
	}
	setp.lt.s32 	%p282, %r166, 0;
	selp.f64 	%fd1352, 0d4002D97C7F3321D2, 0d3FE921FB54442D18, %p282;
	selp.f64 	%fd1797, %fd1352, %fd1796, %p281;
$L__BB1_132:
	add.rn.f64 	%fd1353, %fd269, %fd270;
	setp.nan.f64 	%p284, %fd1353, %fd1353;
	copysign.f64 	%fd1354, %fd236, %fd1797;
	selp.f64 	%fd279, %fd1353, %fd1354, %p284;
	abs.f64 	%fd280, %fd267;
	abs.f64 	%fd281, %fd268;
	setp.leu.f64 	%p285, %fd281, %fd280;
	setp.gt.f64 	%p286, %fd281, %fd280;
	selp.f64 	%fd282, %fd281, %fd280, %p286;
	selp.f64 	%fd1355, %fd280, %fd281, %p286;
	div.rn.f64 	%fd1356, %fd1355, %fd282;
	mul.f64 	%fd1357, %fd1356, %fd1356;
	fma.rn.f64 	%fd1358, %fd1357, 0dBEF53E1D2A25FF7E, 0d3F2D3B63DBB65B49;
	fma.rn.f64 	%fd1359, %fd1358, %fd1357, 0dBF5312788DDE082E;
	fma.rn.f64 	%fd1360, %fd1359, %fd1357, 0d3F6F9690C8249315;
	fma.rn.f64 	%fd1361, %fd1360, %fd1357, 0dBF82CF5AABC7CF0D;
	fma.rn.f64 	%fd1362, %fd1361, %fd1357, 0d3F9162B0B2A3BFDE;
	fma.rn.f64 	%fd1363, %fd1362, %fd1357, 0dBF9A7256FEB6FC6B;
	fma.rn.f64 	%fd1364, %fd1363, %fd1357, 0d3FA171560CE4A489;
	fma.rn.f64 	%fd1365, %fd1364, %fd1357, 0dBFA4F44D841450E4;
	fma.rn.f64 	%fd1366, %fd1365, %fd1357, 0d3FA7EE3D3F36BB95;
	fma.rn.f64 	%fd1367, %fd1366, %fd1357, 0dBFAAD32AE04A9FD1;
	fma.rn.f64 	%fd1368, %fd1367, %fd1357, 0d3FAE17813D66954F;
	fma.rn.f64 	%fd1369, %fd1368, %fd1357, 0dBFB11089CA9A5BCD;
	fma.rn.f64 	%fd1370, %fd1369, %fd1357, 0d3FB3B12B2DB51738;
	fma.rn.f64 	%fd1371, %fd1370, %fd1357, 0dBFB745D022F8DC5C;
	fma.rn.f64 	%fd1372, %fd1371, %fd1357, 0d3FBC71C709DFE927;
	fma.rn.f64 	%fd1373, %fd1372, %fd1357, 0dBFC2492491FA1744;
	fma.rn.f64 	%fd1374, %fd1373, %fd1357, 0d3FC99999999840D2;
	fma.rn.f64 	%fd1375, %fd1374, %fd1357, 0dBFD555555555544C;
	mul.f64 	%fd1376, %fd1357, %fd1375;
	fma.rn.f64 	%fd283, %fd1376, %fd1356, %fd1356;
	@%p285 bra 	$L__BB1_134;
	{
	.reg .b32 %temp; 
	mov.b64 	{%temp, %r169}, %fd267;
	}
	setp.lt.s32 	%p288, %r169, 0;
	neg.f64 	%fd1379, %fd283;
	selp.f64 	%fd1380, %fd283, %fd1379, %p288;
	add.f64 	%fd1798, %fd1380, 0d3FF921FB54442D18;
	bra.uni 	$L__BB1_135;
$L__BB1_134:
	{
	.reg .b32 %temp; 
	mov.b64 	{%temp, %r168}, %fd267;
	}
	setp.lt.s32 	%p287, %r168, 0;
	mov.f64 	%fd1377, 0d400921FB54442D18;
	sub.f64 	%fd1378, %fd1377, %fd283;
	selp.f64 	%fd1798, %fd1378, %fd283, %p287;
$L__BB1_135:
	setp.neu.f64 	%p289, %fd282, 0d0000000000000000;
	@%p289 bra 	$L__BB1_137;
	{
	.reg .b32 %temp; 
	mov.b64 	{%temp, %r171}, %fd267;
	}
	setp.lt.s32 	%p292, %r171, 0;
	selp.f64 	%fd1799, 0d400921FB54442D18, 0d0000000000000000, %p292;
	bra.uni 	$L__BB1_138;
$L__BB1_137:
	setp.eq.f64 	%p290, %fd280, %fd281;
	{
	.reg .b32 %temp; 
	mov.b64 	{%temp, %r170}, %fd267;
	}
	setp.lt.s32 	%p291, %r170, 0;
	selp.f64 	%fd1381, 0d4002D97C7F3321D2, 0d3FE921FB54442D18, %p291;
	selp.f64 	%fd1799, %fd1381, %fd1798, %p290;
$L__BB1_138:
	add.rn.f64 	%fd1382, %fd280, %fd281;
	setp.nan.f64 	%p293, %fd1382, %fd1382;
	copysign.f64 	%fd1383, %fd268, %fd1799;
	selp.f64 	%fd1384, %fd1382, %fd1383, %p293;
	sub.f64 	%fd1385, %fd279, %fd1384;
	mul.f64 	%fd1386, %fd236, %fd236;
	fma.rn.f64 	%fd1387, %fd235, %fd235, %fd1386;
	sqrt.rn.f64 	%fd1388, %fd1387;
	mul.f64 	%fd1389, %fd268, %fd268;
	fma.rn.f64 	%fd1390, %fd267, %fd267, %fd1389;
	sqrt.rn.f64 	%fd1391, %fd1390;
	{
	.reg .b32 %temp; 
	mov.b64 	{%temp, %r172}, %fd1385;
	}
	shl.b32 	%r173, %r172, 1;
	setp.gt.u32 	%p294, %r173, -2038431744;
	mov.f64 	%fd1392, 0d0000000000000000;
	mul.rn.f64 	%fd1393, %fd1385, %fd1392;
	selp.f64 	%fd1394, %fd1393, %fd1385, %p294;
	{
	.reg .b32 %temp; 
	mov.b64 	{%r174, %temp}, %fd1394;
	}
	{
	.reg .b32 %temp; 
	mov.b64 	{%temp, %r175}, %fd1394;
	}
	add.s32 	%r176, %r175, 1048576;
	mov.b64 	%fd1395, {%r174, %r176};
	cvt.rni.f64.f64 	%fd1396, %fd1395;
	cvt.rzi.s64.f64 	%rd177, %fd1396;
	cvt.u32.u64 	%r177, %rd177;
	fma.rn.f64 	%fd1397, %fd1396, 0dBFE0000000000000, %fd1394;
	mul.f64 	%fd1398, %fd1397, 0d3CA1A62633145C07;
	fma.rn.f64 	%fd1399, %fd1397, 0d400921FB54442D18, %fd1398;
	add.s32 	%r178, %r177, 1;
	shl.b32 	%r179, %r178, 6;
	cvt.u64.u32 	%rd178, %r179;
	and.b64  	%rd179, %rd178, 64;
	mov.u64 	%rd180, __cudart_sin_cos_coeffs;
	add.s64 	%rd181, %rd180, %rd179;
	mul.rn.f64 	%fd1400, %fd1399, %fd1399;
	and.b64  	%rd182, %rd177, 1;
	setp.eq.b64 	%p295, %rd182, 1;
	selp.f64 	%fd1401, 0d3DE5DB65F9785EBA, 0dBDA8FF8320FD8164, %p295;
	ld.global.nc.v2.f64 	{%fd1402, %fd1403}, [%rd181];
	fma.rn.f64 	%fd1404, %fd1401, %fd1400, %fd1402;
	fma.rn.f64 	%fd1405, %fd1404, %fd1400, %fd1403;
	ld.global.nc.v2.f64 	{%fd1406, %fd1407}, [%rd181+16];
	fma.rn.f64 	%fd1408, %fd1405, %fd1400, %fd1406;
	fma.rn.f64 	%fd1409, %fd1408, %fd1400, %fd1407;
	ld.global.nc.v2.f64 	{%fd1410, %fd1411}, [%rd181+32];
	fma.rn.f64 	%fd1412, %fd1409, %fd1400, %fd1410;
	fma.rn.f64 	%fd1413, %fd1412, %fd1400, %fd1411;
	fma.rn.f64 	%fd1414, %fd1413, %fd1399, %fd1399;
	fma.rn.f64 	%fd1415, %fd1413, %fd1400, 0d3FF0000000000000;
	selp.f64 	%fd1416, %fd1414, %fd1415, %p295;
	and.b32  	%r180, %r178, 2;
	setp.eq.s32 	%p296, %r180, 0;
	sub.f64 	%fd1417, %fd1392, %fd1416;
	selp.f64 	%fd1418, %fd1416, %fd1417, %p296;
	mul.f64 	%fd1419, %fd1388, %fd1418;
	{
	.reg .b32 %temp; 
	mov.b64 	{%r181, %temp}, %fd1385;
	}
	add.s32 	%r182, %r172, 1048576;
	mov.b64 	%fd1420, {%r181, %r182};
	cvt.rni.f64.f64 	%fd1421, %fd1420;
	cvt.rzi.s64.f64 	%rd183, %fd1421;
	cvt.u32.u64 	%r183, %rd183;
	fma.rn.f64 	%fd1422, %fd1421, 0dBFE0000000000000, %fd1385;
	mul.f64 	%fd1423, %fd1422, 0d3CA1A62633145C07;
	fma.rn.f64 	%fd1424, %fd1422, 0d400921FB54442D18, %fd1423;
	shl.b64 	%rd184, %rd183, 6;
	and.b64  	%rd185, %rd184, 64;
	add.s64 	%rd186, %rd180, %rd185;
	mul.rn.f64 	%fd1425, %fd1424, %fd1424;
	and.b64  	%rd187, %rd183, 1;
	setp.eq.b64 	%p297, %rd187, 1;
	selp.f64 	%fd1426, 0dBDA8FF8320FD8164, 0d3DE5DB65F9785EBA, %p297;
	ld.global.nc.v2.f64 	{%fd1427, %fd1428}, [%rd186];
	fma.rn.f64 	%fd1429, %fd1426, %fd1425, %fd1427;
	fma.rn.f64 	%fd1430, %fd1429, %fd1425, %fd1428;
	ld.global.nc.v2.f64 	{%fd1431, %fd1432}, [%rd186+16];
	fma.rn.f64 	%fd1433, %fd1430, %fd1425, %fd1431;
	fma.rn.f64 	%fd1434, %fd1433, %fd1425, %fd1432;
	ld.global.nc.v2.f64 	{%fd1435, %fd1436}, [%rd186+32];
	fma.rn.f64 	%fd1437, %fd1434, %fd1425, %fd1435;
	fma.rn.f64 	%fd1438, %fd1437, %fd1425, %fd1436;
	fma.rn.f64 	%fd1439, %fd1438, %fd1424, %fd1424;
	fma.rn.f64 	%fd1440, %fd1438, %fd1425, 0d3FF0000000000000;
	selp.f64 	%fd1441, %fd1440, %fd1439, %p297;
	and.b32  	%r184, %r183, 2;
	setp.eq.s32 	%p298, %r184, 0;
	sub.f64 	%fd1442, %fd1392, %fd1441;
	selp.f64 	%fd1443, %fd1441, %fd1442, %p298;
	cvt.rzi.f64.f64 	%fd1444, %fd1385;
	setp.eq.f64 	%p299, %fd1385, %fd1444;
	selp.f64 	%fd1445, %fd1393, %fd1443, %p299;
	mul.f64 	%fd1446, %fd1388, %fd1445;
	add.u64 	%rd188, %SP, 32;
	add.u64 	%rd189, %SP, 0;
	add.u64 	%rd190, %SP, 8;
	add.u64 	%rd191, %SP, 16;
	add.u64 	%rd192, %SP, 24;
	{ // callseq 15, 0
	.param .b64 param0;
	st.param.f64 	[param0], %fd1391;
	.param .b64 param1;
	st.param.f64 	[param1], %fd1419;
	.param .b64 param2;
	st.param.f64 	[param2], 0d407C200000000000;
	.param .b64 param3;
	st.param.f64 	[param3], 0d407C200000000000;
	.param .b64 param4;
	st.param.f64 	[param4], 0d4072C00000000000;
	.param .b64 param5;
	st.param.b64 	[param5], %rd188;
	.param .b64 param6;
	st.param.b64 	[param6], %rd189;
	.param .b64 param7;
	st.param.b64 	[param7], %rd190;
	.param .b64 param8;
	st.param.b64 	[param8], %rd191;
	.param .b64 param9;
	st.param.b64 	[param9], %rd192;
	call.uni 
	_Z22CUDA_compute_motion_1ddddddddRdS_S_S_S_, 
	(
	param0, 
	param1, 
	param2, 
	param3, 
	param4, 
	param5, 
	param6, 
	param7, 
	param8, 
	param9
	);
	} // callseq 15
	add.u64 	%rd193, %SP, 40;
	add.u64 	%rd194, %SP, 48;
	add.u64 	%rd195, %SP, 56;
	add.u64 	%rd196, %SP, 64;
	{ // callseq 16, 0
	.param .b64 param0;
	st.param.f64 	[param0], 0d0000000000000000;
	.param .b64 param1;
	st.param.f64 	[param1], %fd1446;
	.param .b64 param2;
	st.param.f64 	[param2], 0d407C200000000000;
	.param .b64 param3;
	st.param.f64 	[param3], 0d407C200000000000;
	.param .b64 param4;
	st.param.f64 	[param4], 0d4072C00000000000;
	.param .b64 param5;
	st.param.b64 	[param5], %rd188;
	.param .b64 param6;
	st.param.b64 	[param6], %rd193;
	.param .b64 param7;
	st.param.b64 	[param7], %rd194;
	.param .b64 param8;
	st.param.b64 	[param8], %rd195;
	.param .b64 param9;
	st.param.b64 	[param9], %rd196;
	call.uni 
	_Z22CUDA_compute_motion_1ddddddddRdS_S_S_S_, 
	(
	param0, 
	param1, 
	param2, 
	param3, 
	param4, 
	param5, 
	param6, 
	param7, 
	param8, 
	param9
	);
	} // callseq 16
	add.u64 	%rd197, %SPL, 0;
	ld.local.f64 	%fd1447, [%rd197];
	setp.lt.f64 	%p300, %fd1447, 0d3EE4F8B588E368F1;
	setp.gt.f64 	%p301, %fd1447, 0d4049000000000000;
	selp.f64 	%fd1448, 0d0000000000000000, %fd1447, %p301;
	selp.f64 	%fd1449, 0d0000000000000000, %fd1448, %p300;
	add.u64 	%rd198, %SPL, 40;
	ld.local.f64 	%fd1450, [%rd198];
	setp.lt.f64 	%p302, %fd1450, 0d3EE4F8B588E368F1;
	setp.gt.f64 	%p303, %fd1450, 0d4049000000000000;
	selp.f64 	%fd1451, 0d0000000000000000, %fd1450, %p303;
	selp.f64 	%fd1452, 0d0000000000000000, %fd1451, %p302;
	setp.gt.f64 	%p304, %fd1449, %fd1452;
	selp.f64 	%fd1800, %fd1449, %fd1452, %p304;
	mov.f64 	%fd1801, %fd1795;
	mov.f64 	%fd1802, %fd1794;
$L__BB1_139:
	st.global.f64 	[%rd3+2752512], %fd1802;
	st.global.f64 	[%rd3+2752520], %fd1801;
	st.global.f64 	[%rd3+2752528], %fd1800;
	st.global.v2.u32 	[%rd3+2752544], {%r4, %r6};
	st.global.f64 	[%rd3+2752536], %fd168;
	bar.sync 	0;
	ret;

}
	// .globl	_Z7getBestP5rType
.visible .entry _Z7getBestP5rType(
	.param .u64 .ptr .align 1 _Z7getBestP5rType_param_0
)
{
	.reg .pred 	%p<21>;
	.reg .b32 	%r<69>;
	.reg .b64 	%rd<11>;
	.reg .b64 	%fd<97>;
	// demoted variable
	.shared .align 8 .b8 _ZZ7getBestP5rTypeE2iP[1344];
	// demoted variable
	.shared .align 8 .b8 _ZZ7getBestP5rTypeE3iP2[1344];
	ld.param.u64 	%rd2, [_Z7getBestP5rType_param_0];
	cvta.to.global.u64 	%rd3, %rd2;
	mov.u32 	%r12, %ctaid.y;
	mov.u32 	%r13, %nctaid.x;
	mov.u32 	%r14, %ctaid.x;
	mad.lo.s32 	%r15, %r12, %r13, %r14;
	mov.u32 	%r1, %tid.x;
	mov.u32 	%r16, _ZZ7getBestP5rTypeE2iP;
	mad.lo.s32 	%r2, %r1, 56, %r16;
	mov.u32 	%r3, %ntid.x;
	mad.lo.s32 	%r4, %r15, %r3, %r1;
	mul.wide.u32 	%rd4, %r4, 56;
	add.s64 	%rd5, %rd3, %rd4;
	ld.global.f64 	%fd13, [%rd5];
	ld.global.f64 	%fd14, [%rd5+8];
	ld.global.f64 	%fd15, [%rd5+16];
	ld.global.f64 	%fd16, [%rd5+24];
	ld.global.v2.u32 	{%r17, %r18}, [%rd5+32];
	ld.global.f64 	%fd17, [%rd5+40];
	ld.global.f64 	%fd18, [%rd5+48];
	st.shared.f64 	[%r2], %fd13;
	st.shared.f64 	[%r2+8], %fd14;
	st.shared.f64 	[%r2+16], %fd15;
	st.shared.f64 	[%r2+24], %fd16;
	st.shared.v2.u32 	[%r2+32], {%r17, %r18};
	st.shared.f64 	[%r2+40], %fd17;
	st.shared.f64 	[%r2+48], %fd18;
	bar.sync 	0;
	setp.eq.s32 	%p1, %r3, 1;
	@%p1 bra 	$L__BB2_9;
	and.b32  	%r19, %r3, -2;
	neg.s32 	%r67, %r19;
	add.s32 	%r21, %r3, -1;
$L__BB2_2:
	setp.ge.u32 	%p2, %r1, %r21;
	@%p2 bra 	$L__BB2_5;
	ld.shared.f64 	%fd1, [%r2+16];
	ld.shared.f64 	%fd2, [%r2+72];
	setp.leu.f64 	%p3, %fd1, %fd2;
	@%p3 bra 	$L__BB2_5;
	ld.shared.f64 	%fd19, [%r2+56];
	ld.shared.f64 	%fd20, [%r2+64];
	ld.shared.f64 	%fd21, [%r2+80];
	ld.shared.v2.u32 	{%r22, %r23}, [%r2+88];
	ld.shared.f64 	%fd22, [%r2+96];
	ld.shared.f64 	%fd23, [%r2+104];
	ld.shared.f64 	%fd24, [%r2];
	ld.shared.f64 	%fd25, [%r2+8];
	ld.shared.f64 	%fd26, [%r2+24];
	ld.shared.v2.u32 	{%r24, %r25}, [%r2+32];
	ld.shared.f64 	%fd27, [%r2+40];
	ld.shared.f64 	%fd28, [%r2+48];
	st.shared.f64 	[%r2+56], %fd24;
	st.shared.f64 	[%r2+64], %fd25;
	st.shared.f64 	[%r2+72], %fd1;
	st.shared.f64 	[%r2+80], %fd26;
	st.shared.v2.u32 	[%r2+88], {%r24, %r25};
	st.shared.f64 	[%r2+96], %fd27;
	st.shared.f64 	[%r2+104], %fd28;
	st.shared.f64 	[%r2], %fd19;
	st.shared.f64 	[%r2+8], %fd20;
	st.shared.f64 	[%r2+16], %fd2;
	st.shared.f64 	[%r2+24], %fd21;
	st.shared.v2.u32 	[%r2+32], {%r22, %r23};
	st.shared.f64 	[%r2+40], %fd22;
	st.shared.f64 	[%r2+48], %fd23;
$L__BB2_5:
	setp.eq.s32 	%p4, %r1, 0;
	bar.sync 	0;
	@%p4 bra 	$L__BB2_8;
	ld.shared.f64 	%fd3, [%r2+16];
	ld.shared.f64 	%fd4, [%r2+-40];
	setp.geu.f64 	%p5, %fd3, %fd4;
	@%p5 bra 	$L__BB2_8;
	ld.shared.f64 	%fd29, [%r2];
	ld.shared.f64 	%fd30, [%r2+8];
	ld.shared.f64 	%fd31, [%r2+24];
	ld.shared.v2.u32 	{%r26, %r27}, [%r2+32];
	ld.shared.f64 	%fd32, [%r2+40];
	ld.shared.f64 	%fd33, [%r2+48];
	ld.shared.f64 	%fd34, [%r2+-56];
	ld.shared.f64 	%fd35, [%r2+-48];
	ld.shared.f64 	%fd36, [%r2+-32];
	ld.shared.v2.u32 	{%r28, %r29}, [%r2+-24];
	ld.shared.f64 	%fd37, [%r2+-16];
	ld.shared.f64 	%fd38, [%r2+-8];
	st.shared.f64 	[%r2], %fd34;
	st.shared.f64 	[%r2+8], %fd35;
	st.shared.f64 	[%r2+16], %fd4;
	st.shared.f64 	[%r2+24], %fd36;
	st.shared.v2.u32 	[%r2+32], {%r28, %r29};
	st.shared.f64 	[%r2+40], %fd37;
	st.shared.f64 	[%r2+48], %fd38;
	st.shared.f64 	[%r2+-56], %fd29;
	st.shared.f64 	[%r2+-48], %fd30;
	st.shared.f64 	[%r2+-40], %fd3;
	st.shared.f64 	[%r2+-32], %fd31;
	st.shared.v2.u32 	[%r2+-24], {%r26, %r27};
	st.shared.f64 	[%r2+-16], %fd32;
	st.shared.f64 	[%r2+-8], %fd33;
$L__BB2_8:
	bar.sync 	0;
	add.s32 	%r67, %r67, 2;
	setp.ne.s32 	%p6, %r67, 0;
	@%p6 bra 	$L__BB2_2;
$L__BB2_9:
	mov.u32 	%r30, %ntid.x;
	and.b32  	%r31, %r30, 1;
	setp.eq.b32 	%p7, %r31, 1;
	not.pred 	%p8, %p7;
	@%p8 bra 	$L__BB2_14;
	add.s32 	%r33, %r30, -1;
	setp.ge.u32 	%p9, %r1, %r33;
	@%p9 bra 	$L__BB2_13;
	ld.shared.f64 	%fd5, [%r2+16];
	ld.shared.f64 	%fd6, [%r2+72];
	setp.leu.f64 	%p10, %fd5, %fd6;
	@%p10 bra 	$L__BB2_13;
	ld.shared.f64 	%fd39, [%r2+56];
	ld.shared.f64 	%fd40, [%r2+64];
	ld.shared.f64 	%fd41, [%r2+80];
	ld.shared.v2.u32 	{%r34, %r35}, [%r2+88];
	ld.shared.f64 	%fd42, [%r2+96];
	ld.shared.f64 	%fd43, [%r2+104];
	ld.shared.f64 	%fd44, [%r2];
	ld.shared.f64 	%fd45, [%r2+8];
	ld.shared.f64 	%fd46, [%r2+24];
	ld.shared.v2.u32 	{%r36, %r37}, [%r2+32];
	ld.shared.f64 	%fd47, [%r2+40];
	ld.shared.f64 	%fd48, [%r2+48];
	st.shared.f64 	[%r2+56], %fd44;
	st.shared.f64 	[%r2+64], %fd45;
	st.shared.f64 	[%r2+72], %fd5;
	st.shared.f64 	[%r2+80], %fd46;
	st.shared.v2.u32 	[%r2+88], {%r36, %r37};
	st.shared.f64 	[%r2+96], %fd47;
	st.shared.f64 	[%r2+104], %fd48;
	st.shared.f64 	[%r2], %fd39;
	st.shared.f64 	[%r2+8], %fd40;
	st.shared.f64 	[%r2+16], %fd6;
	st.shared.f64 	[%r2+24], %fd41;
	st.shared.v2.u32 	[%r2+32], {%r34, %r35};
	st.shared.f64 	[%r2+40], %fd42;
	st.shared.f64 	[%r2+48], %fd43;
$L__BB2_13:
	bar.sync 	0;
$L__BB2_14:
	ld.param.u64 	%rd10, [_Z7getBestP5rType_param_0];
	setp.eq.s32 	%p11, %r30, 1;
	ld.shared.f64 	%fd49, [%r2];
	ld.shared.f64 	%fd50, [%r2+8];
	ld.shared.f64 	%fd51, [%r2+16];
	ld.shared.f64 	%fd52, [%r2+24];
	ld.shared.v2.u32 	{%r39, %r40}, [%r2+32];
	ld.shared.f64 	%fd53, [%r2+40];
	ld.shared.f64 	%fd54, [%r2+48];
	cvta.to.global.u64 	%rd6, %rd10;
	mul.wide.u32 	%rd7, %r4, 56;
	add.s64 	%rd8, %rd6, %rd7;
	st.global.f64 	[%rd8], %fd49;
	st.global.f64 	[%rd8+8], %fd50;
	st.global.f64 	[%rd8+16], %fd51;
	st.global.f64 	[%rd8+24], %fd52;
	st.global.v2.u32 	[%rd8+32], {%r39, %r40};
	st.global.f64 	[%rd8+40], %fd53;
	st.global.f64 	[%rd8+48], %fd54;
	mov.u32 	%r41, _ZZ7getBestP5rTypeE3iP2;
	mad.lo.s32 	%r8, %r1, 56, %r41;
	add.s32 	%r42, %r4, 49152;
	mul.wide.u32 	%rd9, %r42, 56;
	add.s64 	%rd1, %rd6, %rd9;
	ld.global.f64 	%fd55, [%rd1];
	ld.global.f64 	%fd56, [%rd1+8];
	ld.global.f64 	%fd57, [%rd1+16];
	ld.global.f64 	%fd58, [%rd1+24];
	ld.global.v2.u32 	{%r43, %r44}, [%rd1+32];
	ld.global.f64 	%fd59, [%rd1+40];
	ld.global.f64 	%fd60, [%rd1+48];
	st.shared.f64 	[%r8], %fd55;
	st.shared.f64 	[%r8+8], %fd56;
	st.shared.f64 	[%r8+16], %fd57;
	st.shared.f64 	[%r8+24], %fd58;
	st.shared.v2.u32 	[%r8+32], {%r43, %r44};
	st.shared.f64 	[%r8+40], %fd59;
	st.shared.f64 	[%r8+48], %fd60;
	bar.sync 	0;
	@%p11 bra 	$L__BB2_23;
	and.b32  	%r46, %r30, -2;
	neg.s32 	%r68, %r46;
	add.s32 	%r48, %r30, -1;
$L__BB2_16:
	setp.ge.u32 	%p12, %r1, %r48;
	@%p12 bra 	$L__BB2_19;
	ld.shared.f64 	%fd7, [%r8+16];
	ld.shared.f64 	%fd8, [%r8+72];
	setp.leu.f64 	%p13, %fd7, %fd8;
	@%p13 bra 	$L__BB2_19;
	ld.shared.f64 	%fd61, [%r8+56];
	ld.shared.f64 	%fd62, [%r8+64];
	ld.shared.f64 	%fd63, [%r8+80];
	ld.shared.v2.u32 	{%r49, %r50}, [%r8+88];
	ld.shared.f64 	%fd64, [%r8+96];
	ld.shared.f64 	%fd65, [%r8+104];
	ld.shared.f64 	%fd66, [%r8];
	ld.shared.f64 	%fd67, [%r8+8];
	ld.shared.f64 	%fd68, [%r8+24];
	ld.shared.v2.u32 	{%r51, %r52}, [%r8+32];
	ld.shared.f64 	%fd69, [%r8+40];
	ld.shared.f64 	%fd70, [%r8+48];
	st.shared.f64 	[%r8+56], %fd66;
	st.shared.f64 	[%r8+64], %fd67;
	st.shared.f64 	[%r8+72], %fd7;
	st.shared.f64 	[%r8+80], %fd68;
	st.shared.v2.u32 	[%r8+88], {%r51, %r52};
	st.shared.f64 	[%r8+96], %fd69;
	st.shared.f64 	[%r8+104], %fd70;
	st.shared.f64 	[%r8], %fd61;
	st.shared.f64 	[%r8+8], %fd62;
	st.shared.f64 	[%r8+16], %fd8;
	st.shared.f64 	[%r8+24], %fd63;
	st.shared.v2.u32 	[%r8+32], {%r49, %r50};
	st.shared.f64 	[%r8+40], %fd64;
	st.shared.f64 	[%r8+48], %fd65;
$L__BB2_19:
	setp.eq.s32 	%p14, %r1, 0;
	bar.sync 	0;
	@%p14 bra 	$L__BB2_22;
	ld.shared.f64 	%fd9, [%r8+16];
	ld.shared.f64 	%fd10, [%r8+-40];
	setp.geu.f64 	%p15, %fd9, %fd10;
	@%p15 bra 	$L__BB2_22;
	ld.shared.f64 	%fd71, [%r8];
	ld.shared.f64 	%fd72, [%r8+8];
	ld.shared.f64 	%fd73, [%r8+24];
	ld.shared.v2.u32 	{%r53, %r54}, [%r8+32];
	ld.shared.f64 	%fd74, [%r8+40];
	ld.shared.f64 	%fd75, [%r8+48];
	ld.shared.f64 	%fd76, [%r8+-56];
	ld.shared.f64 	%fd77, [%r8+-48];
	ld.shared.f64 	%fd78, [%r8+-32];
	ld.shared.v2.u32 	{%r55, %r56}, [%r8+-24];
	ld.shared.f64 	%fd79, [%r8+-16];
	ld.shared.f64 	%fd80, [%r8+-8];
	st.shared.f64 	[%r8], %fd76;
	st.shared.f64 	[%r8+8], %fd77;
	st.shared.f64 	[%r8+16], %fd10;
	st.shared.f64 	[%r8+24], %fd78;
	st.shared.v2.u32 	[%r8+32], {%r55, %r56};
	st.shared.f64 	[%r8+40], %fd79;
	st.shared.f64 	[%r8+48], %fd80;
	st.shared.f64 	[%r8+-56], %fd71;
	st.shared.f64 	[%r8+-48], %fd72;
	st.shared.f64 	[%r8+-40], %fd9;
	st.shared.f64 	[%r8+-32], %fd73;
	st.shared.v2.u32 	[%r8+-24], {%r53, %r54};
	st.shared.f64 	[%r8+-16], %fd74;
	st.shared.f64 	[%r8+-8], %fd75;
$L__BB2_22:
	bar.sync 	0;
	add.s32 	%r68, %r68, 2;
	setp.ne.s32 	%p16, %r68, 0;
	@%p16 bra 	$L__BB2_16;
$L__BB2_23:
	mov.u32 	%r57, %ntid.x;
	and.b32  	%r58, %r57, 1;
	setp.eq.b32 	%p17, %r58, 1;
	not.pred 	%p18, %p17;
	@%p18 bra 	$L__BB2_28;
	add.s32 	%r60, %r57, -1;
	setp.ge.u32 	%p19, %r1, %r60;
	@%p19 bra 	$L__BB2_27;
	ld.shared.f64 	%fd11, [%r8+16];
	ld.shared.f64 	%fd12, [%r8+72];
	setp.leu.f64 	%p20, %fd11, %fd12;
	@%p20 bra 	$L__BB2_27;
	ld.shared.f64 	%fd81, [%r8+56];
	ld.shared.f64 	%fd82, [%r8+64];
	ld.shared.f64 	%fd83, [%r8+80];
	ld.shared.v2.u32 	{%r61, %r62}, [%r8+88];
	ld.shared.f64 	%fd84, [%r8+96];
	ld.shared.f64 	%fd85, [%r8+104];
	ld.shared.f64 	%fd86, [%r8];
	ld.shared.f64 	%fd87, [%r8+8];
	ld.shared.f64 	%fd88, [%r8+24];
	ld.shared.v2.u32 	{%r63, %r64}, [%r8+32];
	ld.shared.f64 	%fd89, [%r8+40];
	ld.shared.f64 	%fd90, [%r8+48];
	st.shared.f64 	[%r8+56], %fd86;
	st.shared.f64 	[%r8+64], %fd87;
	st.shared.f64 	[%r8+72], %fd11;
	st.shared.f64 	[%r8+80], %fd88;
	st.shared.v2.u32 	[%r8+88], {%r63, %r64};
	st.shared.f64 	[%r8+96], %fd89;
	st.shared.f64 	[%r8+104], %fd90;
	st.shared.f64 	[%r8], %fd81;
	st.shared.f64 	[%r8+8], %fd82;
	st.shared.f64 	[%r8+16], %fd12;
	st.shared.f64 	[%r8+24], %fd83;
	st.shared.v2.u32 	[%r8+32], {%r61, %r62};
	st.shared.f64 	[%r8+40], %fd84;
	st.shared.f64 	[%r8+48], %fd85;
$L__BB2_27:
	bar.sync 	0;
$L__BB2_28:
	ld.shared.f64 	%fd91, [%r8];
	ld.shared.f64 	%fd92, [%r8+8];
	ld.shared.f64 	%fd93, [%r8+16];
	ld.shared.f64 	%fd94, [%r8+24];
	ld.shared.v2.u32 	{%r65, %r66}, [%r8+32];
	ld.shared.f64 	%fd95, [%r8+40];
	ld.shared.f64 	%fd96, [%r8+48];
	st.global.f64 	[%rd1], %fd91;
	st.global.f64 	[%rd1+8], %fd92;
	st.global.f64 	[%rd1+16], %fd93;
	st.global.f64 	[%rd1+24], %fd94;
	st.global.v2.u32 	[%rd1+32], {%r65, %r66};
	st.global.f64 	[%rd1+40], %fd95;
	st.global.f64 	[%rd1+48], %fd96;
	bar.sync 	0;
	ret;

}


// ===== COMPILED SASS (sm_100) =====

	.target	sm_100

	.elftype	@"ET_EXEC"


//--------------------- .note.nv.tkinfo           --------------------------
	.section	.note.nv.tkinfo,"",@"SHT_NOTE"
	.sectionflags	@"SHF_NOTE_NV_TKINFO"
	.tkinfo
        /*0018*/ 	.word	0x00000002
        /*0030*/ 	.string	""
        /*0030*/ 	.string	"ptxas"
        /*0030*/ 	.string	"Cuda compilation tools, release 13.0, V13.0.88"
        /*0030*/ 	.string	"Build cuda_13.0.r13.0/compiler.36424714_0"
        /*0030*/ 	.string	"-arch sm_100 -m 64 "



//--------------------- .note.nv.cuinfo           --------------------------
	.section	.note.nv.cuinfo,"",@"SHT_NOTE"
	.sectionflags	@"SHF_NOTE_NV_CUINFO"
        /*0018*/ 	.short	0x0002
        /*001a*/ 	.short	0x0064
        /*001c*/ 	.short	0x0082
	.zero		2


//--------------------- .nv.info                  --------------------------
	.section	.nv.info,"",@"SHT_CUDA_INFO"
	.align	4


	//----- nvinfo : EIATTR_REGCOUNT
	.align		4
        /*0000*/ 	.byte	0x04, 0x2f
        /*0002*/ 	.short	(.L_2 - .L_1)
	.align		4
.L_1:
        /*0004*/ 	.word	index@(_Z21calculateAllInterInfoP6PlayerP5PointP5rType)
        /*0008*/ 	.word	0x0000007a


	//----- nvinfo : EIATTR_FRAME_SIZE
	.align		4
.L_2:
        /*000c*/ 	.byte	0x04, 0x11
        /*000e*/ 	.short	(.L_4 - .L_3)
	.align		4
.L_3:
        /*0010*/ 	.word	index@($__internal_1_$__cuda_sm20_dsqrt_rn_f64_mediumpath_v1)
        /*0014*/ 	.word	0x00000068


	//----- nvinfo : EIATTR_FRAME_SIZE
	.align		4
.L_4:
        /*0018*/ 	.byte	0x04, 0x11
        /*001a*/ 	.short	(.L_6 - .L_5)
	.align		4
.L_5:
        /*001c*/ 	.word	index@($__internal_0_$__cuda_sm20_div_rn_f64_full)
        /*0020*/ 	.word	0x00000068


	//----- nvinfo : EIATTR_FRAME_SIZE
	.align		4
.L_6:
        /*0024*/ 	.byte	0x04, 0x11
        /*0026*/ 	.short	(.L_8 - .L_7)
	.align		4
.L_7:
        /*0028*/ 	.word	index@($_Z21calculateAllInterInfoP6PlayerP5PointP5rType$_Z22CUDA_compute_motion_1ddddddddRdS_S_S_S_)
        /*002c*/ 	.word	0x00000068


	//----- nvinfo : EIATTR_FRAME_SIZE
	.align		4
.L_8:
        /*0030*/ 	.byte	0x04, 0x11
        /*0032*/ 	.short	(.L_10 - .L_9)
	.align		4
.L_9:
        /*0034*/ 	.word	index@(_Z21calculateAllInterInfoP6PlayerP5PointP5rType)
        /*0038*/ 	.word	0x00000068


	//----- nvinfo : EIATTR_REGCOUNT
	.align		4
.L_10:
        /*003c*/ 	.byte	0x04, 0x2f
        /*003e*/ 	.short	(.L_12 - .L_11)
	.align		4
.L_11:
        /*0040*/ 	.word	index@(_Z7getBestP5rType)
        /*0044*/ 	.word	0x00000020


	//----- nvinfo : EIATTR_FRAME_SIZE
	.align		4
.L_12:
        /*0048*/ 	.byte	0x04, 0x11
        /*004a*/ 	.short	(.L_14 - .L_13)
	.align		4
.L_13:
        /*004c*/ 	.word	index@(_Z7getBestP5rType)
        /*0050*/ 	.word	0x00000000


	//----- nvinfo : EIATTR_MIN_STACK_SIZE
	.align		4
.L_14:
        /*0054*/ 	.byte	0x04, 0x12
        /*0056*/ 	.short	(.L_16 - .L_15)
	.align		4
.L_15:
        /*0058*/ 	.word	index@(_Z7getBestP5rType)
        /*005c*/ 	.word	0x00000000


	//----- nvinfo : EIATTR_MIN_STACK_SIZE
	.align		4
.L_16:
        /*0060*/ 	.byte	0x04, 0x12
        /*0062*/ 	.short	(.L_18 - .L_17)
	.align		4
.L_17:
        /*0064*/ 	.word	index@(_Z21calculateAllInterInfoP6PlayerP5PointP5rType)
        /*0068*/ 	.word	0x00000068
.L_18:


//--------------------- .nv.compat                --------------------------
	.section	.nv.compat,"",@"SHT_CUDA_COMPAT_INFO"
	.align	4
        /*0000*/ 	.byte	0x02, 0x09, 0x00, 0x00, 0x02, 0x02, 0x01, 0x00, 0x02, 0x05, 0x05, 0x00, 0x03, 0x07, 0x01, 0x01
        /*0010*/ 	.byte	0x02, 0x03, 0x00, 0x00, 0x02, 0x06, 0x01, 0x00, 0x04, 0x0b, 0x08, 0x00, 0x01, 0x00, 0x00, 0x00
        /*0020*/ 	.byte	0x00, 0x00, 0x00, 0x00


//--------------------- .nv.info._Z7getBestP5rType --------------------------
	.section	.nv.info._Z7getBestP5rType,"",@"SHT_CUDA_INFO"
	.sectionflags	@""
	.align	4


	//----- nvinfo : EIATTR_CUDA_API_VERSION
	.align		4
        /*0000*/ 	.byte	0x04, 0x37
        /*0002*/ 	.short	(.L_20 - .L_19)
.L_19:
        /*0004*/ 	.word	0x00000082


	//----- nvinfo : EIATTR_KPARAM_INFO
	.align		4
.L_20:
        /*0008*/ 	.byte	0x04, 0x17
        /*000a*/ 	.short	(.L_22 - .L_21)
.L_21:
        /*000c*/ 	.word	0x00000000
        /*0010*/ 	.short	0x0000
        /*0012*/ 	.short	0x0000
        /*0014*/ 	.byte	0x00, 0xf5, 0x21, 0x00


	//----- nvinfo : EIATTR_SPARSE_MMA_MASK
	.align		4
.L_22:
        /*0018*/ 	.byte	0x03, 0x50
        /*001a*/ 	.short	0x0000


	//----- nvinfo : EIATTR_MAXREG_COUNT
	.align		4
        /*001c*/ 	.byte	0x03, 0x1b
        /*001e*/ 	.short	0x00ff


	//----- nvinfo : EIATTR_NUM_BARRIERS
	.align		4
        /*0020*/ 	.byte	0x02, 0x4c
        /*0022*/ 	.byte	0x01
	.zero		1


	//----- nvinfo : EIATTR_MERCURY_ISA_VERSION
	.align		4
        /*0024*/ 	.byte	0x03, 0x5f
        /*0026*/ 	.short	0x0101


	//----- nvinfo : EIATTR_VRC_CTA_INIT_COUNT
	.align		4
        /*0028*/ 	.byte	0x02, 0x4a
	.zero		1
	.zero		1


	//----- nvinfo : EIATTR_EXIT_INSTR_OFFSETS
	.align		4
        /*002c*/ 	.byte	0x04, 0x1c
        /*002e*/ 	.short	(.L_24 - .L_23)


	//   ....[0]....
.L_23:
        /*0030*/ 	.word	0x000013f0


	//----- nvinfo : EIATTR_CRS_STACK_SIZE
	.align		4
.L_24:
        /*0034*/ 	.byte	0x04, 0x1e
        /*0036*/ 	.short	(.L_26 - .L_25)
.L_25:
        /*0038*/ 	.word	0x00000000


	//----- nvinfo : EIATTR_CBANK_PARAM_SIZE
	.align		4
.L_26:
        /*003c*/ 	.byte	0x03, 0x19
        /*003e*/ 	.short	0x0008


	//----- nvinfo : EIATTR_PARAM_CBANK
	.align		4
        /*0040*/ 	.byte	0x04, 0x0a
        /*0042*/ 	.short	(.L_28 - .L_27)
	.align		4
.L_27:
        /*0044*/ 	.word	index@(.nv.constant0._Z7getBestP5rType)
        /*0048*/ 	.short	0x0380
        /*004a*/ 	.short	0x0008


	//----- nvinfo : EIATTR_SW_WAR
	.align		4
.L_28:
        /*004c*/ 	.byte	0x04, 0x36
        /*004e*/ 	.short	(.L_30 - .L_29)
.L_29:
        /*0050*/ 	.word	0x00000008
.L_30:


//--------------------- .nv.info._Z21calculateAllInterInfoP6PlayerP5PointP5rType --------------------------
	.section	.nv.info._Z21calculateAllInterInfoP6PlayerP5PointP5rType,"",@"SHT_CUDA_INFO"
	.sectionflags	@""
	.align	4


	//----- nvinfo : EIATTR_CUDA_API_VERSION
	.align		4
        /*0000*/ 	.byte	0x04, 0x37
        /*0002*/ 	.short	(.L_32 - .L_31)
.L_31:
        /*0004*/ 	.word	0x00000082


	//----- nvinfo : EIATTR_KPARAM_INFO
	.align		4
.L_32:
        /*0008*/ 	.byte	0x04, 0x17
        /*000a*/ 	.short	(.L_34 - .L_33)
.L_33:
        /*000c*/ 	.word	0x00000000
        /*0010*/ 	.short	0x0002
        /*0012*/ 	.short	0x0010
        /*0014*/ 	.byte	0x00, 0xf5, 0x21, 0x00


	//----- nvinfo : EIATTR_KPARAM_INFO
	.align		4
.L_34:
        /*0018*/ 	.byte	0x04, 0x17
        /*001a*/ 	.short	(.L_36 - .L_35)
.L_35:
        /*001c*/ 	.word	0x00000000
        /*0020*/ 	.short	0x0001
        /*0022*/ 	.short	0x0008
        /*0024*/ 	.byte	0x00, 0xf5, 0x21, 0x00


	//----- nvinfo : EIATTR_KPARAM_INFO
	.align		4
.L_36:
        /*0028*/ 	.byte	0x04, 0x17
        /*002a*/ 	.short	(.L_38 - .L_37)
.L_37:
        /*002c*/ 	.word	0x00000000
        /*0030*/ 	.short	0x0000
        /*0032*/ 	.short	0x0000
        /*0034*/ 	.byte	0x00, 0xf5, 0x21, 0x00


	//----- nvinfo : EIATTR_SPARSE_MMA_MASK
	.align		4
.L_38:
        /*0038*/ 	.byte	0x03, 0x50
        /*003a*/ 	.short	0x0000


	//----- nvinfo : EIATTR_MAXREG_COUNT
	.align		4
        /*003c*/ 	.byte	0x03, 0x1b
        /*003e*/ 	.short	0x00ff


	//----- nvinfo : EIATTR_NUM_BARRIERS
	.align		4
        /*0040*/ 	.byte	0x02, 0x4c
        /*0042*/ 	.byte	0x01
	.zero		1


	//----- nvinfo : EIATTR_MERCURY_ISA_VERSION
	.align		4
        /*0044*/ 	.byte	0x03, 0x5f
        /*0046*/ 	.short	0x0101


	//----- nvinfo : EIATTR_VRC_CTA_INIT_COUNT
	.align		4
        /*0048*/ 	.byte	0x02, 0x4a
	.zero		1
	.zero		1


	//----- nvinfo : EIATTR_EXIT_INSTR_OFFSETS
	.align		4
        /*004c*/ 	.byte	0x04, 0x1c
        /*004e*/ 	.short	(.L_40 - .L_39)


	//   ....[0]....
.L_39:
        /*0050*/ 	.word	0x00016950


	//----- nvinfo : EIATTR_CRS_STACK_SIZE
	.align		4
.L_40:
        /*0054*/ 	.byte	0x04, 0x1e
        /*0056*/ 	.short	(.L_42 - .L_41)
.L_41:
        /*0058*/ 	.word	0x00000000


	//----- nvinfo : EIATTR_CBANK_PARAM_SIZE
	.align		4
.L_42:
        /*005c*/ 	.byte	0x03, 0x19
        /*005e*/ 	.short	0x0018


	//----- nvinfo : EIATTR_PARAM_CBANK
	.align		4
        /*0060*/ 	.byte	0x04, 0x0a
        /*0062*/ 	.short	(.L_44 - .L_43)
	.align		4
.L_43:
        /*0064*/ 	.word	index@(.nv.constant0._Z21calculateAllInterInfoP6PlayerP5PointP5rType)
        /*0068*/ 	.short	0x0380
        /*006a*/ 	.short	0x0018


	//----- nvinfo : EIATTR_SW_WAR
	.align		4
.L_44:
        /*006c*/ 	.byte	0x04, 0x36
        /*006e*/ 	.short	(.L_46 - .L_45)
.L_45:
        /*0070*/ 	.word	0x00000008
.L_46:


//--------------------- .nv.callgraph             --------------------------
	.section	.nv.callgraph,"",@"SHT_CUDA_CALLGRAPH"
	.align	4
	.sectionentsize	8
	.align		4
        /*0000*/ 	.word	0x00000000
	.align		4
        /*0004*/ 	.word	0xffffffff
	.align		4
        /*0008*/ 	.word	0x00000000
	.align		4
        /*000c*/ 	.word	0xfffffffe
	.align		4
        /*0010*/ 	.word	0x00000000
	.align		4
        /*0014*/ 	.word	0xfffffffd
	.align		4
        /*0018*/ 	.word	0x00000000
	.align		4
        /*001c*/ 	.word	0xfffffffc


//--------------------- .nv.constant4             --------------------------
	.section	.nv.constant4,"a",@progbits
	.align	8
	.align		8
.nv.constant4:
        /*0000*/ 	.dword	__cudart_sin_cos_coeffs


//--------------------- .text._Z7getBestP5rType   --------------------------
	.section	.text._Z7getBestP5rType,"ax",@progbits
	.align	128
        .global         _Z7getBestP5rType
        .type           _Z7getBestP5rType,@function
        .size           _Z7getBestP5rType,(.L_x_258 - _Z7getBestP5rType)
        .other          _Z7getBestP5rType,@"STO_CUDA_ENTRY STV_DEFAULT"
_Z7getBestP5rType:
.text._Z7getBestP5rType:
[----:B------:R-:W-:Y:S01]  /*0000*/  LDC R1, c[0x0][0x37c] ;  /* 0x0000df00ff017b82 */ /* 0x000fe20000000800 */
[----:B------:R-:W0:Y:S07]  /*0010*/  S2R R0, SR_TID.X ;  /* 0x0000000000007919 */ /* 0x000e2e0000002100 */
[----:B------:R-:W-:Y:S01]  /*0020*/  S2UR UR4, SR_CTAID.Y ;  /* 0x00000000000479c3 */ /* 0x000fe20000002600 */
[----:B------:R-:W1:Y:S01]  /*0030*/  LDCU UR5, c[0x0][0x370] ;  /* 0x00006e00ff0577ac */ /* 0x000e620008000800 */
[----:B------:R-:W2:Y:S06]  /*0040*/  LDCU.64 UR8, c[0x0][0x358] ;  /* 0x00006b00ff0877ac */ /* 0x000eac0008000a00 */
[----:B------:R-:W1:Y:S08]  /*0050*/  S2UR UR6, SR_CTAID.X ;  /* 0x00000000000679c3 */ /* 0x000e700000002500 */
[----:B------:R-:W0:Y:S08]  /*0060*/  LDC R19, c[0x0][0x360] ;  /* 0x0000d800ff137b82 */ /* 0x000e300000000800 */
[----:B------:R-:W3:Y:S01]  /*0070*/  LDC.64 R14, c[0x0][0x380] ;  /* 0x0000e000ff0e7b82 */ /* 0x000ee20000000a00 */
[----:B-1----:R-:W-:-:S06]  /*0080*/  UIMAD UR4, UR4, UR5, UR6 ;  /* 0x00000005040472a4 */ /* 0x002fcc000f8e0206 */
[----:B0-----:R-:W-:-:S04]  /*0090*/  IMAD R24, R19, UR4, R0 ;  /* 0x0000000413187c24 */ /* 0x001fc8000f8e0200 */
[----:B---3--:R-:W-:-:S05]  /*00a0*/  IMAD.WIDE.U32 R14, R24, 0x38, R14 ;  /* 0x00000038180e7825 */ /* 0x008fca00078e000e */
[----:B--2---:R-:W2:Y:S04]  /*00b0*/  LDG.E.64 R2, desc[UR8][R14.64] ;  /* 0x000000080e027981 */ /* 0x004ea8000c1e1b00 */
[----:B------:R-:W3:Y:S04]  /*00c0*/  LDG.E.64 R4, desc[UR8][R14.64+0x8] ;  /* 0x000008080e047981 */ /* 0x000ee8000c1e1b00 */
[----:B------:R-:W4:Y:S04]  /*00d0*/  LDG.E.64 R6, desc[UR8][R14.64+0x10] ;  /* 0x000010080e067981 */ /* 0x000f28000c1e1b00 */
[----:B------:R-:W5:Y:S04]  /*00e0*/  LDG.E.64 R8, desc[UR8][R14.64+0x18] ;  /* 0x000018080e087981 */ /* 0x000f68000c1e1b00 */
[----:B------:R-:W5:Y:S04]  /*00f0*/  LDG.E.64 R10, desc[UR8][R14.64+0x20] ;  /* 0x000020080e0a7981 */ /* 0x000f68000c1e1b00 */
[----:B------:R-:W5:Y:S04]  /*0100*/  LDG.E.64 R12, desc[UR8][R14.64+0x28] ;  /* 0x000028080e0c7981 */ /* 0x000f68000c1e1b00 */
[----:B------:R-:W5:Y:S01]  /*0110*/  LDG.E.64 R16, desc[UR8][R14.64+0x30] ;  /* 0x000030080e107981 */ /* 0x000f62000c1e1b00 */
[----:B------:R-:W-:-:S02]  /*0120*/  MOV R18, 0x400 ;  /* 0x0000040000127802 */ /* 0x000fc40000000f00 */
[----:B------:R-:W-:Y:S01]  /*0130*/  ISETP.NE.AND P0, PT, R19, 0x1, PT ;  /* 0x000000011300780c */ /* 0x000fe20003f05270 */
[----:B------:R-:W0:Y:S02]  /*0140*/  S2R R25, SR_CgaCtaId ;  /* 0x0000000000197919 */ /* 0x000e240000008800 */
[----:B0-----:R-:W-:-:S05]  /*0150*/  LEA R25, R25, R18, 0x18 ;  /* 0x0000001219197211 */ /* 0x001fca00078ec0ff */
[----:B------:R-:W-:-:S05]  /*0160*/  IMAD R25, R0, 0x38, R25 ;  /* 0x0000003800197824 */ /* 0x000fca00078e0219 */
[----:B--2---:R0:W-:Y:S04]  /*0170*/  STS.64 [R25], R2 ;  /* 0x0000000219007388 */ /* 0x0041e80000000a00 */
[----:B---3--:R0:W-:Y:S04]  /*0180*/  STS.64 [R25+0x8], R4 ;  /* 0x0000080419007388 */ /* 0x0081e80000000a00 */
[----:B----4-:R0:W-:Y:S04]  /*0190*/  STS.64 [R25+0x10], R6 ;  /* 0x0000100619007388 */ /* 0x0101e80000000a00 */
[----:B-----5:R0:W-:Y:S04]  /*01a0*/  STS.64 [R25+0x18], R8 ;  /* 0x0000180819007388 */ /* 0x0201e80000000a00 */
[----:B------:R0:W-:Y:S04]  /*01b0*/  STS.64 [R25+0x20], R10 ;  /* 0x0000200a19007388 */ /* 0x0001e80000000a00 */
[----:B------:R0:W-:Y:S04]  /*01c0*/  STS.64 [R25+0x28], R12 ;  /* 0x0000280c19007388 */ /* 0x0001e80000000a00 */
[----:B------:R0:W-:Y:S01]  /*01d0*/  STS.64 [R25+0x30], R16 ;  /* 0x0000301019007388 */ /* 0x0001e20000000a00 */
[----:B------:R-:W-:Y:S06]  /*01e0*/  BAR.SYNC.DEFER_BLOCKING 0x0 ;  /* 0x0000000000007b1d */ /* 0x000fec0000010000 */
[----:B------:R-:W-:Y:S05]  /*01f0*/  @!P0 BRA `(.L_x_0) ;  /* 0x0000000400308947 */ /* 0x000fea0003800000 */
[C---:B0-----:R-:W-:Y:S01]  /*0200*/  VIADD R3, R19.reuse, 0xffffffff ;  /* 0xffffffff13037836 */ /* 0x041fe20000000000 */
[----:B------:R-:W-:-:S04]  /*0210*/  LOP3.LUT R26, R19, 0xfffffffe, RZ, 0xc0, !PT ;  /* 0xfffffffe131a7812 */ /* 0x000fc800078ec0ff */
[----:B------:R-:W-:Y:S01]  /*0220*/  ISETP.GE.U32.AND P0, PT, R0, R3, PT ;  /* 0x000000030000720c */ /* 0x000fe20003f06070 */
[----:B------:R-:W-:-:S12]  /*0230*/  IMAD.MOV R26, RZ, RZ, -R26 ;  /* 0x000000ffff1a7224 */ /* 0x000fd800078e0a1a */
.L_x_5:
[----:B------:R-:W-:Y:S04]  /*0240*/  BSSY.RECONVERGENT B0, `(.L_x_1) ;  /* 0x0000020000007945 */ /* 0x000fe80003800200 */
[----:B0-----:R-:W-:Y:S05]  /*0250*/  @P0 BRA `(.L_x_2) ;  /* 0x0000000000780947 */ /* 0x001fea0003800000 */
[----:B------:R-:W-:Y:S04]  /*0260*/  LDS.64 R16, [R25+0x10] ;  /* 0x0000100019107984 */ /* 0x000fe80000000a00 */
[----:B------:R-:W0:Y:S02]  /*0270*/  LDS.64 R18, [R25+0x48] ;  /* 0x0000480019127984 */ /* 0x000e240000000a00 */
[----:B0-----:R-:W-:-:S14]  /*0280*/  DSETP.GT.AND P1, PT, R16, R18, PT ;  /* 0x000000121000722a */ /* 0x001fdc0003f24000 */
[----:B------:R-:W-:Y:S05]  /*0290*/  @!P1 BRA `(.L_x_2) ;  /* 0x0000000000689947 */ /* 0x000fea0003800000 */
[----:B------:R-:W-:Y:S04]  /*02a0*/  STS.64 [R25+0x48], R16 ;  /* 0x0000481019007388 */ /* 0x000fe80000000a00 */
[----:B------:R-:W-:Y:S04]  /*02b0*/  STS.64 [R25+0x10], R18 ;  /* 0x0000101219007388 */ /* 0x000fe80000000a00 */
[----:B------:R-:W0:Y:S04]  /*02c0*/  LDS.64 R28, [R25] ;  /* 0x00000000191c7984 */ /* 0x000e280000000a00 */
[----:B------:R-:W1:Y:S04]  /*02d0*/  LDS.64 R22, [R25+0x38] ;  /* 0x0000380019167984 */ /* 0x000e680000000a00 */
[----:B------:R-:W2:Y:S04]  /*02e0*/  LDS.64 R2, [R25+0x8] ;  /* 0x0000080019027984 */ /* 0x000ea80000000a00 */
[----:B------:R-:W3:Y:S04]  /*02f0*/  LDS.64 R4, [R25+0x40] ;  /* 0x0000400019047984 */ /* 0x000ee80000000a00 */
[----:B------:R-:W4:Y:S04]  /*0300*/  LDS.64 R6, [R25+0x18] ;  /* 0x0000180019067984 */ /* 0x000f280000000a00 */
[----:B------:R-:W5:Y:S04]  /*0310*/  LDS.64 R8, [R25+0x50] ;  /* 0x0000500019087984 */ /* 0x000f680000000a00 */
[----:B------:R-:W5:Y:S04]  /*0320*/  LDS.64 R10, [R25+0x20] ;  /* 0x00002000190a7984 */ /* 0x000f680000000a00 */
[----:B------:R-:W5:Y:S04]  /*0330*/  LDS.64 R12, [R25+0x58] ;  /* 0x00005800190c7984 */ /* 0x000f680000000a00 */
[----:B------:R-:W5:Y:S04]  /*0340*/  LDS.64 R14, [R25+0x28] ;  /* 0x00002800190e7984 */ /* 0x000f680000000a00 */
[----:B------:R-:W5:Y:S04]  /*0350*/  LDS.64 R16, [R25+0x60] ;  /* 0x0000600019107984 */ /* 0x000f680000000a00 */
[----:B------:R-:W5:Y:S04]  /*0360*/  LDS.64 R18, [R25+0x30] ;  /* 0x0000300019127984 */ /* 0x000f680000000a00 */
[----:B------:R-:W5:Y:S04]  /*0370*/  LDS.64 R20, [R25+0x68] ;  /* 0x0000680019147984 */ /* 0x000f680000000a00 */
[----:B0-----:R0:W-:Y:S04]  /*0380*/  STS.64 [R25+0x38], R28 ;  /* 0x0000381c19007388 */ /* 0x0011e80000000a00 */
[----:B-1----:R0:W-:Y:S04]  /*0390*/  STS.64 [R25], R22 ;  /* 0x0000001619007388 */ /* 0x0021e80000000a00 */
[----:B--2---:R0:W-:Y:S04]  /*03a0*/  STS.64 [R25+0x40], R2 ;  /* 0x0000400219007388 */ /* 0x0041e80000000a00 */
[----:B---3--:R0:W-:Y:S04]  /*03b0*/  STS.64 [R25+0x8], R4 ;  /* 0x0000080419007388 */ /* 0x0081e80000000a00 */
[----:B----4-:R0:W-:Y:S04]  /*03c0*/  STS.64 [R25+0x50], R6 ;  /* 0x0000500619007388 */ /* 0x0101e80000000a00 */
[----:B-----5:R0:W-:Y:S04]  /*03d0*/  STS.64 [R25+0x18], R8 ;  /* 0x0000180819007388 */ /* 0x0201e80000000a00 */
[----:B------:R0:W-:Y:S04]  /*03e0*/  STS.64 [R25+0x58], R10 ;  /* 0x0000580a19007388 */ /* 0x0001e80000000a00 */
[----:B------:R0:W-:Y:S04]  /*03f0*/  STS.64 [R25+0x20], R12 ;  /* 0x0000200c19007388 */ /* 0x0001e80000000a00 */
[----:B------:R0:W-:Y:S04]  /*0400*/  STS.64 [R25+0x60], R14 ;  /* 0x0000600e19007388 */ /* 0x0001e80000000a00 */
[----:B------:R0:W-:Y:S04]  /*0410*/  STS.64 [R25+0x28], R16 ;  /* 0x0000281019007388 */ /* 0x0001e80000000a00 */
[----:B------:R0:W-:Y:S04]  /*0420*/  STS.64 [R25+0x68], R18 ;  /* 0x0000681219007388 */ /* 0x0001e80000000a00 */
[----:B------:R0:W-:Y:S02]  /*0430*/  STS.64 [R25+0x30], R20 ;  /* 0x0000301419007388 */ /* 0x0001e40000000a00 */
.L_x_2:
[----:B------:R-:W-:Y:S05]  /*0440*/  BSYNC.RECONVERGENT B0 ;  /* 0x0000000000007941 */ /* 0x000fea0003800200 */
.L_x_1:
[----:B------:R-:W-:Y:S01]  /*0450*/  BAR.SYNC.DEFER_BLOCKING 0x0 ;  /* 0x0000000000007b1d */ /* 0x000fe20000010000 */
[----:B------:R-:W-:Y:S01]  /*0460*/  ISETP.NE.AND P2, PT, R0, RZ, PT ;  /* 0x000000ff0000720c */ /* 0x000fe20003f45270 */
[----:B------:R-:W-:-:S04]  /*0470*/  VIADD R26, R26, 0x2 ;  /* 0x000000021a1a7836 */ /* 0x000fc80000000000 */
[----:B------:R-:W-:Y:S01]  /*0480*/  BSSY.RECONVERGENT B0, `(.L_x_3) ;  /* 0x0000021000007945 */ /* 0x000fe20003800200 */
[----:B------:R-:W-:-:S07]  /*0490*/  ISETP.NE.AND P1, PT, R26, RZ, PT ;  /* 0x000000ff1a00720c */ /* 0x000fce0003f25270 */
[----:B------:R-:W-:Y:S06]  /*04a0*/  @!P2 BRA `(.L_x_4) ;  /* 0x000000000078a947 */ /* 0x000fec0003800000 */
[----:B0-----:R-:W-:Y:S04]  /*04b0*/  LDS.64 R20, [R25+0x10] ;  /* 0x0000100019147984 */ /* 0x001fe80000000a00 */
[----:B------:R-:W0:Y:S02]  /*04c0*/  LDS.64 R18, [R25+-0x28] ;  /* 0xffffd80019127984 */ /* 0x000e240000000a00 */
[----:B0-----:R-:W-:-:S14]  /*04d0*/  DSETP.GEU.AND P2, PT, R20, R18, PT ;  /* 0x000000121400722a */ /* 0x001fdc0003f4e000 */
[----:B------:R-:W-:Y:S05]  /*04e0*/  @P2 BRA `(.L_x_4) ;  /* 0x0000000000682947 */ /* 0x000fea0003800000 */
[----:B------:R-:W-:Y:S04]  /*04f0*/  STS.64 [R25+0x10], R18 ;  /* 0x0000101219007388 */ /* 0x000fe80000000a00 */
[----:B------:R-:W-:Y:S04]  /*0500*/  STS.64 [R25+-0x28], R20 ;  /* 0xffffd81419007388 */ /* 0x000fe80000000a00 */
[----:B------:R-:W0:Y:S04]  /*0510*/  LDS.64 R28, [R25+-0x38] ;  /* 0xffffc800191c7984 */ /* 0x000e280000000a00 */
[----:B------:R-:W1:Y:S04]  /*0520*/  LDS.64 R2, [R25] ;  /* 0x0000000019027984 */ /* 0x000e680000000a00 */
[----:B------:R-:W2:Y:S04]  /*0530*/  LDS.64 R4, [R25+-0x30] ;  /* 0xffffd00019047984 */ /* 0x000ea80000000a00 */
[----:B------:R-:W3:Y:S04]  /*0540*/  LDS.64 R6, [R25+0x8] ;  /* 0x0000080019067984 */ /* 0x000ee80000000a00 */
[----:B------:R-:W4:Y:S04]  /*0550*/  LDS.64 R8, [R25+-0x20] ;  /* 0xffffe00019087984 */ /* 0x000f280000000a00 */
[----:B------:R-:W5:Y:S04]  /*0560*/  LDS.64 R10, [R25+0x18] ;  /* 0x00001800190a7984 */ /* 0x000f680000000a00 */
[----:B------:R-:W5:Y:S04]  /*0570*/  LDS.64 R12, [R25+-0x18] ;  /* 0xffffe800190c7984 */ /* 0x000f680000000a00 */
[----:B------:R-:W5:Y:S04]  /*0580*/  LDS.64 R14, [R25+0x20] ;  /* 0x00002000190e7984 */ /* 0x000f680000000a00 */
[----:B------:R-:W5:Y:S04]  /*0590*/  LDS.64 R16, [R25+-0x10] ;  /* 0xfffff00019107984 */ /* 0x000f680000000a00 */
[----:B------:R-:W5:Y:S04]  /*05a0*/  LDS.64 R18, [R25+0x28] ;  /* 0x0000280019127984 */ /* 0x000f680000000a00 */
[----:B------:R-:W5:Y:S04]  /*05b0*/  LDS.64 R20, [R25+-0x8] ;  /* 0xfffff80019147984 */ /* 0x000f680000000a00 */
[----:B------:R-:W5:Y:S04]  /*05c0*/  LDS.64 R22, [R25+0x30] ;  /* 0x0000300019167984 */ /* 0x000f680000000a00 */
[----:B0-----:R0:W-:Y:S04]  /*05d0*/  STS.64 [R25], R28 ;  /* 0x0000001c19007388 */ /* 0x0011e80000000a00 */
[----:B-1----:R0:W-:Y:S04]  /*05e0*/  STS.64 [R25+-0x38], R2 ;  /* 0xffffc80219007388 */ /* 0x0021e80000000a00 */
[----:B--2---:R0:W-:Y:S04]  /*05f0*/  STS.64 [R25+0x8], R4 ;  /* 0x0000080419007388 */ /* 0x0041e80000000a00 */
[----:B---3--:R0:W-:Y:S04]  /*0600*/  STS.64 [R25+-0x30], R6 ;  /* 0xffffd00619007388 */ /* 0x0081e80000000a00 */
[----:B----4-:R0:W-:Y:S04]  /*0610*/  STS.64 [R25+0x18], R8 ;  /* 0x0000180819007388 */ /* 0x0101e80000000a00 */
[----:B-----5:R0:W-:Y:S04]  /*0620*/  STS.64 [R25+-0x20], R10 ;  /* 0xffffe00a19007388 */ /* 0x0201e80000000a00 */
[----:B------:R0:W-:Y:S04]  /*0630*/  STS.64 [R25+0x20], R12 ;  /* 0x0000200c19007388 */ /* 0x0001e80000000a00 */
[----:B------:R0:W-:Y:S04]  /*0640*/  STS.64 [R25+-0x18], R14 ;  /* 0xffffe80e19007388 */ /* 0x0001e80000000a00 */
[----:B------:R0:W-:Y:S04]  /*0650*/  STS.64 [R25+0x28], R16 ;  /* 0x0000281019007388 */ /* 0x0001e80000000a00 */
[----:B------:R0:W-:Y:S04]  /*0660*/  STS.64 [R25+-0x10], R18 ;  /* 0xfffff01219007388 */ /* 0x0001e80000000a00 */
[----:B------:R0:W-:Y:S04]  /*0670*/  STS.64 [R25+0x30], R20 ;  /* 0x0000301419007388 */ /* 0x0001e80000000a00 */
[----:B------:R0:W-:Y:S02]  /*0680*/  STS.64 [R25+-0x8], R22 ;  /* 0xfffff81619007388 */ /* 0x0001e40000000a00 */
.L_x_4:
[----:B------:R-:W-:Y:S05]  /*0690*/  BSYNC.RECONVERGENT B0 ;  /* 0x0000000000007941 */ /* 0x000fea0003800200 */
.L_x_3:
[----:B------:R-:W-:Y:S06]  /*06a0*/  BAR.SYNC.DEFER_BLOCKING 0x0 ;  /* 0x0000000000007b1d */ /* 0x000fec0000010000 */
[----:B------:R-:W-:Y:S05]  /*06b0*/  @P1 BRA `(.L_x_5) ;  /* 0xfffffff800e01947 */ /* 0x000fea000383ffff */
.L_x_0:
[----:B------:R-:W1:Y:S02]  /*06c0*/  LDCU UR4, c[0x0][0x360] ;  /* 0x00006c00ff0477ac */ /* 0x000e640008000800 */
[----:B-1----:R-:W-:-:S04]  /*06d0*/  ULOP3.LUT UR5, UR4, 0x1, URZ, 0xc0, !UPT ;  /* 0x0000000104057892 */ /* 0x002fc8000f8ec0ff */
[----:B------:R-:W-:-:S09]  /*06e0*/  UISETP.NE.U32.AND UP0, UPT, UR5, 0x1, UPT ;  /* 0x000000010500788c */ /* 0x000fd2000bf05070 */
[----:B------:R-:W-:Y:S05]  /*06f0*/  BRA.U UP0, `(.L_x_6) ;  /* 0x0000000100907547 */ /* 0x000fea000b800000 */
[----:B------:R-:W-:Y:S01]  /*0700*/  UIADD3 UR5, UPT, UPT, UR4, -0x1, URZ ;  /* 0xffffffff04057890 */ /* 0x000fe2000fffe0ff */
[----:B------:R-:W-:Y:S05]  /*0710*/  BSSY.RECONVERGENT B0, `(.L_x_7) ;  /* 0x0000021000007945 */ /* 0x000fea0003800200 */
[----:B------:R-:W-:-:S13]  /*0720*/  ISETP.GE.U32.AND P0, PT, R0, UR5, PT ;  /* 0x0000000500007c0c */ /* 0x000fda000bf06070 */
[----:B------:R-:W-:Y:S05]  /*0730*/  @P0 BRA `(.L_x_8) ;  /* 0x0000000000780947 */ /* 0x000fea0003800000 */
[----:B0-----:R-:W-:Y:S04]  /*0740*/  LDS.64 R4, [R25+0x10] ;  /* 0x0000100019047984 */ /* 0x001fe80000000a00 */
        /* <DEDUP_REMOVED lines=29> */
.L_x_8:
[----:B------:R-:W-:Y:S05]  /*0920*/  BSYNC.RECONVERGENT B0 ;  /* 0x0000000000007941 */ /* 0x000fea0003800200 */
.L_x_7:
[----:B------:R-:W-:Y:S06]  /*0930*/  BAR.SYNC.DEFER_BLOCKING 0x0 ;  /* 0x0000000000007b1d */ /* 0x000fec0000010000 */
.L_x_6:
[----:B0-----:R-:W0:Y:S01]  /*0940*/  LDS.64 R4, [R25] ;  /* 0x0000000019047984 */ /* 0x001e220000000a00 */
[----:B------:R-:W1:Y:S01]  /*0950*/  LDC.64 R2, c[0x0][0x380] ;  /* 0x0000e000ff027b82 */ /* 0x000e620000000a00 */
[C---:B------:R-:W-:Y:S02]  /*0960*/  VIADD R17, R24.reuse, 0xc000 ;  /* 0x0000c00018117836 */ /* 0x040fe40000000000 */
[----:B------:R-:W2:Y:S04]  /*0970*/  LDS.64 R6, [R25+0x8] ;  /* 0x0000080019067984 */ /* 0x000ea80000000a00 */
[----:B------:R-:W3:Y:S04]  /*0980*/  LDS.64 R8, [R25+0x10] ;  /* 0x0000100019087984 */ /* 0x000ee80000000a00 */
[----:B------:R-:W4:Y:S04]  /*0990*/  LDS.64 R10, [R25+0x18] ;  /* 0x00001800190a7984 */ /* 0x000f280000000a00 */
[----:B------:R-:W5:Y:S04]  /*09a0*/  LDS.64 R28, [R25+0x20] ;  /* 0x00002000191c7984 */ /* 0x000f680000000a00 */
[----:B------:R-:W5:Y:S04]  /*09b0*/  LDS.64 R12, [R25+0x28] ;  /* 0x00002800190c7984 */ /* 0x000f680000000a00 */
[----:B------:R-:W5:Y:S01]  /*09c0*/  LDS.64 R14, [R25+0x30] ;  /* 0x00003000190e7984 */ /* 0x000f620000000a00 */
[----:B-1----:R-:W-:-:S04]  /*09d0*/  IMAD.WIDE.U32 R26, R24, 0x38, R2 ;  /* 0x00000038181a7825 */ /* 0x002fc800078e0002 */
[----:B------:R-:W-:Y:S01]  /*09e0*/  IMAD.WIDE.U32 R2, R17, 0x38, R2 ;  /* 0x0000003811027825 */ /* 0x000fe200078e0002 */
[----:B0-----:R-:W-:Y:S04]  /*09f0*/  STG.E.64 desc[UR8][R26.64], R4 ;  /* 0x000000041a007986 */ /* 0x001fe8000c101b08 */
[----:B--2---:R0:W-:Y:S04]  /*0a00*/  STG.E.64 desc[UR8][R26.64+0x8], R6 ;  /* 0x000008061a007986 */ /* 0x0041e8000c101b08 */
[----:B---3--:R1:W-:Y:S04]  /*0a10*/  STG.E.64 desc[UR8][R26.64+0x10], R8 ;  /* 0x000010081a007986 */ /* 0x0083e8000c101b08 */
[----:B----4-:R2:W-:Y:S04]  /*0a20*/  STG.E.64 desc[UR8][R26.64+0x18], R10 ;  /* 0x0000180a1a007986 */ /* 0x0105e8000c101b08 */
[----:B-----5:R2:W-:Y:S04]  /*0a30*/  STG.E.64 desc[UR8][R26.64+0x20], R28 ;  /* 0x0000201c1a007986 */ /* 0x0205e8000c101b08 */
[----:B------:R2:W-:Y:S04]  /*0a40*/  STG.E.64 desc[UR8][R26.64+0x28], R12 ;  /* 0x0000280c1a007986 */ /* 0x0005e8000c101b08 */
[----:B------:R2:W-:Y:S04]  /*0a50*/  STG.E.64 desc[UR8][R26.64+0x30], R14 ;  /* 0x0000300e1a007986 */ /* 0x0005e8000c101b08 */
[----:B------:R-:W3:Y:S04]  /*0a60*/  LDG.E.64 R16, desc[UR8][R2.64] ;  /* 0x0000000802107981 */ /* 0x000ee8000c1e1b00 */
[----:B------:R-:W4:Y:S04]  /*0a70*/  LDG.E.64 R18, desc[UR8][R2.64+0x8] ;  /* 0x0000080802127981 */ /* 0x000f28000c1e1b00 */
[----:B------:R-:W5:Y:S04]  /*0a80*/  LDG.E.64 R20, desc[UR8][R2.64+0x10] ;  /* 0x0000100802147981 */ /* 0x000f68000c1e1b00 */
[----:B------:R-:W2:Y:S04]  /*0a90*/  LDG.E.64 R22, desc[UR8][R2.64+0x18] ;  /* 0x0000180802167981 */ /* 0x000ea8000c1e1b00 */
[----:B------:R-:W2:Y:S04]  /*0aa0*/  LDG.E.64 R24, desc[UR8][R2.64+0x20] ;  /* 0x0000200802187981 */ /* 0x000ea8000c1e1b00 */
[----:B0-----:R-:W2:Y:S04]  /*0ab0*/  LDG.E.64 R6, desc[UR8][R2.64+0x28] ;  /* 0x0000280802067981 */ /* 0x001ea8000c1e1b00 */
[----:B-1----:R-:W2:Y:S01]  /*0ac0*/  LDG.E.64 R8, desc[UR8][R2.64+0x30] ;  /* 0x0000300802087981 */ /* 0x002ea2000c1e1b00 */
[----:B------:R-:W-:Y:S01]  /*0ad0*/  MOV R4, 0x400 ;  /* 0x0000040000047802 */ /* 0x000fe20000000f00 */
[----:B------:R-:W-:Y:S01]  /*0ae0*/  UISETP.NE.AND UP0, UPT, UR4, 0x1, UPT ;  /* 0x000000010400788c */ /* 0x000fe2000bf05270 */
[----:B------:R-:W0:Y:S03]  /*0af0*/  S2R R5, SR_CgaCtaId ;  /* 0x0000000000057919 */ /* 0x000e260000008800 */
[----:B------:R-:W-:-:S05]  /*0b00*/  VIADD R4, R4, 0x540 ;  /* 0x0000054004047836 */ /* 0x000fca0000000000 */
[----:B0-----:R-:W-:-:S05]  /*0b10*/  LEA R5, R5, R4, 0x18 ;  /* 0x0000000405057211 */ /* 0x001fca00078ec0ff */
[----:B------:R-:W-:-:S05]  /*0b20*/  IMAD R4, R0, 0x38, R5 ;  /* 0x0000003800047824 */ /* 0x000fca00078e0205 */
[----:B---3--:R0:W-:Y:S04]  /*0b30*/  STS.64 [R4], R16 ;  /* 0x0000001004007388 */ /* 0x0081e80000000a00 */
[----:B----4-:R0:W-:Y:S04]  /*0b40*/  STS.64 [R4+0x8], R18 ;  /* 0x0000081204007388 */ /* 0x0101e80000000a00 */
[----:B-----5:R0:W-:Y:S04]  /*0b50*/  STS.64 [R4+0x10], R20 ;  /* 0x0000101404007388 */ /* 0x0201e80000000a00 */
[----:B--2---:R0:W-:Y:S04]  /*0b60*/  STS.64 [R4+0x18], R22 ;  /* 0x0000181604007388 */ /* 0x0041e80000000a00 */
[----:B------:R0:W-:Y:S04]  /*0b70*/  STS.64 [R4+0x20], R24 ;  /* 0x0000201804007388 */ /* 0x0001e80000000a00 */
[----:B------:R0:W-:Y:S04]  /*0b80*/  STS.64 [R4+0x28], R6 ;  /* 0x0000280604007388 */ /* 0x0001e80000000a00 */
[----:B------:R0:W-:Y:S01]  /*0b90*/  STS.64 [R4+0x30], R8 ;  /* 0x0000300804007388 */ /* 0x0001e20000000a00 */
[----:B------:R-:W-:Y:S06]  /*0ba0*/  BAR.SYNC.DEFER_BLOCKING 0x0 ;  /* 0x0000000000007b1d */ /* 0x000fec0000010000 */
[----:B------:R-:W-:Y:S05]  /*0bb0*/  BRA.U !UP0, `(.L_x_9) ;  /* 0x0000000508307547 */ /* 0x000fea000b800000 */
[----:B------:R-:W-:Y:S02]  /*0bc0*/  UIADD3 UR5, UPT, UPT, UR4, -0x1, URZ ;  /* 0xffffffff04057890 */ /* 0x000fe4000fffe0ff */
[----:B------:R-:W-:-:S04]  /*0bd0*/  ULOP3.LUT UR4, UR4, 0xfffffffe, URZ, 0xc0, !UPT ;  /* 0xfffffffe04047892 */ /* 0x000fc8000f8ec0ff */
[----:B------:R-:W-:Y:S01]  /*0be0*/  ISETP.GE.U32.AND P0, PT, R0, UR5, PT ;  /* 0x0000000500007c0c */ /* 0x000fe2000bf06070 */
[----:B------:R-:W-:-:S12]  /*0bf0*/  UIADD3 UR4, UPT, UPT, -UR4, URZ, URZ ;  /* 0x000000ff04047290 */ /* 0x000fd8000fffe1ff */
.L_x_14:
[----:B------:R-:W-:Y:S01]  /*0c00*/  UIADD3 UR4, UPT, UPT, UR4, 0x2, URZ ;  /* 0x0000000204047890 */ /* 0x000fe2000fffe0ff */
[----:B------:R-:W-:Y:S03]  /*0c10*/  BSSY.RECONVERGENT B0, `(.L_x_10) ;  /* 0x0000021000007945 */ /* 0x000fe60003800200 */
[----:B------:R-:W-:Y:S01]  /*0c20*/  UISETP.NE.AND UP0, UPT, UR4, URZ, UPT ;  /* 0x000000ff0400728c */ /* 0x000fe2000bf05270 */
[----:B0-----:R-:W-:Y:S10]  /*0c30*/  @P0 BRA `(.L_x_11) ;  /* 0x0000000000780947 */ /* 0x001ff40003800000 */
        /* <DEDUP_REMOVED lines=30> */
.L_x_11:
[----:B------:R-:W-:Y:S05]  /*0e20*/  BSYNC.RECONVERGENT B0 ;  /* 0x0000000000007941 */ /* 0x000fea0003800200 */
.L_x_10:
[----:B------:R-:W-:Y:S01]  /*0e30*/  BAR.SYNC.DEFER_BLOCKING 0x0 ;  /* 0x0000000000007b1d */ /* 0x000fe20000010000 */
[----:B------:R-:W-:-:S05]  /*0e40*/  ISETP.NE.AND P1, PT, R0, RZ, PT ;  /* 0x000000ff0000720c */ /* 0x000fca0003f25270 */
[----:B------:R-:W-:Y:S08]  /*0e50*/  BSSY.RECONVERGENT B0, `(.L_x_12) ;  /* 0x0000020000007945 */ /* 0x000ff00003800200 */
[----:B------:R-:W-:Y:S05]  /*0e60*/  @!P1 BRA `(.L_x_13) ;  /* 0x0000000000789947 */ /* 0x000fea0003800000 */
        /* <DEDUP_REMOVED lines=30> */
.L_x_13:
[----:B------:R-:W-:Y:S05]  /*1050*/  BSYNC.RECONVERGENT B0 ;  /* 0x0000000000007941 */ /* 0x000fea0003800200 */
.L_x_12:
[----:B------:R-:W-:Y:S06]  /*1060*/  BAR.SYNC.DEFER_BLOCKING 0x0 ;  /* 0x0000000000007b1d */ /* 0x000fec0000010000 */
[----:B------:R-:W-:Y:S05]  /*1070*/  BRA.U UP0, `(.L_x_14) ;  /* 0xfffffff900e07547 */ /* 0x000fea000b83ffff */
.L_x_9:
        /* <DEDUP_REMOVED lines=38> */
.L_x_17:
[----:B------:R-:W-:Y:S05]  /*12e0*/  BSYNC.RECONVERGENT B0 ;  /* 0x0000000000007941 */ /* 0x000fea0003800200 */
.L_x_16:
[----:B------:R-:W-:Y:S06]  /*12f0*/  BAR.SYNC.DEFER_BLOCKING 0x0 ;  /* 0x0000000000007b1d */ /* 0x000fec0000010000 */
.L_x_15:
[----:B0-----:R-:W0:Y:S04]  /*1300*/  LDS.64 R6, [R4] ;  /* 0x0000000004067984 */ /* 0x001e280000000a00 */
[----:B------:R-:W1:Y:S04]  /*1310*/  LDS.64 R8, [R4+0x8] ;  /* 0x0000080004087984 */ /* 0x000e680000000a00 */
[----:B------:R-:W2:Y:S04]  /*1320*/  LDS.64 R10, [R4+0x10] ;  /* 0x00001000040a7984 */ /* 0x000ea80000000a00 */
[----:B------:R-:W3:Y:S04]  /*1330*/  LDS.64 R12, [R4+0x18] ;  /* 0x00001800040c7984 */ /* 0x000ee80000000a00 */
[----:B------:R-:W4:Y:S04]  /*1340*/  LDS.64 R18, [R4+0x20] ;  /* 0x0000200004127984 */ /* 0x000f280000000a00 */
[----:B------:R-:W5:Y:S04]  /*1350*/  LDS.64 R14, [R4+0x28] ;  /* 0x00002800040e7984 */ /* 0x000f680000000a00 */
[----:B------:R-:W5:Y:S04]  /*1360*/  LDS.64 R16, [R4+0x30] ;  /* 0x0000300004107984 */ /* 0x000f680000000a00 */
[----:B0-----:R-:W-:Y:S04]  /*1370*/  STG.E.64 desc[UR8][R2.64], R6 ;  /* 0x0000000602007986 */ /* 0x001fe8000c101b08 */
[----:B-1----:R-:W-:Y:S04]  /*1380*/  STG.E.64 desc[UR8][R2.64+0x8], R8 ;  /* 0x0000080802007986 */ /* 0x002fe8000c101b08 */
[----:B--2---:R-:W-:Y:S04]  /*1390*/  STG.E.64 desc[UR8][R2.64+0x10], R10 ;  /* 0x0000100a02007986 */ /* 0x004fe8000c101b08 */
[----:B---3--:R-:W-:Y:S04]  /*13a0*/  STG.E.64 desc[UR8][R2.64+0x18], R12 ;  /* 0x0000180c02007986 */ /* 0x008fe8000c101b08 */
[----:B----4-:R-:W-:Y:S04]  /*13b0*/  STG.E.64 desc[UR8][R2.64+0x20], R18 ;  /* 0x0000201202007986 */ /* 0x010fe8000c101b08 */
[----:B-----5:R-:W-:Y:S04]  /*13c0*/  STG.E.64 desc[UR8][R2.64+0x28], R14 ;  /* 0x0000280e02007986 */ /* 0x020fe8000c101b08 */
[----:B------:R-:W-:Y:S01]  /*13d0*/  STG.E.64 desc[UR8][R2.64+0x30], R16 ;  /* 0x0000301002007986 */ /* 0x000fe2000c101b08 */
[----:B------:R-:W-:Y:S06]  /*13e0*/  BAR.SYNC.DEFER_BLOCKING 0x0 ;  /* 0x0000000000007b1d */ /* 0x000fec0000010000 */
[----:B------:R-:W-:Y:S05]  /*13f0*/  EXIT ;  /* 0x000000000000794d */ /* 0x000fea0003800000 */
.L_x_18:
[----:B------:R-:W-:-:S00]  /*1400*/  BRA `(.L_x_18) ;  /* 0xfffffffc00fc7947 */ /* 0x000fc0000383ffff */
[----:B------:R-:W-:-:S00]  /*1410*/  NOP ;  /* 0x0000000000007918 */ /* 0x000fc00000000000 */
        /* <DEDUP_REMOVED lines=14> */
.L_x_258:


//--------------------- .text._Z21calculateAllInterInfoP6PlayerP5PointP5rType --------------------------
	.section	.text._Z21calculateAllInterInfoP6PlayerP5PointP5rType,"ax",@progbits
	.align	128
        .global         _Z21calculateAllInterInfoP6PlayerP5PointP5rType
        .type           _Z21calculateAllInterInfoP6PlayerP5PointP5rType,@function
        .size           _Z21calculateAllInterInfoP6PlayerP5PointP5rType,(.L_x_257 - _Z21calculateAllInterInfoP6PlayerP5PointP5rType)
        .other          _Z21calculateAllInterInfoP6PlayerP5PointP5rType,@"STO_CUDA_ENTRY STV_DEFAULT"
_Z21calculateAllInterInfoP6PlayerP5PointP5rType:
.text._Z21calculateAllInterInfoP6PlayerP5PointP5rType:
[----:B------:R-:W0:Y:S01]  /*0000*/  LDC R1, c[0x0][0x37c] ;  /* 0x0000df00ff017b82 */ /* 0x000e220000000800 */
[----:B------:R-:W1:Y:S01]  /*0010*/  S2R R4, SR_TID.X ;  /* 0x0000000000047919 */ /* 0x000e620000002100 */
[----:B------:R-:W-:Y:S01]  /*0020*/  UMOV UR4, 0x54442eea ;  /* 0x54442eea00047882 */ /* 0x000fe20000000000 */
[----:B------:R-:W-:Y:S01]  /*0030*/  UMOV UR5, 0x401921fb ;  /* 0x401921fb00057882 */ /* 0x000fe20000000000 */
[----:B------:R-:W2:Y:S01]  /*0040*/  LDCU.64 UR36, c[0x0][0x358] ;  /* 0x00006b00ff2477ac */ /* 0x000ea20008000a00 */
[----:B0-----:R-:W-:Y:S01]  /*0050*/  VIADD R1, R1, 0xffffff98 ;  /* 0xffffff9801017836 */ /* 0x001fe20000000000 */
[----:B-1----:R-:W0:Y:S02]  /*0060*/  I2F.F64.U32 R2, R4 ;  /* 0x0000000400027312 */ /* 0x002e240000201800 */
[----:B0-----:R-:W-:Y:S01]  /*0070*/  DMUL R2, R2, UR4 ;  /* 0x0000000402027c28 */ /* 0x001fe20008000000 */
[----:B------:R-:W0:Y:S07]  /*0080*/  LDCU.64 UR4, c[0x4][URZ] ;  /* 0x01000000ff0477ac */ /* 0x000e2e0008000a00 */
[----:B------:R-:W-:-:S02]  /*0090*/  DMUL R32, R2, 0.0078125 ;  /* 0x3f80000002207828 */ /* 0x000fc40000000000 */
[----:B------:R-:W1:Y:S06]  /*00a0*/  LDC.64 R2, c[0x0][0x380] ;  /* 0x0000e000ff027b82 */ /* 0x000e6c0000000a00 */
[----:B------:R-:W-:Y:S02]  /*00b0*/  DMUL R18, RZ, R32 ;  /* 0x00000020ff127228 */ /* 0x000fe40000000000 */
[C---:B------:R-:W-:Y:S02]  /*00c0*/  IMAD.SHL.U32 R0, R33.reuse, 0x2, RZ ;  /* 0x0000000221007824 */ /* 0x040fe400078e00ff */
[----:B------:R-:W-:-:S02]  /*00d0*/  VIADD R45, R33, 0x100000 ;  /* 0x00100000212d7836 */ /* 0x000fc40000000000 */
[----:B------:R-:W-:Y:S01]  /*00e0*/  IMAD.MOV.U32 R44, RZ, RZ, R32 ;  /* 0x000000ffff2c7224 */ /* 0x000fe200078e0020 */
[----:B------:R-:W-:-:S03]  /*00f0*/  ISETP.GT.U32.AND P0, PT, R0, -0x79800000, PT ;  /* 0x868000000000780c */ /* 0x000fc60003f04070 */
[----:B------:R-:W3:Y:S01]  /*0100*/  F2I.S64.F64 R16, R44 ;  /* 0x0000002c00107311 */ /* 0x000ee20000301900 */
[----:B------:R-:W-:Y:S02]  /*0110*/  FSEL R53, R19, R33, P0 ;  /* 0x0000002113357208 */ /* 0x000fe40000000000 */
[----:B------:R-:W-:-:S03]  /*0120*/  FSEL R36, R18, R32, P0 ;  /* 0x0000002012247208 */ /* 0x000fc60000000000 */
[----:B------:R-:W-:-:S04]  /*0130*/  VIADD R37, R53, 0x100000 ;  /* 0x0010000035257836 */ /* 0x000fc80000000000 */
[----:B------:R-:W4:Y:S01]  /*0140*/  F2I.S64.F64 R40, R36 ;  /* 0x0000002400287311 */ /* 0x000f220000301900 */
[----:B---3--:R-:W-:-:S05]  /*0150*/  IMAD.SHL.U32 R50, R16, 0x40, RZ ;  /* 0x0000004010327824 */ /* 0x008fca00078e00ff */
[----:B------:R-:W-:-:S04]  /*0160*/  LOP3.LUT R50, R50, 0x40, RZ, 0xc0, !PT ;  /* 0x0000004032327812 */ /* 0x000fc800078ec0ff */
[----:B0-----:R-:W-:Y:S01]  /*0170*/  IADD3 R50, P0, PT, R50, UR4, RZ ;  /* 0x0000000432327c10 */ /* 0x001fe2000ff1e0ff */
[----:B----4-:R-:W-:-:S04]  /*0180*/  VIADD R34, R40, 0x1 ;  /* 0x0000000128227836 */ /* 0x010fc80000000000 */
[----:B------:R-:W-:Y:S02]  /*0190*/  IMAD.SHL.U32 R0, R34, 0x40, RZ ;  /* 0x0000004022007824 */ /* 0x000fe400078e00ff */
[----:B------:R-:W-:-:S03]  /*01a0*/  IMAD.X R51, RZ, RZ, UR5, P0 ;  /* 0x00000005ff337e24 */ /* 0x000fc600080e06ff */
[----:B------:R-:W-:Y:S02]  /*01b0*/  LOP3.LUT R0, R0, 0x40, RZ, 0xc0, !PT ;  /* 0x0000004000007812 */ /* 0x000fe400078ec0ff */
[----:B--2---:R-:W2:Y:S02]  /*01c0*/  LDG.E.128.CONSTANT R28, desc[UR36][R50.64] ;  /* 0x00000024321c7981 */ /* 0x004ea4000c1e9d00 */
[----:B------:R-:W-:Y:S02]  /*01d0*/  IADD3 R42, P0, PT, R0, UR4, RZ ;  /* 0x00000004002a7c10 */ /* 0x000fe4000ff1e0ff */
[----:B------:R-:W3:Y:S03]  /*01e0*/  LDG.E.128.CONSTANT R20, desc[UR36][R50.64+0x10] ;  /* 0x0000102432147981 */ /* 0x000ee6000c1e9d00 */
[----:B------:R-:W-:Y:S01]  /*01f0*/  IMAD.X R43, RZ, RZ, UR5, P0 ;  /* 0x00000005ff2b7e24 */ /* 0x000fe200080e06ff */
[----:B------:R-:W4:Y:S04]  /*0200*/  LDG.E.128.CONSTANT R8, desc[UR36][R50.64+0x20] ;  /* 0x0000202432087981 */ /* 0x000f28000c1e9d00 */
[----:B------:R-:W5:Y:S04]  /*0210*/  LDG.E.128.CONSTANT R24, desc[UR36][R42.64] ;  /* 0x000000242a187981 */ /* 0x000f68000c1e9d00 */
[----:B------:R-:W4:Y:S04]  /*0220*/  LDG.E.128.CONSTANT R12, desc[UR36][R42.64+0x10] ;  /* 0x000010242a0c7981 */ /* 0x000f28000c1e9d00 */
[----:B------:R0:W4:Y:S01]  /*0230*/  LDG.E.128.CONSTANT R4, desc[UR36][R42.64+0x20] ;  /* 0x000020242a047981 */ /* 0x000122000c1e9d00 */
[----:B------:R-:W1:Y:S02]  /*0240*/  S2R R17, SR_CTAID.Y ;  /* 0x0000000000117919 */ /* 0x000e640000002600 */
[----:B-1----:R-:W-:-:S05]  /*0250*/  IMAD.WIDE.U32 R2, R17, 0x28, R2 ;  /* 0x0000002811027825 */ /* 0x002fca00078e0002 */
[----:B------:R-:W4:Y:S01]  /*0260*/  LDG.E.U8 R0, desc[UR36][R2.64+0x20] ;  /* 0x0000202402007981 */ /* 0x000f22000c1e1100 */
[----:B------:R-:W1:Y:S08]  /*0270*/  FRND.F64 R44, R44 ;  /* 0x0000002c002c7313 */ /* 0x000e700000301800 */
[----:B------:R-:W0:Y:S01]  /*0280*/  FRND.F64 R38, R36 ;  /* 0x0000002400267313 */ /* 0x000e220000301800 */
[----:B------:R-:W-:Y:S01]  /*0290*/  IMAD.MOV.U32 R52, RZ, RZ, R36 ;  /* 0x000000ffff347224 */ /* 0x000fe200078e0024 */
[----:B-1----:R-:W-:Y:S01]  /*02a0*/  DFMA R46, R44, -0.5, R32 ;  /* 0xbfe000002c2e782b */ /* 0x002fe20000000020 */
[----:B------:R-:W-:Y:S01]  /*02b0*/  UMOV UR4, 0x33145c07 ;  /* 0x33145c0700047882 */ /* 0x000fe20000000000 */
[----:B------:R-:W-:-:S06]  /*02c0*/  UMOV UR5, 0x3ca1a626 ;  /* 0x3ca1a62600057882 */ /* 0x000fcc0000000000 */
[----:B------:R-:W-:Y:S02]  /*02d0*/  DMUL R48, R46, UR4 ;  /* 0x000000042e307c28 */ /* 0x000fe40008000000 */
[----:B0-----:R-:W-:Y:S01]  /*02e0*/  DFMA R38, R38, -0.5, R52 ;  /* 0xbfe000002626782b */ /* 0x001fe20000000034 */
[----:B------:R-:W-:Y:S01]  /*02f0*/  LOP3.LUT R35, R16, 0x1, RZ, 0xc0, !PT ;  /* 0x0000000110237812 */ /* 0x000fe200078ec0ff */
[----:B------:R-:W-:Y:S01]  /*0300*/  UMOV UR6, 0x54442d18 ;  /* 0x54442d1800067882 */ /* 0x000fe20000000000 */
[----:B------:R-:W-:-:S03]  /*0310*/  UMOV UR7, 0x400921fb ;  /* 0x400921fb00077882 */ /* 0x000fc60000000000 */
[----:B------:R-:W-:Y:S01]  /*0320*/  DFMA R48, R46, UR6, R48 ;  /* 0x000000062e307c2b */ /* 0x000fe20008000030 */
[----:B------:R-:W-:Y:S01]  /*0330*/  ISETP.NE.U32.AND P1, PT, R35, 0x1, PT ;  /* 0x000000012300780c */ /* 0x000fe20003f25070 */
[----:B------:R-:W-:Y:S01]  /*0340*/  DMUL R36, R38, UR4 ;  /* 0x0000000426247c28 */ /* 0x000fe20008000000 */
[----:B------:R-:W-:Y:S02]  /*0350*/  IMAD.MOV.U32 R44, RZ, RZ, 0x79785eba ;  /* 0x79785ebaff2c7424 */ /* 0x000fe400078e00ff */
[----:B------:R-:W-:Y:S01]  /*0360*/  IMAD.MOV.U32 R45, RZ, RZ, 0x3de5db65 ;  /* 0x3de5db65ff2d7424 */ /* 0x000fe200078e00ff */
[----:B------:R-:W-:Y:S02]  /*0370*/  ISETP.NE.U32.AND.EX P1, PT, RZ, RZ, PT, P1 ;  /* 0x000000ffff00720c */ /* 0x000fe40003f25110 */
[----:B------:R-:W-:Y:S01]  /*0380*/  LOP3.LUT R35, R40, 0x1, RZ, 0xc0, !PT ;  /* 0x0000000128237812 */ /* 0x000fe200078ec0ff */
[----:B------:R-:W-:Y:S01]  /*0390*/  DMUL R40, R48, R48 ;  /* 0x0000003030287228 */ /* 0x000fe20000000000 */
[----:B------:R-:W-:Y:S01]  /*03a0*/  FSEL R42, -R44, 4.2945490664224492434e-19, P1 ;  /* 0x20fd81642c2a7808 */ /* 0x000fe20000800100 */
[----:B------:R-:W-:Y:S01]  /*03b0*/  DFMA R36, R38, UR6, R36 ;  /* 0x0000000626247c2b */ /* 0x000fe20008000024 */
[----:B------:R-:W-:-:S02]  /*03c0*/  FSEL R43, R45, -0.082518599927425384521, P1 ;  /* 0xbda8ff832d2b7808 */ /* 0x000fc40000800000 */
[----:B------:R-:W-:-:S04]  /*03d0*/  ISETP.NE.U32.AND P0, PT, R35, 0x1, PT ;  /* 0x000000012300780c */ /* 0x000fc80003f05070 */
[----:B------:R-:W-:Y:S01]  /*03e0*/  ISETP.NE.U32.AND.EX P0, PT, RZ, RZ, PT, P0 ;  /* 0x000000ffff00720c */ /* 0x000fe20003f05100 */
[----:B------:R-:W0:Y:S01]  /*03f0*/  S2UR UR38, SR_CTAID.X ;  /* 0x00000000002679c3 */ /* 0x000e220000002500 */
[----:B------:R-:W-:Y:S01]  /*0400*/  UMOV UR4, 0x25 ;  /* 0x0000002500047882 */ /* 0x000fe20000000000 */
[----:B------:R-:W1:Y:S01]  /*0410*/  LDCU UR5, c[0x0][0x2f8] ;  /* 0x00005f00ff0577ac */ /* 0x000e620008000800 */
[----:B0-----:R-:W-:Y:S01]  /*0420*/  UIMAD UR4, UR38, UR4, 0x32 ;  /* 0x00000032260474a4 */ /* 0x001fe2000f8e0204 */
[----:B------:R-:W-:Y:S01]  /*0430*/  BSSY.RECONVERGENT B8, `(.L_x_19) ;  /* 0x0000c35000087945 */ /* 0x000fe20003800200 */
[----:B--2---:R-:W-:Y:S02]  /*0440*/  DFMA R38, R40, R42, R28 ;  /* 0x0000002a2826722b */ /* 0x004fe4000000001c */
[----:B------:R-:W-:Y:S01]  /*0450*/  DMUL R28, R36, R36 ;  /* 0x00000024241c7228 */ /* 0x000fe20000000000 */
[----:B------:R-:W-:Y:S02]  /*0460*/  FSEL R42, -R44, 4.2945490664224492434e-19, !P0 ;  /* 0x20fd81642c2a7808 */ /* 0x000fe40004000100 */
[----:B------:R-:W-:-:S03]  /*0470*/  FSEL R43, R45, -0.082518599927425384521, !P0 ;  /* 0xbda8ff832d2b7808 */ /* 0x000fc60004000000 */
[----:B------:R-:W-:-:S03]  /*0480*/  DFMA R30, R40, R38, R30 ;  /* 0x00000026281e722b */ /* 0x000fc6000000001e */
[----:B-----5:R-:W-:-:S05]  /*0490*/  DFMA R24, R28, R42, R24 ;  /* 0x0000002a1c18722b */ /* 0x020fca0000000018 */
[----:B---3--:R-:W-:-:S03]  /*04a0*/  DFMA R20, R40, R30, R20 ;  /* 0x0000001e2814722b */ /* 0x008fc60000000014 */
[----:B------:R-:W-:-:S05]  /*04b0*/  DFMA R24, R28, R24, R26 ;  /* 0x000000181c18722b */ /* 0x000fca000000001a */
[----:B------:R-:W-:-:S03]  /*04c0*/  DFMA R20, R40, R20, R22 ;  /* 0x000000142814722b */ /* 0x000fc60000000016 */
[----:B----4-:R-:W-:-:S05]  /*04d0*/  DFMA R12, R28, R24, R12 ;  /* 0x000000181c0c722b */ /* 0x010fca000000000c */
[----:B------:R-:W-:-:S03]  /*04e0*/  DFMA R8, R40, R20, R8 ;  /* 0x000000142808722b */ /* 0x000fc60000000008 */
[----:B------:R-:W-:-:S05]  /*04f0*/  DFMA R12, R28, R12, R14 ;  /* 0x0000000c1c0c722b */ /* 0x000fca000000000e */
[----:B------:R-:W-:-:S03]  /*0500*/  DFMA R8, R40, R8, R10 ;  /* 0x000000082808722b */ /* 0x000fc6000000000a */
[----:B------:R-:W-:-:S05]  /*0510*/  DFMA R4, R28, R12, R4 ;  /* 0x0000000c1c04722b */ /* 0x000fca0000000004 */
[-C--:B------:R-:W-:Y:S02]  /*0520*/  DFMA R48, R48, R8.reuse, R48 ;  /* 0x000000083030722b */ /* 0x080fe40000000030 */
[----:B------:R-:W-:Y:S02]  /*0530*/  DFMA R8, R40, R8, 1 ;  /* 0x3ff000002808742b */ /* 0x000fe40000000008 */
[----:B------:R-:W-:Y:S01]  /*0540*/  DFMA R4, R28, R4, R6 ;  /* 0x000000041c04722b */ /* 0x000fe20000000006 */
[----:B------:R-:W0:Y:S07]  /*0550*/  FRND.F64.TRUNC R10, R32 ;  /* 0x00000020000a7313 */ /* 0x000e2e000030d800 */
[-C--:B------:R-:W-:Y:S01]  /*0560*/  DFMA R36, R36, R4.reuse, R36 ;  /* 0x000000042424722b */ /* 0x080fe20000000024 */
[----:B------:R-:W-:Y:S01]  /*0570*/  FSEL R12, R8, R48, !P1 ;  /* 0x00000030080c7208 */ /* 0x000fe20004800000 */
[----:B------:R-:W-:Y:S01]  /*0580*/  DFMA R4, R28, R4, 1 ;  /* 0x3ff000001c04742b */ /* 0x000fe20000000004 */
[----:B------:R-:W-:-:S06]  /*0590*/  FSEL R13, R9, R49, !P1 ;  /* 0x00000031090d7208 */ /* 0x000fcc0004800000 */
[----:B------:R-:W-:-:S03]  /*05a0*/  DADD R6, RZ, -R12 ;  /* 0x00000000ff067229 */ /* 0x000fc6000000080c */
[----:B------:R-:W-:Y:S02]  /*05b0*/  FSEL R8, R36, R4, !P0 ;  /* 0x0000000424087208 */ /* 0x000fe40004000000 */
[----:B------:R-:W-:Y:S02]  /*05c0*/  FSEL R9, R37, R5, !P0 ;  /* 0x0000000525097208 */ /* 0x000fe40004000000 */
[----:B------:R-:W-:Y:S01]  /*05d0*/  LOP3.LUT P0, RZ, R16, 0x2, RZ, 0xc0, !PT ;  /* 0x0000000210ff7812 */ /* 0x000fe2000780c0ff */
[----:B------:R-:W2:Y:S01]  /*05e0*/  I2F.F64.U32 R36, UR4 ;  /* 0x0000000400247d12 */ /* 0x000ea20008201800 */
[----:B------:R-:W3:Y:S02]  /*05f0*/  LDCU UR4, c[0x0][0x2fc] ;  /* 0x00005f80ff0477ac */ /* 0x000ee40008000800 */
[----:B------:R-:W-:Y:S01]  /*0600*/  FSEL R87, R12, R6, !P0 ;  /* 0x000000060c577208 */ /* 0x000fe20004000000 */
[----:B------:R-:W-:Y:S01]  /*0610*/  DADD R4, RZ, -R8 ;  /* 0x00000000ff047229 */ /* 0x000fe20000000808 */
[----:B------:R-:W-:-:S02]  /*0620*/  FSEL R7, R13, R7, !P0 ;  /* 0x000000070d077208 */ /* 0x000fc40004000000 */
[----:B------:R-:W-:Y:S01]  /*0630*/  ISETP.GT.U32.AND P0, PT, R17, 0xb, PT ;  /* 0x0000000b1100780c */ /* 0x000fe20003f04070 */
[----:B0-----:R-:W-:Y:S01]  /*0640*/  DSETP.NEU.AND P2, PT, R32, R10, PT ;  /* 0x0000000a2000722a */ /* 0x001fe20003f4d000 */
[----:B------:R-:W-:Y:S02]  /*0650*/  LOP3.LUT P1, RZ, R34, 0x2, RZ, 0xc0, !PT ;  /* 0x0000000222ff7812 */ /* 0x000fe4000782c0ff */
[----:B------:R-:W-:Y:S01]  /*0660*/  ISETP.EQ.OR P0, PT, R0, RZ, P0 ;  /* 0x000000ff0000720c */ /* 0x000fe20000702670 */
[----:B------:R-:W-:Y:S02]  /*0670*/  VIADD R38, R1, 0x20 ;  /* 0x0000002001267836 */ /* 0x000fe40000000000 */
[----:B------:R-:W-:Y:S02]  /*0680*/  FSEL R86, R18, R87, !P2 ;  /* 0x0000005712567208 */ /* 0x000fe40005000000 */
[----:B------:R-:W-:Y:S02]  /*0690*/  FSEL R92, R8, R4, !P1 ;  /* 0x00000004085c7208 */ /* 0x000fe40004800000 */
[----:B------:R-:W-:-:S02]  /*06a0*/  FSEL R93, R9, R5, !P1 ;  /* 0x00000005095d7208 */ /* 0x000fc40004800000 */
[----:B------:R-:W-:Y:S02]  /*06b0*/  FSEL R87, R19, R7, !P2 ;  /* 0x0000000713577208 */ /* 0x000fe40005000000 */
[----:B-1----:R-:W-:Y:S02]  /*06c0*/  IADD3 R38, P1, PT, R38, UR5, RZ ;  /* 0x0000000526267c10 */ /* 0x002fe4000ff3e0ff */
[C---:B--2---:R-:W-:Y:S02]  /*06d0*/  DMUL R4, R36.reuse, R92 ;  /* 0x0000005c24047228 */ /* 0x044fe40000000000 */
[----:B------:R-:W-:Y:S01]  /*06e0*/  DMUL R6, R36, R86 ;  /* 0x0000005624067228 */ /* 0x000fe20000000000 */
[----:B---3--:R-:W-:Y:S01]  /*06f0*/  IMAD.X R39, RZ, RZ, UR4, P1 ;  /* 0x00000004ff277e24 */ /* 0x008fe200088e06ff */
[----:B------:R-:W-:Y:S01]  /*0700*/  MOV R30, 0x0 ;  /* 0x00000000001e7802 */ /* 0x000fe20000000f00 */
[----:B------:R-:W-:Y:S02]  /*0710*/  IMAD.MOV.U32 R31, RZ, RZ, 0x40c38780 ;  /* 0x40c38780ff1f7424 */ /* 0x000fe400078e00ff */
[----:B------:R-:W-:-:S02]  /*0720*/  IMAD.MOV.U32 R28, RZ, RZ, 0x0 ;  /* 0x00000000ff1c7424 */ /* 0x000fc400078e00ff */
[----:B------:R-:W-:Y:S02]  /*0730*/  IMAD.MOV.U32 R29, RZ, RZ, 0x40c38780 ;  /* 0x40c38780ff1d7424 */ /* 0x000fe400078e00ff */
[----:B------:R-:W-:Y:S02]  /*0740*/  IMAD.MOV.U32 R26, RZ, RZ, 0x0 ;  /* 0x00000000ff1a7424 */ /* 0x000fe400078e00ff */
[----:B------:R-:W-:Y:S01]  /*0750*/  IMAD.MOV.U32 R27, RZ, RZ, 0x40c38780 ;  /* 0x40c38780ff1b7424 */ /* 0x000fe200078e00ff */
[----:B------:R-:W-:Y:S06]  /*0760*/  @P0 BRA `(.L_x_20) ;  /* 0x0000005c00f80947 */ /* 0x000fec0003800000 */
[----:B------:R-:W-:Y:S01]  /*0770*/  DMUL R6, R6, R6 ;  /* 0x0000000606067228 */ /* 0x000fe20000000000 */
[----:B------:R-:W0:Y:S01]  /*0780*/  LDC.64 R8, c[0x0][0x388] ;  /* 0x0000e200ff087b82 */ /* 0x000e220000000a00 */
[----:B------:R-:W5:Y:S04]  /*0790*/  LDG.E.64 R76, desc[UR36][R2.64] ;  /* 0x00000024024c7981 */ /* 0x000f68000c1e1b00 */
[----:B------:R-:W5:Y:S02]  /*07a0*/  LDG.E.64 R70, desc[UR36][R2.64+0x8] ;  /* 0x0000082402467981 */ /* 0x000f64000c1e1b00 */
[----:B------:R-:W-:Y:S02]  /*07b0*/  DFMA R4, R4, R4, R6 ;  /* 0x000000040404722b */ /* 0x000fe40000000006 */
[----:B------:R-:W5:Y:S04]  /*07c0*/  LDG.E.64 R60, desc[UR36][R2.64+0x10] ;  /* 0x00001024023c7981 */ /* 0x000f68000c1e1b00 */
[----:B------:R-:W1:Y:S01]  /*07d0*/  MUFU.RSQ64H R7, R5 ;  /* 0x0000000500077308 */ /* 0x000e620000001c00 */
[----:B------:R2:W5:Y:S03]  /*07e0*/  LDG.E.64 R54, desc[UR36][R2.64+0x18] ;  /* 0x0000182402367981 */ /* 0x000566000c1e1b00 */
[----:B------:R-:W-:-:S02]  /*07f0*/  VIADD R6, R5, 0xfcb00000 ;  /* 0xfcb0000005067836 */ /* 0x000fc40000000000 */
[----:B------:R-:W-:Y:S02]  /*0800*/  IMAD.MOV.U32 R12, RZ, RZ, 0x0 ;  /* 0x00000000ff0c7424 */ /* 0x000fe400078e00ff */
[----:B------:R-:W-:Y:S01]  /*0810*/  IMAD.MOV.U32 R13, RZ, RZ, 0x3fd80000 ;  /* 0x3fd80000ff0d7424 */ /* 0x000fe200078e00ff */
[----:B0-----:R-:W5:Y:S04]  /*0820*/  LDG.E.64 R68, desc[UR36][R8.64] ;  /* 0x0000002408447981 */ /* 0x001f68000c1e1b00 */
[----:B------:R0:W5:Y:S01]  /*0830*/  LDG.E.64 R62, desc[UR36][R8.64+0x8] ;  /* 0x00000824083e7981 */ /* 0x000162000c1e1b00 */
[----:B------:R-:W-:Y:S01]  /*0840*/  ISETP.GE.U32.AND P0, PT, R6, 0x7ca00000, PT ;  /* 0x7ca000000600780c */ /* 0x000fe20003f06070 */
[----:B-1----:R-:W-:Y:S01]  /*0850*/  DMUL R10, R6, R6 ;  /* 0x00000006060a7228 */ /* 0x002fe20000000000 */
[----:B------:R-:W-:Y:S07]  /*0860*/  BSSY.RECONVERGENT B6, `(.L_x_21) ;  /* 0x0000011000067945 */ /* 0x000fee0003800200 */
[----:B------:R-:W-:-:S08]  /*0870*/  DFMA R10, R4, -R10, 1 ;  /* 0x3ff00000040a742b */ /* 0x000fd0000000080a */
[----:B------:R-:W-:Y:S02]  /*0880*/  DFMA R12, R10, R12, 0.5 ;  /* 0x3fe000000a0c742b */ /* 0x000fe4000000000c */
[----:B------:R-:W-:-:S08]  /*0890*/  DMUL R10, R6, R10 ;  /* 0x0000000a060a7228 */ /* 0x000fd00000000000 */
[----:B------:R-:W-:-:S08]  /*08a0*/  DFMA R10, R12, R10, R6 ;  /* 0x0000000a0c0a722b */ /* 0x000fd00000000006 */
[----:B------:R-:W-:Y:S02]  /*08b0*/  DMUL R12, R4, R10 ;  /* 0x0000000a040c7228 */ /* 0x000fe40000000000 */
[----:B--2---:R-:W-:Y:S02]  /*08c0*/  VIADD R3, R11, 0xfff00000 ;  /* 0xfff000000b037836 */ /* 0x004fe40000000000 */
[----:B------:R-:W-:-:S04]  /*08d0*/  IMAD.MOV.U32 R2, RZ, RZ, R10 ;  /* 0x000000ffff027224 */ /* 0x000fc800078e000a */
[----:B0-----:R-:W-:-:S08]  /*08e0*/  DFMA R8, R12, -R12, R4 ;  /* 0x8000000c0c08722b */ /* 0x001fd00000000004 */
[----:B------:R-:W-:Y:S01]  /*08f0*/  DFMA R52, R8, R2, R12 ;  /* 0x000000020834722b */ /* 0x000fe2000000000c */
[----:B------:R-:W-:Y:S10]  /*0900*/  @!P0 BRA `(.L_x_22) ;  /* 0x0000000000188947 */ /* 0x000ff40003800000 */
[----:B------:R-:W-:Y:S01]  /*0910*/  IMAD.MOV.U32 R11, RZ, RZ, R3 ;  /* 0x000000ffff0b7224 */ /* 0x000fe200078e0003 */
[----:B------:R-:W-:Y:S01]  /*0920*/  MOV R20, 0x950 ;  /* 0x0000095000147802 */ /* 0x000fe20000000f00 */
[----:B------:R-:W-:-:S07]  /*0930*/  IMAD.MOV.U32 R21, RZ, RZ, 0x0 ;  /* 0x00000000ff157424 */ /* 0x000fce00078e00ff */
[----:B-----5:R-:W-:Y:S05]  /*0940*/  CALL.REL.NOINC `($__internal_1_$__cuda_sm20_dsqrt_rn_f64_mediumpath_v1) ;  /* 0x0000019800a47944 */ /* 0x020fea0003c00000 */
[----:B------:R-:W-:Y:S01]  /*0950*/  IMAD.MOV.U32 R52, RZ, RZ, R4 ;  /* 0x000000ffff347224 */ /* 0x000fe200078e0004 */
[----:B------:R-:W-:-:S07]  /*0960*/  MOV R53, R5 ;  /* 0x0000000500357202 */ /* 0x000fce0000000f00 */
.L_x_22:
[----:B------:R-:W-:Y:S05]  /*0970*/  BSYNC.RECONVERGENT B6 ;  /* 0x0000000000067941 */ /* 0x000fea0003800200 */
.L_x_21:
[----:B------:R-:W-:-:S14]  /*0980*/  DSETP.GEU.AND P0, PT, R52, 40, PT ;  /* 0x404400003400742a */ /* 0x000fdc0003f0e000 */
[----:B------:R-:W-:Y:S05]  /*0990*/  @P0 BRA `(.L_x_23) ;  /* 0x0000001c000c0947 */ /* 0x000fea0003800000 */
[----:B-----5:R-:W-:Y:S01]  /*09a0*/  DADD R6, -RZ, |R54| ;  /* 0x00000000ff067229 */ /* 0x020fe20000000536 */
[----:B------:R-:W-:Y:S01]  /*09b0*/  IMAD.MOV.U32 R2, RZ, RZ, 0x1 ;  /* 0x00000001ff027424 */ /* 0x000fe200078e00ff */
[--C-:B------:R-:W-:Y:S02]  /*09c0*/  DADD R8, -RZ, |R60|.reuse ;  /* 0x00000000ff087229 */ /* 0x100fe4000000053c */
[----:B------:R-:W-:-:S06]  /*09d0*/  DSETP.GT.AND P0, PT, |R54|, |R60|, PT ;  /* 0x4000003c3600722a */ /* 0x000fcc0003f04200 */
[----:B------:R-:W-:Y:S02]  /*09e0*/  P2R R0, PR, RZ, 0x1 ;  /* 0x00000001ff007803 */ /* 0x000fe40000000000 */
[----:B------:R-:W-:Y:S02]  /*09f0*/  FSEL R19, R7, R9, P0 ;  /* 0x0000000907137208 */ /* 0x000fe40000000000 */
[----:B------:R-:W-:Y:S02]  /*0a00*/  FSEL R18, R6, R8, P0 ;  /* 0x0000000806127208 */ /* 0x000fe40000000000 */
[----:B------:R-:W0:Y:S04]  /*0a10*/  MUFU.RCP64H R3, R19 ;  /* 0x0000001300037308 */ /* 0x000e280000001800 */
[----:B0-----:R-:W-:-:S08]  /*0a20*/  DFMA R4, -R18, R2, 1 ;  /* 0x3ff000001204742b */ /* 0x001fd00000000102 */
[----:B------:R-:W-:-:S08]  /*0a30*/  DFMA R4, R4, R4, R4 ;  /* 0x000000040404722b */ /* 0x000fd00000000004 */
[----:B------:R-:W-:-:S08]  /*0a40*/  DFMA R4, R2, R4, R2 ;  /* 0x000000040204722b */ /* 0x000fd00000000002 */
[----:B------:R-:W-:-:S08]  /*0a50*/  DFMA R2, -R18, R4, 1 ;  /* 0x3ff000001202742b */ /* 0x000fd00000000104 */
[----:B------:R-:W-:Y:S01]  /*0a60*/  DFMA R4, R4, R2, R4 ;  /* 0x000000020404722b */ /* 0x000fe20000000004 */
[----:B------:R-:W-:Y:S02]  /*0a70*/  FSEL R2, R8, R6, P0 ;  /* 0x0000000608027208 */ /* 0x000fe40000000000 */
[----:B------:R-:W-:-:S04]  /*0a80*/  FSEL R3, R9, R7, P0 ;  /* 0x0000000709037208 */ /* 0x000fc80000000000 */
[----:B------:R-:W-:Y:S02]  /*0a90*/  FSETP.GEU.AND P1, PT, |R3|, 6.5827683646048100446e-37, PT ;  /* 0x036000000300780b */ /* 0x000fe40003f2e200 */
[----:B------:R-:W-:-:S08]  /*0aa0*/  DMUL R6, R4, R2 ;  /* 0x0000000204067228 */ /* 0x000fd00000000000 */
[----:B------:R-:W-:-:S08]  /*0ab0*/  DFMA R8, -R18, R6, R2 ;  /* 0x000000061208722b */ /* 0x000fd00000000102 */
[----:B------:R-:W-:-:S10]  /*0ac0*/  DFMA R4, R4, R8, R6 ;  /* 0x000000080404722b */ /* 0x000fd40000000006 */
[----:B------:R-:W-:-:S05]  /*0ad0*/  FFMA R0, RZ, R19, R5 ;  /* 0x00000013ff007223 */ /* 0x000fca0000000005 */
[----:B------:R-:W-:-:S13]  /*0ae0*/  FSETP.GT.AND P0, PT, |R0|, 1.469367938527859385e-39, PT ;  /* 0x001000000000780b */ /* 0x000fda0003f04200 */
[----:B------:R-:W-:Y:S05]  /*0af0*/  @P0 BRA P1, `(.L_x_24) ;  /* 0x00000000001c0947 */ /* 0x000fea0000800000 */
[----:B------:R-:W-:Y:S01]  /*0b00*/  IMAD.MOV.U32 R4, RZ, RZ, R2 ;  /* 0x000000ffff047224 */ /* 0x000fe200078e0002 */
[----:B------:R-:W-:Y:S01]  /*0b10*/  MOV R20, 0xb70 ;  /* 0x00000b7000147802 */ /* 0x000fe20000000f00 */
[----:B------:R-:W-:Y:S02]  /*0b20*/  IMAD.MOV.U32 R5, RZ, RZ, R3 ;  /* 0x000000ffff057224 */ /* 0x000fe400078e0003 */
[----:B------:R-:W-:Y:S02]  /*0b30*/  IMAD.MOV.U32 R6, RZ, RZ, R18 ;  /* 0x000000ffff067224 */ /* 0x000fe400078e0012 */
[----:B------:R-:W-:Y:S02]  /*0b40*/  IMAD.MOV.U32 R7, RZ, RZ, R19 ;  /* 0x000000ffff077224 */ /* 0x000fe400078e0013 */
[----:B------:R-:W-:-:S07]  /*0b50*/  IMAD.MOV.U32 R21, RZ, RZ, 0x0 ;  /* 0x00000000ff157424 */ /* 0x000fce00078e00ff */
[----:B------:R-:W-:Y:S05]  /*0b60*/  CALL.REL.NOINC `($__internal_0_$__cuda_sm20_div_rn_f64_full) ;  /* 0x00000190007c7944 */ /* 0x000fea0003c00000 */
.L_x_24:
[----:B------:R-:W-:Y:S01]  /*0b70*/  DMUL R2, R4, R4 ;  /* 0x0000000404027228 */ /* 0x000fe20000000000 */
[----:B------:R-:W-:Y:S01]  /*0b80*/  IMAD.MOV.U32 R6, RZ, RZ, -0x2449a4b7 ;  /* 0xdbb65b49ff067424 */ /* 0x000fe200078e00ff */
[----:B------:R-:W-:Y:S01]  /*0b90*/  UMOV UR4, 0x2a25ff7e ;  /* 0x2a25ff7e00047882 */ /* 0x000fe20000000000 */
[----:B------:R-:W-:Y:S01]  /*0ba0*/  IMAD.MOV.U32 R7, RZ, RZ, 0x3f2d3b63 ;  /* 0x3f2d3b63ff077424 */ /* 0x000fe200078e00ff */
[----:B------:R-:W-:Y:S01]  /*0bb0*/  UMOV UR5, 0x3ef53e1d ;  /* 0x3ef53e1d00057882 */ /* 0x000fe20000000000 */
[----:B------:R-:W-:-:S04]  /*0bc0*/  DSETP.GT.AND P0, PT, |R54|, |R60|, PT ;  /* 0x4000003c3600722a */ /* 0x000fc80003f04200 */
[----:B------:R-:W-:Y:S01]  /*0bd0*/  DFMA R6, R2, -UR4, R6 ;  /* 0x8000000402067c2b */ /* 0x000fe20008000006 */
[----:B------:R-:W-:Y:S01]  /*0be0*/  UMOV UR4, 0x8dde082e ;  /* 0x8dde082e00047882 */ /* 0x000fe20000000000 */
[----:B------:R-:W-:-:S06]  /*0bf0*/  UMOV UR5, 0x3f531278 ;  /* 0x3f53127800057882 */ /* 0x000fcc0000000000 */
[----:B------:R-:W-:Y:S01]  /*0c00*/  DFMA R6, R2, R6, -UR4 ;  /* 0x8000000402067e2b */ /* 0x000fe20008000006 */
[----:B------:R-:W-:Y:S01]  /*0c10*/  UMOV UR4, 0xc8249315 ;  /* 0xc824931500047882 */ /* 0x000fe20000000000 */
[----:B------:R-:W-:-:S06]  /*0c20*/  UMOV UR5, 0x3f6f9690 ;  /* 0x3f6f969000057882 */ /* 0x000fcc0000000000 */
[----:B------:R-:W-:Y:S01]  /*0c30*/  DFMA R6, R2, R6, UR4 ;  /* 0x0000000402067e2b */ /* 0x000fe20008000006 */
        /* <DEDUP_REMOVED lines=44> */
[----:B------:R-:W-:-:S08]  /*0f00*/  DFMA R6, R2, R6, -UR4 ;  /* 0x8000000402067e2b */ /* 0x000fd00008000006 */
[----:B------:R-:W-:-:S08]  /*0f10*/  DMUL R6, R2, R6 ;  /* 0x0000000602067228 */ /* 0x000fd00000000000 */
[----:B------:R-:W-:Y:S01]  /*0f20*/  DFMA R6, R6, R4, R4 ;  /* 0x000000040606722b */ /* 0x000fe20000000004 */
[----:B------:R-:W-:Y:S10]  /*0f30*/  @!P0 BRA `(.L_x_25) ;  /* 0x0000000000208947 */ /* 0x000ff40003800000 */
[----:B------:R-:W-:Y:S01]  /*0f40*/  DADD R2, -RZ, -R6 ;  /* 0x00000000ff027229 */ /* 0x000fe20000000906 */
[----:B------:R-:W-:Y:S01]  /*0f50*/  ISETP.GE.AND P3, PT, R61, RZ, PT ;  /* 0x000000ff3d00720c */ /* 0x000fe20003f66270 */
[----:B------:R-:W-:Y:S01]  /*0f60*/  UMOV UR4, 0x54442d18 ;  /* 0x54442d1800047882 */ /* 0x000fe20000000000 */
[----:B------:R-:W-:-:S07]  /*0f70*/  UMOV UR5, 0x3ff921fb ;  /* 0x3ff921fb00057882 */ /* 0x000fce0000000000 */
[----:B------:R-:W-:Y:S02]  /*0f80*/  FSEL R6, R6, R2, !P3 ;  /* 0x0000000206067208 */ /* 0x000fe40005800000 */
[----:B------:R-:W-:-:S06]  /*0f90*/  FSEL R7, R7, R3, !P3 ;  /* 0x0000000307077208 */ /* 0x000fcc0005800000 */
[----:B------:R-:W-:Y:S01]  /*0fa0*/  DADD R6, R6, UR4 ;  /* 0x0000000406067e29 */ /* 0x000fe20008000000 */
[----:B------:R-:W-:Y:S10]  /*0fb0*/  BRA `(.L_x_26) ;  /* 0x0000000000187947 */ /* 0x000ff40003800000 */
.L_x_25:
[----:B------:R-:W-:Y:S01]  /*0fc0*/  UMOV UR4, 0x54442d18 ;  /* 0x54442d1800047882 */ /* 0x000fe20000000000 */
[----:B------:R-:W-:Y:S01]  /*0fd0*/  UMOV UR5, 0x400921fb ;  /* 0x400921fb00057882 */ /* 0x000fe20000000000 */
[----:B------:R-:W-:Y:S01]  /*0fe0*/  ISETP.GE.AND P3, PT, R61, RZ, PT ;  /* 0x000000ff3d00720c */ /* 0x000fe20003f66270 */
[----:B------:R-:W-:-:S10]  /*0ff0*/  DADD R2, -R6, UR4 ;  /* 0x0000000406027e29 */ /* 0x000fd40008000100 */
[----:B------:R-:W-:Y:S02]  /*1000*/  FSEL R6, R2, R6, !P3 ;  /* 0x0000000602067208 */ /* 0x000fe40005800000 */
[----:B------:R-:W-:-:S07]  /*1010*/  FSEL R7, R3, R7, !P3 ;  /* 0x0000000703077208 */ /* 0x000fce0005800000 */
.L_x_26:
[----:B------:R-:W-:Y:S01]  /*1020*/  DADD R70, R70, -R62 ;  /* 0x0000000046467229 */ /* 0x000fe2000000083e */
[----:B------:R-:W-:Y:S01]  /*1030*/  IMAD.MOV.U32 R2, RZ, RZ, 0x1 ;  /* 0x00000001ff027424 */ /* 0x000fe200078e00ff */
[----:B------:R-:W-:Y:S02]  /*1040*/  DADD R76, R76, -R68 ;  /* 0x000000004c4c7229 */ /* 0x000fe40000000844 */
[----:B------:R-:W-:-:S04]  /*1050*/  DSETP.NEU.AND P4, PT, R18, RZ, PT ;  /* 0x000000ff1200722a */ /* 0x000fc80003f8d000 */
[----:B------:R-:W-:Y:S02]  /*1060*/  DADD R8, -RZ, |R70| ;  /* 0x00000000ff087229 */ /* 0x000fe40000000546 */
[--C-:B------:R-:W-:Y:S02]  /*1070*/  DADD R10, -RZ, |R76|.reuse ;  /* 0x00000000ff0a7229 */ /* 0x100fe4000000054c */
[----:B------:R-:W-:-:S06]  /*1080*/  DSETP.GT.AND P0, PT, |R70|, |R76|, PT ;  /* 0x4000004c4600722a */ /* 0x000fcc0003f04200 */
[----:B------:R-:W-:Y:S02]  /*1090*/  P2R R0, PR, RZ, 0x1 ;  /* 0x00000001ff007803 */ /* 0x000fe40000000000 */
[----:B------:R-:W-:Y:S02]  /*10a0*/  FSEL R23, R9, R11, P0 ;  /* 0x0000000b09177208 */ /* 0x000fe40000000000 */
[----:B------:R-:W-:Y:S02]  /*10b0*/  FSEL R22, R8, R10, P0 ;  /* 0x0000000a08167208 */ /* 0x000fe40000000000 */
[----:B------:R-:W0:Y:S01]  /*10c0*/  MUFU.RCP64H R3, R23 ;  /* 0x0000001700037308 */ /* 0x000e220000001800 */
[----:B------:R-:W-:Y:S02]  /*10d0*/  @!P4 FSEL R18, RZ, 3.37028055040000000000e+12, P3 ;  /* 0x54442d18ff12c808 */ /* 0x000fe40001800000 */
[----:B------:R-:W-:Y:S01]  /*10e0*/  @!P4 FSEL R19, RZ, 2.1426990032196044922, P3 ;  /* 0x400921fbff13c808 */ /* 0x000fe20001800000 */
        /* <DEDUP_REMOVED lines=10> */
[----:B------:R-:W-:Y:S02]  /*1190*/  DFMA R4, R4, R10, R8 ;  /* 0x0000000a0404722b */ /* 0x000fe40000000008 */
[----:B------:R-:W-:-:S08]  /*11a0*/  DADD R8, |R60|, |R54| ;  /* 0x000000003c087229 */ /* 0x000fd00000000636 */
[----:B------:R-:W-:Y:S01]  /*11b0*/  FFMA R0, RZ, R23, R5 ;  /* 0x00000017ff007223 */ /* 0x000fe20000000005 */
[----:B------:R-:W-:-:S04]  /*11c0*/  DSETP.NAN.AND P0, PT, R8, R8, PT ;  /* 0x000000080800722a */ /* 0x000fc80003f08000 */
[----:B------:R-:W-:Y:S01]  /*11d0*/  FSETP.GT.AND P1, PT, |R0|, 1.469367938527859385e-39, PT ;  /* 0x001000000000780b */ /* 0x000fe20003f24200 */
[----:B------:R-:W-:-:S12]  /*11e0*/  @!P4 BRA `(.L_x_27) ;  /* 0x00000000001cc947 */ /* 0x000fd80003800000 */
[----:B------:R-:W-:Y:S01]  /*11f0*/  IMAD.MOV.U32 R19, RZ, RZ, 0x7f3321d2 ;  /* 0x7f3321d2ff137424 */ /* 0x000fe200078e00ff */
[----:B------:R-:W-:Y:S01]  /*1200*/  DSETP.NEU.AND P4, PT, |R60|, |R54|, PT ;  /* 0x400000363c00722a */ /* 0x000fe20003f8d200 */
[----:B------:R-:W-:-:S03]  /*1210*/  IMAD.MOV.U32 R11, RZ, RZ, 0x4002d97c ;  /* 0x4002d97cff0b7424 */ /* 0x000fc600078e00ff */
[----:B------:R-:W-:Y:S02]  /*1220*/  FSEL R19, R19, 3.37028055040000000000e+12, !P3 ;  /* 0x54442d1813137808 */ /* 0x000fe40005800000 */
[----:B------:R-:W-:Y:S02]  /*1230*/  FSEL R11, R11, 1.8213495016098022461, !P3 ;  /* 0x3fe921fb0b0b7808 */ /* 0x000fe40005800000 */
[----:B------:R-:W-:Y:S02]  /*1240*/  FSEL R18, R19, R6, !P4 ;  /* 0x0000000613127208 */ /* 0x000fe40006000000 */
[----:B------:R-:W-:-:S07]  /*1250*/  FSEL R19, R11, R7, !P4 ;  /* 0x000000070b137208 */ /* 0x000fce0006000000 */
.L_x_27:
[----:B------:R-:W-:Y:S02]  /*1260*/  LOP3.LUT R7, R19, 0x80000000, R55, 0xb8, !PT ;  /* 0x8000000013077812 */ /* 0x000fe400078eb837 */
[----:B------:R-:W-:Y:S02]  /*1270*/  FSEL R18, R8, R18, P0 ;  /* 0x0000001208127208 */ /* 0x000fe40000000000 */
[----:B------:R-:W-:Y:S01]  /*1280*/  FSEL R19, R9, R7, P0 ;  /* 0x0000000709137208 */ /* 0x000fe20000000000 */
[----:B------:R-:W-:Y:S06]  /*1290*/  @P1 BRA P2, `(.L_x_28) ;  /* 0x00000000001c1947 */ /* 0x000fec0001000000 */
[----:B------:R-:W-:Y:S01]  /*12a0*/  IMAD.MOV.U32 R4, RZ, RZ, R2 ;  /* 0x000000ffff047224 */ /* 0x000fe200078e0002 */
[----:B------:R-:W-:Y:S01]  /*12b0*/  MOV R7, R23 ;  /* 0x0000001700077202 */ /* 0x000fe20000000f00 */
[----:B------:R-:W-:Y:S01]  /*12c0*/  IMAD.MOV.U32 R5, RZ, RZ, R3 ;  /* 0x000000ffff057224 */ /* 0x000fe200078e0003 */
[----:B------:R-:W-:Y:S01]  /*12d0*/  MOV R20, 0x1310 ;  /* 0x0000131000147802 */ /* 0x000fe20000000f00 */
[----:B------:R-:W-:Y:S02]  /*12e0*/  IMAD.MOV.U32 R6, RZ, RZ, R22 ;  /* 0x000000ffff067224 */ /* 0x000fe400078e0016 */
[----:B------:R-:W-:-:S07]  /*12f0*/  IMAD.MOV.U32 R21, RZ, RZ, 0x0 ;  /* 0x00000000ff157424 */ /* 0x000fce00078e00ff */
[----:B------:R-:W-:Y:S05]  /*1300*/  CALL.REL.NOINC `($__internal_0_$__cuda_sm20_div_rn_f64_full) ;  /* 0x0000018800947944 */ /* 0x000fea0003c00000 */
.L_x_28:
        /* <DEDUP_REMOVED lines=69> */
.L_x_29:
[----:B------:R-:W-:Y:S01]  /*1760*/  UMOV UR4, 0x54442d18 ;  /* 0x54442d1800047882 */ /* 0x000fe20000000000 */
[----:B------:R-:W-:Y:S01]  /*1770*/  UMOV UR5, 0x400921fb ;  /* 0x400921fb00057882 */ /* 0x000fe20000000000 */
[----:B------:R-:W-:Y:S01]  /*1780*/  ISETP.GE.AND P1, PT, R77, RZ, PT ;  /* 0x000000ff4d00720c */ /* 0x000fe20003f26270 */
[----:B------:R-:W-:-:S10]  /*1790*/  DADD R2, -R6, UR4 ;  /* 0x0000000406027e29 */ /* 0x000fd40008000100 */
[----:B------:R-:W-:Y:S02]  /*17a0*/  FSEL R2, R2, R6, !P1 ;  /* 0x0000000602027208 */ /* 0x000fe40004800000 */
[----:B------:R-:W-:-:S07]  /*17b0*/  FSEL R3, R3, R7, !P1 ;  /* 0x0000000703037208 */ /* 0x000fce0004800000 */
.L_x_30:
[----:B------:R-:W-:Y:S01]  /*17c0*/  DMUL R4, R54, R54 ;  /* 0x0000003636047228 */ /* 0x000fe20000000000 */
[----:B------:R-:W-:Y:S01]  /*17d0*/  IMAD.MOV.U32 R10, RZ, RZ, 0x0 ;  /* 0x00000000ff0a7424 */ /* 0x000fe200078e00ff */
[----:B------:R-:W-:Y:S01]  /*17e0*/  DSETP.NEU.AND P2, PT, R22, RZ, PT ;  /* 0x000000ff1600722a */ /* 0x000fe20003f4d000 */
[----:B------:R-:W-:Y:S01]  /*17f0*/  IMAD.MOV.U32 R11, RZ, RZ, 0x3fd80000 ;  /* 0x3fd80000ff0b7424 */ /* 0x000fe200078e00ff */
[----:B------:R-:W-:-:S04]  /*1800*/  DADD R14, |R76|, |R70| ;  /* 0x000000004c0e7229 */ /* 0x000fc80000000646 */
[----:B------:R-:W-:-:S04]  /*1810*/  DFMA R4, R60, R60, R4 ;  /* 0x0000003c3c04722b */ /* 0x000fc80000000004 */
[----:B------:R-:W-:Y:S02]  /*1820*/  DSETP.NAN.AND P0, PT, R14, R14, PT ;  /* 0x0000000e0e00722a */ /* 0x000fe40003f08000 */
[----:B------:R-:W0:Y:S04]  /*1830*/  MUFU.RSQ64H R7, R5 ;  /* 0x0000000500077308 */ /* 0x000e280000001c00 */
[----:B------:R-:W-:-:S06]  /*1840*/  VIADD R6, R5, 0xfcb00000 ;  /* 0xfcb0000005067836 */ /* 0x000fcc0000000000 */
[----:B0-----:R-:W-:-:S08]  /*1850*/  DMUL R8, R6, R6 ;  /* 0x0000000606087228 */ /* 0x001fd00000000000 */
[----:B------:R-:W-:-:S08]  /*1860*/  DFMA R8, R4, -R8, 1 ;  /* 0x3ff000000408742b */ /* 0x000fd00000000808 */
[----:B------:R-:W-:Y:S02]  /*1870*/  DFMA R10, R8, R10, 0.5 ;  /* 0x3fe00000080a742b */ /* 0x000fe4000000000a */
[----:B------:R-:W-:-:S08]  /*1880*/  DMUL R8, R6, R8 ;  /* 0x0000000806087228 */ /* 0x000fd00000000000 */
[----:B------:R-:W-:Y:S01]  /*1890*/  DFMA R10, R10, R8, R6 ;  /* 0x000000080a0a722b */ /* 0x000fe20000000006 */
[----:B------:R-:W-:Y:S02]  /*18a0*/  @!P2 FSEL R8, RZ, 3.37028055040000000000e+12, P1 ;  /* 0x54442d18ff08a808 */ /* 0x000fe40000800000 */
[----:B------:R-:W-:-:S05]  /*18b0*/  @!P2 FSEL R9, RZ, 2.1426990032196044922, P1 ;  /* 0x400921fbff09a808 */ /* 0x000fca0000800000 */
[----:B------:R-:W-:Y:S01]  /*18c0*/  DMUL R12, R4, R10 ;  /* 0x0000000a040c7228 */ /* 0x000fe20000000000 */
[----:B------:R-:W-:Y:S10]  /*18d0*/  @!P2 BRA `(.L_x_31) ;  /* 0x00000000001ca947 */ /* 0x000ff40003800000 */
[----:B------:R-:W-:Y:S01]  /*18e0*/  IMAD.MOV.U32 R9, RZ, RZ, 0x7f3321d2 ;  /* 0x7f3321d2ff097424 */ /* 0x000fe200078e00ff */
[----:B------:R-:W-:Y:S01]  /*18f0*/  DSETP.NEU.AND P2, PT, |R76|, |R70|, PT ;  /* 0x400000464c00722a */ /* 0x000fe20003f4d200 */
[----:B------:R-:W-:-:S03]  /*1900*/  IMAD.MOV.U32 R21, RZ, RZ, 0x4002d97c ;  /* 0x4002d97cff157424 */ /* 0x000fc600078e00ff */
[----:B------:R-:W-:Y:S02]  /*1910*/  FSEL R9, R9, 3.37028055040000000000e+12, !P1 ;  /* 0x54442d1809097808 */ /* 0x000fe40004800000 */
[----:B------:R-:W-:Y:S02]  /*1920*/  FSEL R21, R21, 1.8213495016098022461, !P1 ;  /* 0x3fe921fb15157808 */ /* 0x000fe40004800000 */
[----:B------:R-:W-:Y:S02]  /*1930*/  FSEL R8, R9, R2, !P2 ;  /* 0x0000000209087208 */ /* 0x000fe40005000000 */
[----:B------:R-:W-:-:S07]  /*1940*/  FSEL R9, R21, R3, !P2 ;  /* 0x0000000315097208 */ /* 0x000fce0005000000 */
.L_x_31:
[----:B------:R-:W-:Y:S01]  /*1950*/  LOP3.LUT R3, R9, 0x80000000, R71, 0xb8, !PT ;  /* 0x8000000009037812 */ /* 0x000fe200078eb847 */
[----:B------:R-:W-:Y:S01]  /*1960*/  IMAD.MOV.U32 R2, RZ, RZ, R10 ;  /* 0x000000ffff027224 */ /* 0x000fe200078e000a */
[----:B------:R-:W-:Y:S01]  /*1970*/  FSEL R14, R14, R8, P0 ;  /* 0x000000080e0e7208 */ /* 0x000fe20000000000 */
[----:B------:R-:W-:Y:S01]  /*1980*/  DFMA R8, R12, -R12, R4 ;  /* 0x8000000c0c08722b */ /* 0x000fe20000000004 */
[----:B------:R-:W-:Y:S01]  /*1990*/  FSEL R15, R15, R3, P0 ;  /* 0x000000030f0f7208 */ /* 0x000fe20000000000 */
[----:B------:R-:W-:Y:S01]  /*19a0*/  VIADD R3, R11, 0xfff00000 ;  /* 0xfff000000b037836 */ /* 0x000fe20000000000 */
[----:B------:R-:W-:-:S04]  /*19b0*/  ISETP.GE.U32.AND P0, PT, R6, 0x7ca00000, PT ;  /* 0x7ca000000600780c */ /* 0x000fc80003f06070 */
[----:B------:R-:W-:Y:S02]  /*19c0*/  DADD R18, R18, -R14 ;  /* 0x0000000012127229 */ /* 0x000fe4000000080e */
[----:B------:R-:W-:-:S07]  /*19d0*/  DFMA R22, R8, R2, R12 ;  /* 0x000000020816722b */ /* 0x000fce000000000c */
[----:B------:R-:W-:Y:S05]  /*19e0*/  @!P0 BRA `(.L_x_32) ;  /* 0x0000000000188947 */ /* 0x000fea0003800000 */
[----:B------:R-:W-:Y:S01]  /*19f0*/  IMAD.MOV.U32 R11, RZ, RZ, R3 ;  /* 0x000000ffff0b7224 */ /* 0x000fe200078e0003 */
[----:B------:R-:W-:Y:S01]  /*1a00*/  MOV R20, 0x1a30 ;  /* 0x00001a3000147802 */ /* 0x000fe20000000f00 */
[----:B------:R-:W-:-:S07]  /*1a10*/  IMAD.MOV.U32 R21, RZ, RZ, 0x0 ;  /* 0x00000000ff157424 */ /* 0x000fce00078e00ff */
[----:B------:R-:W-:Y:S05]  /*1a20*/  CALL.REL.NOINC `($__internal_1_$__cuda_sm20_dsqrt_rn_f64_mediumpath_v1) ;  /* 0x00000188006c7944 */ /* 0x000fea0003c00000 */
[----:B------:R-:W-:Y:S02]  /*1a30*/  IMAD.MOV.U32 R22, RZ, RZ, R4 ;  /* 0x000000ffff167224 */ /* 0x000fe400078e0004 */
[----:B------:R-:W-:-:S07]  /*1a40*/  IMAD.MOV.U32 R23, RZ, RZ, R5 ;  /* 0x000000ffff177224 */ /* 0x000fce00078e0005 */
.L_x_32:
[----:B------:R-:W-:Y:S01]  /*1a50*/  DMUL R70, R70, R70 ;  /* 0x0000004646467228 */ /* 0x000fe20000000000 */
[----:B------:R-:W-:Y:S02]  /*1a60*/  IMAD.MOV.U32 R10, RZ, RZ, 0x0 ;  /* 0x00000000ff0a7424 */ /* 0x000fe400078e00ff */
[----:B------:R-:W-:-:S05]  /*1a70*/  IMAD.MOV.U32 R11, RZ, RZ, 0x3fd80000 ;  /* 0x3fd80000ff0b7424 */ /* 0x000fca00078e00ff */
[----:B------:R-:W-:-:S06]  /*1a80*/  DFMA R76, R76, R76, R70 ;  /* 0x0000004c4c4c722b */ /* 0x000fcc0000000046 */
[----:B------:R-:W0:Y:S04]  /*1a90*/  MUFU.RSQ64H R7, R77 ;  /* 0x0000004d00077308 */ /* 0x000e280000001c00 */
[----:B------:R-:W-:-:S04]  /*1aa0*/  IADD3 R6, PT, PT, R77, -0x3500000, RZ ;  /* 0xfcb000004d067810 */ /* 0x000fc80007ffe0ff */
[----:B------:R-:W-:Y:S02]  /*1ab0*/  ISETP.GE.U32.AND P0, PT, R6, 0x7ca00000, PT ;  /* 0x7ca000000600780c */ /* 0x000fe40003f06070 */
[----:B0-----:R-:W-:-:S08]  /*1ac0*/  DMUL R2, R6, R6 ;  /* 0x0000000606027228 */ /* 0x001fd00000000000 */
[----:B------:R-:W-:-:S08]  /*1ad0*/  DFMA R2, R76, -R2, 1 ;  /* 0x3ff000004c02742b */ /* 0x000fd00000000802 */
[----:B------:R-:W-:Y:S02]  /*1ae0*/  DFMA R10, R2, R10, 0.5 ;  /* 0x3fe00000020a742b */ /* 0x000fe4000000000a */
[----:B------:R-:W-:-:S08]  /*1af0*/  DMUL R2, R6, R2 ;  /* 0x0000000206027228 */ /* 0x000fd00000000000 */
[----:B------:R-:W-:-:S08]  /*1b00*/  DFMA R10, R10, R2, R6 ;  /* 0x000000020a0a722b */ /* 0x000fd00000000006 */
[----:B------:R-:W-:Y:S02]  /*1b10*/  DMUL R12, R76, R10 ;  /* 0x0000000a4c0c7228 */ /* 0x000fe40000000000 */
[----:B------:R-:W-:Y:S02]  /*1b20*/  VIADD R3, R11, 0xfff00000 ;  /* 0xfff000000b037836 */ /* 0x000fe40000000000 */
[----:B------:R-:W-:-:S04]  /*1b30*/  IMAD.MOV.U32 R2, RZ, RZ, R10 ;  /* 0x000000ffff027224 */ /* 0x000fc800078e000a */
[----:B------:R-:W-:-:S08]  /*1b40*/  DFMA R8, R12, -R12, R76 ;  /* 0x8000000c0c08722b */ /* 0x000fd0000000004c */
[----:B------:R-:W-:Y:S01]  /*1b50*/  DFMA R4, R8, R2, R12 ;  /* 0x000000020804722b */ /* 0x000fe2000000000c */
[----:B------:R-:W-:Y:S10]  /*1b60*/  @!P0 BRA `(.L_x_33) ;  /* 0x0000000000188947 */ /* 0x000ff40003800000 */
[----:B------:R-:W-:Y:S01]  /*1b70*/  IMAD.MOV.U32 R4, RZ, RZ, R76 ;  /* 0x000000ffff047224 */ /* 0x000fe200078e004c */
[----:B------:R-:W-:Y:S01]  /*1b80*/  MOV R20, 0x1bd0 ;  /* 0x00001bd000147802 */ /* 0x000fe20000000f00 */
[----:B------:R-:W-:Y:S02]  /*1b90*/  IMAD.MOV.U32 R5, RZ, RZ, R77 ;  /* 0x000000ffff057224 */ /* 0x000fe400078e004d */
[----:B------:R-:W-:Y:S02]  /*1ba0*/  IMAD.MOV.U32 R11, RZ, RZ, R3 ;  /* 0x000000ffff0b7224 */ /* 0x000fe400078e0003 */
[----:B------:R-:W-:-:S07]  /*1bb0*/  IMAD.MOV.U32 R21, RZ, RZ, 0x0 ;  /* 0x00000000ff157424 */ /* 0x000fce00078e00ff */
[----:B------:R-:W-:Y:S05]  /*1bc0*/  CALL.REL.NOINC `($__internal_1_$__cuda_sm20_dsqrt_rn_f64_mediumpath_v1) ;  /* 0x0000018800047944 */ /* 0x000fea0003c00000 */
.L_x_33:
[----:B------:R-:W-:Y:S01]  /*1bd0*/  DMUL R20, RZ, R18 ;  /* 0x00000012ff147228 */ /* 0x000fe20000000000 */
[C---:B------:R-:W-:Y:S01]  /*1be0*/  IMAD.SHL.U32 R0, R19.reuse, 0x2, RZ ;  /* 0x0000000213007824 */ /* 0x040fe200078e00ff */
[----:B------:R-:W0:Y:S01]  /*1bf0*/  LDCU.64 UR4, c[0x4][URZ] ;  /* 0x01000000ff0477ac */ /* 0x000e220008000a00 */
[----:B------:R-:W-:Y:S02]  /*1c00*/  VIADD R53, R19, 0x100000 ;  /* 0x0010000013357836 */ /* 0x000fe40000000000 */
[----:B------:R-:W-:Y:S01]  /*1c10*/  IMAD.MOV.U32 R52, RZ, RZ, R18 ;  /* 0x000000ffff347224 */ /* 0x000fe200078e0012 */
[----:B------:R-:W-:-:S03]  /*1c20*/  ISETP.GT.U32.AND P0, PT, R0, -0x79800000, PT ;  /* 0x868000000000780c */ /* 0x000fc60003f04070 */
[----:B------:R-:W1:Y:S01]  /*1c30*/  F2I.S64.F64 R2, R52 ;  /* 0x0000003400027311 */ /* 0x000e620000301900 */
[----:B------:R-:W-:Y:S02]  /*1c40*/  FSEL R49, R21, R19, P0 ;  /* 0x0000001315317208 */ /* 0x000fe40000000000 */
[----:B------:R-:W-:-:S03]  /*1c50*/  FSEL R6, R20, R18, P0 ;  /* 0x0000001214067208 */ /* 0x000fc60000000000 */
[----:B------:R-:W-:-:S04]  /*1c60*/  VIADD R7, R49, 0x100000 ;  /* 0x0010000031077836 */ /* 0x000fc80000000000 */
[----:B------:R-:W2:Y:S01]  /*1c70*/  F2I.S64.F64 R46, R6 ;  /* 0x00000006002e7311 */ /* 0x000ea20000301900 */
[----:B-1----:R-:W-:-:S04]  /*1c80*/  SHF.L.U32 R58, R2, 0x6, RZ ;  /* 0x00000006023a7819 */ /* 0x002fc800000006ff */
[----:B------:R-:W-:-:S04]  /*1c90*/  LOP3.LUT R58, R58, 0x40, RZ, 0xc0, !PT ;  /* 0x000000403a3a7812 */ /* 0x000fc800078ec0ff */
[----:B0-----:R-:W-:Y:S01]  /*1ca0*/  IADD3 R58, P1, PT, R58, UR4, RZ ;  /* 0x000000043a3a7c10 */ /* 0x001fe2000ff3e0ff */
[----:B--2---:R-:W-:-:S04]  /*1cb0*/  VIADD R0, R46, 0x1 ;  /* 0x000000012e007836 */ /* 0x004fc80000000000 */
[----:B------:R-:W-:Y:S02]  /*1cc0*/  IMAD.X R59, RZ, RZ, UR5, P1 ;  /* 0x00000005ff3b7e24 */ /* 0x000fe400088e06ff */
[----:B------:R-:W-:-:S03]  /*1cd0*/  IMAD.SHL.U32 R3, R0, 0x40, RZ ;  /* 0x0000004000037824 */ /* 0x000fc600078e00ff */
[----:B------:R-:W2:Y:S02]  /*1ce0*/  LDG.E.128.CONSTANT R32, desc[UR36][R58.64] ;  /* 0x000000243a207981 */ /* 0x000ea4000c1e9d00 */
[----:B------:R-:W-:Y:S02]  /*1cf0*/  LOP3.LUT R3, R3, 0x40, RZ, 0xc0, !PT ;  /* 0x0000004003037812 */ /* 0x000fe400078ec0ff */
[----:B------:R-:W3:Y:S02]  /*1d00*/  LDG.E.128.CONSTANT R8, desc[UR36][R58.64+0x10] ;  /* 0x000010243a087981 */ /* 0x000ee4000c1e9d00 */
[----:B------:R-:W-:Y:S02]  /*1d10*/  IADD3 R50, P0, PT, R3, UR4, RZ ;  /* 0x0000000403327c10 */ /* 0x000fe4000ff1e0ff */
[----:B------:R-:W4:Y:S03]  /*1d20*/  LDG.E.128.CONSTANT R24, desc[UR36][R58.64+0x20] ;  /* 0x000020243a187981 */ /* 0x000f26000c1e9d00 */
[----:B------:R-:W-:-:S05]  /*1d30*/  IMAD.X R51, RZ, RZ, UR5, P0 ;  /* 0x00000005ff337e24 */ /* 0x000fca00080e06ff */
[----:B------:R-:W5:Y:S04]  /*1d40*/  LDG.E.128.CONSTANT R40, desc[UR36][R50.64] ;  /* 0x0000002432287981 */ /* 0x000f68000c1e9d00 */
[----:B------:R-:W4:Y:S04]  /*1d50*/  LDG.E.128.CONSTANT R28, desc[UR36][R50.64+0x10] ;  /* 0x00001024321c7981 */ /* 0x000f28000c1e9d00 */
[----:B------:R0:W4:Y:S01]  /*1d60*/  LDG.E.128.CONSTANT R12, desc[UR36][R50.64+0x20] ;  /* 0x00002024320c7981 */ /* 0x000122000c1e9d00 */
[----:B------:R-:W1:Y:S08]  /*1d70*/  FRND.F64 R44, R6 ;  /* 0x00000006002c7313 */ /* 0x000e700000301800 */
[----:B------:R-:W0:Y:S01]  /*1d80*/  FRND.F64 R52, R52 ;  /* 0x0000003400347313 */ /* 0x000e220000301800 */
[----:B------:R-:W-:-:S06]  /*1d90*/  IMAD.MOV.U32 R48, RZ, RZ, R6 ;  /* 0x000000ffff307224 */ /* 0x000fcc00078e0006 */
[----:B-1----:R-:W-:Y:S01]  /*1da0*/  DFMA R44, R44, -0.5, R48 ;  /* 0xbfe000002c2c782b */ /* 0x002fe20000000030 */
[----:B------:R-:W-:Y:S01]  /*1db0*/  UMOV UR4, 0x33145c07 ;  /* 0x33145c0700047882 */ /* 0x000fe20000000000 */
[----:B------:R-:W-:Y:S01]  /*1dc0*/  UMOV UR5, 0x3ca1a626 ;  /* 0x3ca1a62600057882 */ /* 0x000fe20000000000 */
[----:B0-----:R-:W-:-:S05]  /*1dd0*/  DFMA R54, R52, -0.5, R18 ;  /* 0xbfe000003436782b */ /* 0x001fca0000000012 */
[----:B------:R-:W-:Y:S01]  /*1de0*/  DMUL R48, R44, UR4 ;  /* 0x000000042c307c28 */ /* 0x000fe20008000000 */
[----:B------:R-:W-:Y:S02]  /*1df0*/  LOP3.LUT R46, R46, 0x1, RZ, 0xc0, !PT ;  /* 0x000000012e2e7812 */ /* 0x000fe400078ec0ff */
[----:B------:R-:W-:Y:S01]  /*1e00*/  DMUL R56, R54, UR4 ;  /* 0x0000000436387c28 */ /* 0x000fe20008000000 */
[----:B------:R-:W-:Y:S01]  /*1e10*/  UMOV UR4, 0x54442d18 ;  /* 0x54442d1800047882 */ /* 0x000fe20000000000 */
[----:B------:R-:W-:Y:S01]  /*1e20*/  UMOV UR5, 0x400921fb ;  /* 0x400921fb00057882 */ /* 0x000fe20000000000 */
[----:B------:R-:W-:Y:S02]  /*1e30*/  LOP3.LUT R3, R2, 0x1, RZ, 0xc0, !PT ;  /* 0x0000000102037812 */ /* 0x000fe400078ec0ff */
[----:B------:R-:W-:Y:S01]  /*1e40*/  DFMA R48, R44, UR4, R48 ;  /* 0x000000042c307c2b */ /* 0x000fe20008000030 */
[----:B------:R-:W-:Y:S02]  /*1e50*/  ISETP.NE.U32.AND P0, PT, R46, 0x1, PT ;  /* 0x000000012e00780c */ /* 0x000fe40003f05070 */
[----:B------:R-:W-:Y:S01]  /*1e60*/  DFMA R56, R54, UR4, R56 ;  /* 0x0000000436387c2b */ /* 0x000fe20008000038 */
[----:B------:R-:W-:Y:S01]  /*1e70*/  ISETP.NE.U32.AND P1, PT, R3, 0x1, PT ;  /* 0x000000010300780c */ /* 0x000fe20003f25070 */
[----:B------:R-:W-:Y:S01]  /*1e80*/  IMAD.MOV.U32 R50, RZ, RZ, 0x79785eba ;  /* 0x79785ebaff327424 */ /* 0x000fe200078e00ff */
[----:B------:R-:W-:Y:S01]  /*1e90*/  ISETP.NE.U32.AND.EX P0, PT, RZ, RZ, PT, P0 ;  /* 0x000000ffff00720c */ /* 0x000fe20003f05100 */
[----:B------:R-:W-:Y:S01]  /*1ea0*/  IMAD.MOV.U32 R3, RZ, RZ, 0x3de5db65 ;  /* 0x3de5db65ff037424 */ /* 0x000fe200078e00ff */
[----:B------:R-:W-:Y:S01]  /*1eb0*/  ISETP.NE.U32.AND.EX P1, PT, RZ, RZ, PT, P1 ;  /* 0x000000ffff00720c */ /* 0x000fe20003f25110 */
[----:B------:R-:W-:Y:S01]  /*1ec0*/  DMUL R6, R48, R48 ;  /* 0x0000003030067228 */ /* 0x000fe20000000000 */
[----:B------:R-:W-:Y:S01]  /*1ed0*/  FSEL R46, -R50, 4.2945490664224492434e-19, !P0 ;  /* 0x20fd8164322e7808 */ /* 0x000fe20004000100 */
[----:B------:R-:W-:Y:S01]  /*1ee0*/  DMUL R44, R56, R56 ;  /* 0x00000038382c7228 */ /* 0x000fe20000000000 */
[----:B------:R-:W-:-:S02]  /*1ef0*/  FSEL R47, R3, -0.082518599927425384521, !P0 ;  /* 0xbda8ff83032f7808 */ /* 0x000fc40004000000 */
[----:B------:R-:W-:Y:S02]  /*1f00*/  FSEL R50, -R50, 4.2945490664224492434e-19, P1 ;  /* 0x20fd816432327808 */ /* 0x000fe40000800100 */
[----:B------:R-:W-:Y:S01]  /*1f10*/  FSEL R51, R3, -0.082518599927425384521, P1 ;  /* 0xbda8ff8303337808 */ /* 0x000fe20000800000 */
[----:B------:R-:W-:Y:S05]  /*1f20*/  STL.64 [R1], R38 ;  /* 0x0000002601007387 */ /* 0x000fea0000100a00 */
[----:B--2---:R-:W-:-:S08]  /*1f30*/  DFMA R32, R44, R50, R32 ;  /* 0x000000322c20722b */ /* 0x004fd00000000020 */
[----:B------:R-:W-:Y:S02]  /*1f40*/  DFMA R32, R44, R32, R34 ;  /* 0x000000202c20722b */ /* 0x000fe40000000022 */
[----:B-----5:R-:W-:-:S08]  /*1f50*/  DFMA R40, R6, R46, R40 ;  /* 0x0000002e0628722b */ /* 0x020fd00000000028 */
[----:B------:R-:W-:Y:S02]  /*1f60*/  DFMA R40, R6, R40, R42 ;  /* 0x000000280628722b */ /* 0x000fe4000000002a */
[----:B---3--:R-:W-:-:S06]  /*1f70*/  DFMA R8, R44, R32, R8 ;  /* 0x000000202c08722b */ /* 0x008fcc0000000008 */
[----:B----4-:R-:W-:Y:S02]  /*1f80*/  DFMA R28, R6, R40, R28 ;  /* 0x00000028061c722b */ /* 0x010fe4000000001c */
[----:B------:R-:W-:-:S06]  /*1f90*/  DFMA R8, R44, R8, R10 ;  /* 0x000000082c08722b */ /* 0x000fcc000000000a */
[----:B------:R-:W-:Y:S02]  /*1fa0*/  DFMA R28, R6, R28, R30 ;  /* 0x0000001c061c722b */ /* 0x000fe4000000001e */
[----:B------:R-:W-:-:S06]  /*1fb0*/  DFMA R8, R44, R8, R24 ;  /* 0x000000082c08722b */ /* 0x000fcc0000000018 */
[----:B------:R-:W-:Y:S02]  /*1fc0*/  DFMA R12, R6, R28, R12 ;  /* 0x0000001c060c722b */ /* 0x000fe4000000000c */
[----:B------:R-:W-:-:S06]  /*1fd0*/  DFMA R8, R44, R8, R26 ;  /* 0x000000082c08722b */ /* 0x000fcc000000001a */
[----:B------:R-:W-:Y:S01]  /*1fe0*/  DFMA R12, R6, R12, R14 ;  /* 0x0000000c060c722b */ /* 0x000fe2000000000e */
[----:B------:R-:W0:Y:S01]  /*1ff0*/  FRND.F64.TRUNC R10, R18 ;  /* 0x00000012000a7313 */ /* 0x000e22000030d800 */
[-C--:B------:R-:W-:Y:S02]  /*2000*/  DFMA R56, R56, R8.reuse, R56 ;  /* 0x000000083838722b */ /* 0x080fe40000000038 */
[----:B------:R-:W-:-:S04]  /*2010*/  DFMA R8, R44, R8, 1 ;  /* 0x3ff000002c08742b */ /* 0x000fc80000000008 */
[-C--:B------:R-:W-:Y:S02]  /*2020*/  DFMA R48, R48, R12.reuse, R48 ;  /* 0x0000000c3030722b */ /* 0x080fe40000000030 */
[----:B------:R-:W-:-:S04]  /*2030*/  DFMA R6, R6, R12, 1 ;  /* 0x3ff000000606742b */ /* 0x000fc8000000000c */
[----:B------:R-:W-:Y:S02]  /*2040*/  FSEL R8, R8, R56, !P1 ;  /* 0x0000003808087208 */ /* 0x000fe40004800000 */
[----:B------:R-:W-:-:S04]  /*2050*/  FSEL R9, R9, R57, !P1 ;  /* 0x0000003909097208 */ /* 0x000fc80004800000 */
[----:B------:R-:W-:Y:S02]  /*2060*/  FSEL R6, R48, R6, !P0 ;  /* 0x0000000630067208 */ /* 0x000fe40004000000 */
[----:B------:R-:W-:Y:S01]  /*2070*/  FSEL R7, R49, R7, !P0 ;  /* 0x0000000731077208 */ /* 0x000fe20004000000 */
[----:B0-----:R-:W-:Y:S01]  /*2080*/  DSETP.NEU.AND P2, PT, R18, R10, PT ;  /* 0x0000000a1200722a */ /* 0x001fe20003f4d000 */
[----:B------:R-:W-:Y:S01]  /*2090*/  LOP3.LUT P0, RZ, R2, 0x2, RZ, 0xc0, !PT ;  /* 0x0000000202ff7812 */ /* 0x000fe2000780c0ff */
[----:B------:R-:W-:-:S03]  /*20a0*/  DADD R18, RZ, -R8 ;  /* 0x00000000ff127229 */ /* 0x000fc60000000808 */
[----:B------:R-:W-:Y:S01]  /*20b0*/  DADD R2, RZ, -R6 ;  /* 0x00000000ff027229 */ /* 0x000fe20000000806 */
[----:B------:R-:W-:Y:S02]  /*20c0*/  LOP3.LUT P1, RZ, R0, 0x2, RZ, 0xc0, !PT ;  /* 0x0000000200ff7812 */ /* 0x000fe4000782c0ff */
[C---:B------:R-:W-:Y:S02]  /*20d0*/  IADD3 R10, P3, PT, R38.reuse, 0x8, RZ ;  /* 0x00000008260a7810 */ /* 0x040fe40007f7e0ff */
[----:B------:R-:W-:Y:S02]  /*20e0*/  IADD3 R12, P4, PT, R38, 0x10, RZ ;  /* 0x00000010260c7810 */ /* 0x000fe40007f9e0ff */
[----:B------:R-:W-:-:S03]  /*20f0*/  FSEL R0, R8, R18, !P0 ;  /* 0x0000001208007208 */ /* 0x000fc60004000000 */
[----:B------:R-:W-:Y:S02]  /*2100*/  FSEL R6, R6, R2, !P1 ;  /* 0x0000000206067208 */ /* 0x000fe40004800000 */
[----:B------:R-:W-:Y:S02]  /*2110*/  FSEL R2, R9, R19, !P0 ;  /* 0x0000001309027208 */ /* 0x000fe40004000000 */
[C---:B------:R-:W-:Y:S02]  /*2120*/  IADD3 R14, P5, PT, R38.reuse, 0x18, RZ ;  /* 0x00000018260e7810 */ /* 0x040fe40007fbe0ff */
[----:B------:R-:W-:Y:S02]  /*2130*/  IADD3 R16, P0, PT, R38, 0x20, RZ ;  /* 0x0000002026107810 */ /* 0x000fe40007f1e0ff */
[----:B------:R-:W-:Y:S02]  /*2140*/  FSEL R7, R7, R3, !P1 ;  /* 0x0000000307077208 */ /* 0x000fe40004800000 */
[----:B------:R-:W-:-:S02]  /*2150*/  FSEL R18, R20, R0, !P2 ;  /* 0x0000000014127208 */ /* 0x000fc40005000000 */
[----:B------:R-:W-:Y:S01]  /*2160*/  FSEL R19, R21, R2, !P2 ;  /* 0x0000000215137208 */ /* 0x000fe20005000000 */
[--C-:B------:R-:W-:Y:S02]  /*2170*/  IMAD.X R11, RZ, RZ, R39.reuse, P3 ;  /* 0x000000ffff0b7224 */ /* 0x100fe400018e0627 */
[--C-:B------:R-:W-:Y:S02]  /*2180*/  IMAD.X R13, RZ, RZ, R39.reuse, P4 ;  /* 0x000000ffff0d7224 */ /* 0x100fe400020e0627 */
[--C-:B------:R-:W-:Y:S02]  /*2190*/  IMAD.X R15, RZ, RZ, R39.reuse, P5 ;  /* 0x000000ffff0f7224 */ /* 0x100fe400028e0627 */
[----:B------:R-:W-:Y:S01]  /*21a0*/  IMAD.X R2, RZ, RZ, R39, P0 ;  /* 0x000000ffff027224 */ /* 0x000fe200000e0627 */
[C---:B------:R-:W-:Y:S01]  /*21b0*/  DMUL R6, R22.reuse, R6 ;  /* 0x0000000616067228 */ /* 0x040fe20000000000 */
[----:B------:R0:W-:Y:S01]  /*21c0*/  STL.64 [R1+0x8], R10 ;  /* 0x0000080a01007387 */ /* 0x0001e20000100a00 */
[----:B------:R-:W-:Y:S01]  /*21d0*/  DMUL R18, R22, R18 ;  /* 0x0000001216127228 */ /* 0x000fe20000000000 */
[----:B------:R-:W-:Y:S01]  /*21e0*/  IMAD.MOV.U32 R8, RZ, RZ, RZ ;  /* 0x000000ffff087224 */ /* 0x000fe200078e00ff */
[----:B------:R-:W-:Y:S01]  /*21f0*/  MOV R20, 0x22b0 ;  /* 0x000022b000147802 */ /* 0x000fe20000000f00 */
[----:B------:R1:W-:Y:S01]  /*2200*/  STL.64 [R1+0x10], R12 ;  /* 0x0000100c01007387 */ /* 0x0003e20000100a00 */
[----:B------:R-:W-:-:S02]  /*2210*/  IMAD.MOV.U32 R9, RZ, RZ, 0x407c2000 ;  /* 0x407c2000ff097424 */ /* 0x000fc400078e00ff */
[----:B------:R-:W-:Y:S01]  /*2220*/  IMAD.MOV.U32 R21, RZ, RZ, 0x0 ;  /* 0x00000000ff157424 */ /* 0x000fe200078e00ff */
[----:B------:R2:W-:Y:S01]  /*2230*/  STL.64 [R1+0x18], R14 ;  /* 0x0000180e01007387 */ /* 0x0005e20000100a00 */
[----:B0-----:R-:W-:Y:S02]  /*2240*/  IMAD.MOV.U32 R10, RZ, RZ, RZ ;  /* 0x000000ffff0a7224 */ /* 0x001fe400078e00ff */
[----:B------:R-:W-:Y:S02]  /*2250*/  IMAD.MOV.U32 R11, RZ, RZ, 0x407c2000 ;  /* 0x407c2000ff0b7424 */ /* 0x000fe400078e00ff */
[----:B-1----:R-:W-:Y:S01]  /*2260*/  IMAD.MOV.U32 R12, RZ, RZ, RZ ;  /* 0x000000ffff0c7224 */ /* 0x002fe200078e00ff */
[----:B------:R-:W-:Y:S01]  /*2270*/  MOV R13, 0x4072c000 ;  /* 0x4072c000000d7802 */ /* 0x000fe20000000f00 */
[----:B--2---:R-:W-:Y:S02]  /*2280*/  IMAD.MOV.U32 R14, RZ, RZ, R16 ;  /* 0x000000ffff0e7224 */ /* 0x004fe400078e0010 */
[----:B------:R-:W-:-:S07]  /*2290*/  IMAD.MOV.U32 R15, RZ, RZ, R2 ;  /* 0x000000ffff0f7224 */ /* 0x000fce00078e0002 */
[----:B------:R-:W-:Y:S05]  /*22a0*/  CALL.REL.NOINC `($_Z21calculateAllInterInfoP6PlayerP5PointP5rType$_Z22CUDA_compute_motion_1ddddddddRdS_S_S_S_) ;  /* 0x0000014400ac7944 */ /* 0x000fea0003c00000 */
[C---:B------:R-:W-:Y:S01]  /*22b0*/  IADD3 R8, P0, PT, R38.reuse, 0x28, RZ ;  /* 0x0000002826087810 */ /* 0x040fe20007f1e0ff */
[----:B------:R-:W-:Y:S01]  /*22c0*/  IMAD.MOV.U32 R6, RZ, RZ, R18 ;  /* 0x000000ffff067224 */ /* 0x000fe200078e0012 */
[C---:B------:R-:W-:Y:S01]  /*22d0*/  IADD3 R10, P1, PT, R38.reuse, 0x30, RZ ;  /* 0x00000030260a7810 */ /* 0x040fe20007f3e0ff */
[----:B------:R-:W-:Y:S01]  /*22e0*/  IMAD.MOV.U32 R7, RZ, RZ, R19 ;  /* 0x000000ffff077224 */ /* 0x000fe200078e0013 */
[C---:B------:R-:W-:Y:S01]  /*22f0*/  IADD3 R12, P2, PT, R38.reuse, 0x38, RZ ;  /* 0x00000038260c7810 */ /* 0x040fe20007f5e0ff */
[--C-:B------:R-:W-:Y:S01]  /*2300*/  IMAD.X R9, RZ, RZ, R39.reuse, P0 ;  /* 0x000000ffff097224 */ /* 0x100fe200000e0627 */
[----:B------:R-:W-:Y:S01]  /*2310*/  IADD3 R20, P0, PT, R38, 0x40, RZ ;  /* 0x0000004026147810 */ /* 0x000fe20007f1e0ff */
[--C-:B------:R-:W-:Y:S01]  /*2320*/  IMAD.X R11, RZ, RZ, R39.reuse, P1 ;  /* 0x000000ffff0b7224 */ /* 0x100fe200008e0627 */
[----:B------:R-:W-:Y:S01]  /*2330*/  CS2R R4, SRZ ;  /* 0x0000000000047805 */ /* 0x000fe2000001ff00 */
[--C-:B------:R-:W-:Y:S01]  /*2340*/  IMAD.X R13, RZ, RZ, R39.reuse, P2 ;  /* 0x000000ffff0d7224 */ /* 0x100fe200010e0627 */
[----:B------:R0:W-:Y:S01]  /*2350*/  STL.64 [R1], R8 ;  /* 0x0000000801007387 */ /* 0x0001e20000100a00 */
[----:B------:R-:W-:-:S02]  /*2360*/  IMAD.X R21, RZ, RZ, R39, P0 ;  /* 0x000000ffff157224 */ /* 0x000fc400000e0627 */
[----:B------:R-:W-:Y:S01]  /*2370*/  IMAD.MOV.U32 R14, RZ, RZ, R16 ;  /* 0x000000ffff0e7224 */ /* 0x000fe200078e0010 */
[----:B------:R1:W-:Y:S01]  /*2380*/  STL.64 [R1+0x8], R10 ;  /* 0x0000080a01007387 */ /* 0x0003e20000100a00 */
[----:B------:R-:W-:-:S03]  /*2390*/  IMAD.MOV.U32 R15, RZ, RZ, R2 ;  /* 0x000000ffff0f7224 */ /* 0x000fc600078e0002 */
[----:B------:R2:W-:Y:S04]  /*23a0*/  STL.64 [R1+0x10], R12 ;  /* 0x0000100c01007387 */ /* 0x0005e80000100a00 */
[----:B------:R3:W-:Y:S01]  /*23b0*/  STL.64 [R1+0x18], R20 ;  /* 0x0000181401007387 */ /* 0x0007e20000100a00 */
[----:B0-----:R-:W-:Y:S02]  /*23c0*/  IMAD.MOV.U32 R8, RZ, RZ, RZ ;  /* 0x000000ffff087224 */ /* 0x001fe400078e00ff */
[----:B------:R-:W-:Y:S01]  /*23d0*/  IMAD.MOV.U32 R9, RZ, RZ, 0x407c2000 ;  /* 0x407c2000ff097424 */ /* 0x000fe200078e00ff */
[----:B-1----:R-:W-:Y:S01]  /*23e0*/  MOV R11, 0x407c2000 ;  /* 0x407c2000000b7802 */ /* 0x002fe20000000f00 */
[----:B------:R-:W-:Y:S02]  /*23f0*/  IMAD.MOV.U32 R10, RZ, RZ, RZ ;  /* 0x000000ffff0a7224 */ /* 0x000fe400078e00ff */
[----:B--2---:R-:W-:-:S02]  /*2400*/  IMAD.MOV.U32 R12, RZ, RZ, RZ ;  /* 0x000000ffff0c7224 */ /* 0x004fc400078e00ff */
[----:B------:R-:W-:Y:S01]  /*2410*/  IMAD.MOV.U32 R13, RZ, RZ, 0x4072c000 ;  /* 0x4072c000ff0d7424 */ /* 0x000fe200078e00ff */
[----:B---3--:R-:W-:Y:S01]  /*2420*/  MOV R20, 0x2450 ;  /* 0x0000245000147802 */ /* 0x008fe20000000f00 */
[----:B------:R-:W-:-:S07]  /*2430*/  IMAD.MOV.U32 R21, RZ, RZ, 0x0 ;  /* 0x00000000ff157424 */ /* 0x000fce00078e00ff */
[----:B------:R-:W-:Y:S05]  /*2440*/  CALL.REL.NOINC `($_Z21calculateAllInterInfoP6PlayerP5PointP5rType$_Z22CUDA_compute_motion_1ddddddddRdS_S_S_S_) ;  /* 0x0000014400447944 */ /* 0x000fea0003c00000 */
[----:B------:R-:W2:Y:S04]  /*2450*/  LDL.64 R2, [R1+0x48] ;  /* 0x0000480001027983 */ /* 0x000ea80000100a00 */
[----:B------:R-:W3:Y:S01]  /*2460*/  LDL.64 R4, [R1+0x20] ;  /* 0x0000200001047983 */ /* 0x000ee20000100a00 */
[----:B------:R-:W-:Y:S01]  /*2470*/  UMOV UR4, 0x88e368f1 ;  /* 0x88e368f100047882 */ /* 0x000fe20000000000 */
[----:B------:R-:W-:Y:S01]  /*2480*/  UMOV UR5, 0x3ee4f8b5 ;  /* 0x3ee4f8b500057882 */ /* 0x000fe20000000000 */
[----:B------:R-:W-:Y:S02]  /*2490*/  IMAD.MOV.U32 R28, RZ, RZ, R62 ;  /* 0x000000ffff1c7224 */ /* 0x000fe400078e003e */
[----:B------:R-:W-:Y:S02]  /*24a0*/  IMAD.MOV.U32 R29, RZ, RZ, R63 ;  /* 0x000000ffff1d7224 */ /* 0x000fe400078e003f */
[----:B------:R-:W-:-:S02]  /*24b0*/  IMAD.MOV.U32 R26, RZ, RZ, R68 ;  /* 0x000000ffff1a7224 */ /* 0x000fc400078e0044 */
[----:B------:R-:W-:Y:S01]  /*24c0*/  IMAD.MOV.U32 R27, RZ, RZ, R69 ;  /* 0x000000ffff1b7224 */ /* 0x000fe200078e0045 */
[----:B--2---:R-:W-:Y:S02]  /*24d0*/  DSETP.GT.AND P1, PT, R2, 50, PT ;  /* 0x404900000200742a */ /* 0x004fe40003f24000 */
[C---:B---3--:R-:W-:Y:S02]  /*24e0*/  DSETP.GT.AND P0, PT, R4.reuse, 50, PT ;  /* 0x404900000400742a */ /* 0x048fe40003f04000 */
[----:B------:R-:W-:Y:S02]  /*24f0*/  DSETP.GEU.AND P2, PT, R4, UR4, PT ;  /* 0x0000000404007e2a */ /* 0x000fe4000bf4e000 */
[----:B------:R-:W-:Y:S01]  /*2500*/  FSEL R0, R2, RZ, !P1 ;  /* 0x000000ff02007208 */ /* 0x000fe20004800000 */
[----:B------:R-:W-:Y:S01]  /*2510*/  DSETP.GEU.AND P3, PT, R2, UR4, PT ;  /* 0x0000000402007e2a */ /* 0x000fe2000bf6e000 */
[----:B------:R-:W-:Y:S02]  /*2520*/  FSEL R4, R4, RZ, !P0 ;  /* 0x000000ff04047208 */ /* 0x000fe40004000000 */
[----:B------:R-:W-:-:S02]  /*2530*/  FSEL R5, R5, RZ, !P0 ;  /* 0x000000ff05057208 */ /* 0x000fc40004000000 */
[----:B------:R-:W-:Y:S02]  /*2540*/  FSEL R2, R3, RZ, !P1 ;  /* 0x000000ff03027208 */ /* 0x000fe40004800000 */
[----:B------:R-:W-:Y:S02]  /*2550*/  FSEL R4, R4, RZ, P2 ;  /* 0x000000ff04047208 */ /* 0x000fe40001000000 */
[----:B------:R-:W-:Y:S02]  /*2560*/  FSEL R5, R5, RZ, P2 ;  /* 0x000000ff05057208 */ /* 0x000fe40001000000 */
[----:B------:R-:W-:Y:S02]  /*2570*/  FSEL R6, R0, RZ, P3 ;  /* 0x000000ff00067208 */ /* 0x000fe40001800000 */
[----:B------:R-:W-:-:S06]  /*2580*/  FSEL R7, R2, RZ, P3 ;  /* 0x000000ff02077208 */ /* 0x000fcc0001800000 */
[----:B------:R-:W-:-:S06]  /*2590*/  DSETP.GT.AND P0, PT, R4, R6, PT ;  /* 0x000000060400722a */ /* 0x000fcc0003f04000 */
[----:B------:R-:W-:Y:S02]  /*25a0*/  FSEL R30, R4, R6, P0 ;  /* 0x00000006041e7208 */ /* 0x000fe40000000000 */
[----:B------:R-:W-:Y:S01]  /*25b0*/  FSEL R31, R5, R7, P0 ;  /* 0x00000007051f7208 */ /* 0x000fe20000000000 */
[----:B------:R-:W-:Y:S06]  /*25c0*/  BRA `(.L_x_34) ;  /* 0x000000a0006c7947 */ /* 0x000fec0003800000 */
.L_x_23:
[----:B------:R-:W0:Y:S01]  /*25d0*/  MUFU.RCP64H R3, 43 ;  /* 0x4045800000037908 */ /* 0x000e220000001800 */
[----:B------:R-:W-:Y:S01]  /*25e0*/  IMAD.MOV.U32 R6, RZ, RZ, 0x0 ;  /* 0x00000000ff067424 */ /* 0x000fe200078e00ff */
[----:B------:R-:W-:Y:S01]  /*25f0*/  FSETP.GEU.AND P1, PT, |R53|, 6.5827683646048100446e-37, PT ;  /* 0x036000003500780b */ /* 0x000fe20003f2e200 */
[----:B------:R-:W-:Y:S01]  /*2600*/  IMAD.MOV.U32 R7, RZ, RZ, 0x40458000 ;  /* 0x40458000ff077424 */ /* 0x000fe200078e00ff */
[----:B------:R-:W-:Y:S01]  /*2610*/  BSSY.RECONVERGENT B6, `(.L_x_35) ;  /* 0x0000016000067945 */ /* 0x000fe20003800200 */
[----:B------:R-:W-:-:S06]  /*2620*/  IMAD.MOV.U32 R2, RZ, RZ, 0x1 ;  /* 0x00000001ff027424 */ /* 0x000fcc00078e00ff */
[----:B0-----:R-:W-:-:S08]  /*2630*/  DFMA R4, R2, -R6, 1 ;  /* 0x3ff000000204742b */ /* 0x001fd00000000806 */
[----:B------:R-:W-:-:S08]  /*2640*/  DFMA R4, R4, R4, R4 ;  /* 0x000000040404722b */ /* 0x000fd00000000004 */
[----:B------:R-:W-:-:S08]  /*2650*/  DFMA R4, R2, R4, R2 ;  /* 0x000000040204722b */ /* 0x000fd00000000002 */
[----:B------:R-:W-:-:S08]  /*2660*/  DFMA R2, R4, -R6, 1 ;  /* 0x3ff000000402742b */ /* 0x000fd00000000806 */
[----:B------:R-:W-:-:S08]  /*2670*/  DFMA R2, R4, R2, R4 ;  /* 0x000000020402722b */ /* 0x000fd00000000004 */
[----:B------:R-:W-:-:S08]  /*2680*/  DMUL R46, R2, R52 ;  /* 0x00000034022e7228 */ /* 0x000fd00000000000 */
[----:B------:R-:W-:-:S08]  /*2690*/  DFMA R4, R46, -43, R52 ;  /* 0xc04580002e04782b */ /* 0x000fd00000000034 */
[----:B------:R-:W-:-:S10]  /*26a0*/  DFMA R46, R2, R4, R46 ;  /* 0x00000004022e722b */ /* 0x000fd4000000002e */
[----:B------:R-:W-:-:S05]  /*26b0*/  FFMA R0, RZ, 3.0859375, R47 ;  /* 0x40458000ff007823 */ /* 0x000fca000000002f */
[----:B------:R-:W-:-:S13]  /*26c0*/  FSETP.GT.AND P0, PT, |R0|, 1.469367938527859385e-39, PT ;  /* 0x001000000000780b */ /* 0x000fda0003f04200 */
[----:B------:R-:W-:Y:S05]  /*26d0*/  @P0 BRA P1, `(.L_x_36) ;  /* 0x0000000000240947 */ /* 0x000fea0000800000 */
[----:B------:R-:W-:Y:S01]  /*26e0*/  IMAD.MOV.U32 R4, RZ, RZ, R52 ;  /* 0x000000ffff047224 */ /* 0x000fe200078e0034 */
[----:B------:R-:W-:Y:S01]  /*26f0*/  MOV R20, 0x2750 ;  /* 0x0000275000147802 */ /* 0x000fe20000000f00 */
[----:B------:R-:W-:Y:S01]  /*2700*/  IMAD.MOV.U32 R5, RZ, RZ, R53 ;  /* 0x000000ffff057224 */ /* 0x000fe200078e0035 */
[----:B------:R-:W-:Y:S01]  /*2710*/  MOV R21, 0x0 ;  /* 0x0000000000157802 */ /* 0x000fe20000000f00 */
[----:B------:R-:W-:Y:S02]  /*2720*/  IMAD.MOV.U32 R6, RZ, RZ, RZ ;  /* 0x000000ffff067224 */ /* 0x000fe400078e00ff */
[----:B------:R-:W-:-:S07]  /*2730*/  IMAD.MOV.U32 R7, RZ, RZ, 0x40458000 ;  /* 0x40458000ff077424 */ /* 0x000fce00078e00ff */
[----:B-----5:R-:W-:Y:S05]  /*2740*/  CALL.REL.NOINC `($__internal_0_$__cuda_sm20_div_rn_f64_full) ;  /* 0x0000017400847944 */ /* 0x020fea0003c00000 */
[----:B------:R-:W-:Y:S02]  /*2750*/  IMAD.MOV.U32 R46, RZ, RZ, R4 ;  /* 0x000000ffff2e7224 */ /* 0x000fe400078e0004 */
[----:B------:R-:W-:-:S07]  /*2760*/  IMAD.MOV.U32 R47, RZ, RZ, R5 ;  /* 0x000000ffff2f7224 */ /* 0x000fce00078e0005 */
.L_x_36:
[----:B------:R-:W-:Y:S05]  /*2770*/  BSYNC.RECONVERGENT B6 ;  /* 0x0000000000067941 */ /* 0x000fea0003800200 */
.L_x_35:
[----:B------:R-:W-:Y:S01]  /*2780*/  DSETP.GT.AND P1, PT, R46, RZ, PT ;  /* 0x000000ff2e00722a */ /* 0x000fe20003f24000 */
[----:B------:R-:W-:Y:S01]  /*2790*/  BSSY.RECONVERGENT B7, `(.L_x_37) ;  /* 0x000022e000077945 */ /* 0x000fe20003800200 */
[----:B------:R-:W-:Y:S02]  /*27a0*/  PLOP3.LUT P0, PT, PT, PT, PT, 0x8, 0x80 ;  /* 0x000000000080781c */ /* 0x000fe40003f0e170 */
[----:B------:R-:W-:Y:S01]  /*27b0*/  CS2R R18, SRZ ;  /* 0x0000000000127805 */ /* 0x000fe2000001ff00 */
[----:B-----5:R-:W-:Y:S02]  /*27c0*/  IMAD.MOV.U32 R78, RZ, RZ, R62 ;  /* 0x000000ffff4e7224 */ /* 0x020fe400078e003e */
[----:B------:R-:W-:Y:S02]  /*27d0*/  IMAD.MOV.U32 R79, RZ, RZ, R63 ;  /* 0x000000ffff4f7224 */ /* 0x000fe400078e003f */
[----:B------:R-:W-:Y:S02]  /*27e0*/  IMAD.MOV.U32 R24, RZ, RZ, R68 ;  /* 0x000000ffff187224 */ /* 0x000fe400078e0044 */
[----:B------:R-:W-:-:S03]  /*27f0*/  IMAD.MOV.U32 R25, RZ, RZ, R69 ;  /* 0x000000ffff197224 */ /* 0x000fc600078e0045 */
[----:B------:R-:W-:Y:S05]  /*2800*/  @!P1 BRA `(.L_x_38) ;  /* 0x0000002000989947 */ /* 0x000fea0003800000 */
[----:B------:R-:W-:Y:S01]  /*2810*/  DADD R2, -RZ, |R54| ;  /* 0x00000000ff027229 */ /* 0x000fe20000000536 */
[----:B------:R-:W-:Y:S01]  /*2820*/  IMAD.MOV.U32 R6, RZ, RZ, 0x1 ;  /* 0x00000001ff067424 */ /* 0x000fe200078e00ff */
[--C-:B------:R-:W-:Y:S02]  /*2830*/  DADD R4, -RZ, |R60|.reuse ;  /* 0x00000000ff047229 */ /* 0x100fe4000000053c */
[----:B------:R-:W-:-:S06]  /*2840*/  DSETP.GT.AND P0, PT, |R54|, |R60|, PT ;  /* 0x4000003c3600722a */ /* 0x000fcc0003f04200 */
[----:B------:R-:W-:Y:S02]  /*2850*/  P2R R0, PR, RZ, 0x1 ;  /* 0x00000001ff007803 */ /* 0x000fe40000000000 */
[----:B------:R-:W-:Y:S02]  /*2860*/  FSEL R19, R3, R5, P0 ;  /* 0x0000000503137208 */ /* 0x000fe40000000000 */
[----:B------:R-:W-:Y:S02]  /*2870*/  FSEL R18, R2, R4, P0 ;  /* 0x0000000402127208 */ /* 0x000fe40000000000 */
[----:B------:R-:W0:Y:S01]  /*2880*/  MUFU.RCP64H R7, R19 ;  /* 0x0000001300077308 */ /* 0x000e220000001800 */
[----:B------:R-:W-:Y:S02]  /*2890*/  FSEL R2, R4, R2, P0 ;  /* 0x0000000204027208 */ /* 0x000fe40000000000 */
[----:B------:R-:W-:-:S04]  /*28a0*/  FSEL R3, R5, R3, P0 ;  /* 0x0000000305037208 */ /* 0x000fc80000000000 */
[----:B------:R-:W-:Y:S01]  /*28b0*/  FSETP.GEU.AND P1, PT, |R3|, 6.5827683646048100446e-37, PT ;  /* 0x036000000300780b */ /* 0x000fe20003f2e200 */
[----:B0-----:R-:W-:-:S08]  /*28c0*/  DFMA R8, -R18, R6, 1 ;  /* 0x3ff000001208742b */ /* 0x001fd00000000106 */
[----:B------:R-:W-:-:S08]  /*28d0*/  DFMA R8, R8, R8, R8 ;  /* 0x000000080808722b */ /* 0x000fd00000000008 */
[----:B------:R-:W-:-:S08]  /*28e0*/  DFMA R8, R6, R8, R6 ;  /* 0x000000080608722b */ /* 0x000fd00000000006 */
[----:B------:R-:W-:-:S08]  /*28f0*/  DFMA R6, -R18, R8, 1 ;  /* 0x3ff000001206742b */ /* 0x000fd00000000108 */
[----:B------:R-:W-:-:S08]  /*2900*/  DFMA R6, R8, R6, R8 ;  /* 0x000000060806722b */ /* 0x000fd00000000008 */
        /* <DEDUP_REMOVED lines=13> */
.L_x_39:
[----:B------:R-:W-:Y:S01]  /*29e0*/  DMUL R2, R4, R4 ;  /* 0x0000000404027228 */ /* 0x000fe20000000000 */
[----:B------:R-:W-:Y:S01]  /*29f0*/  IMAD.MOV.U32 R6, RZ, RZ, -0x2449a4b7 ;  /* 0xdbb65b49ff067424 */ /* 0x000fe200078e00ff */
[----:B------:R-:W-:Y:S01]  /*2a00*/  UMOV UR4, 0x2a25ff7e ;  /* 0x2a25ff7e00047882 */ /* 0x000fe20000000000 */
[----:B------:R-:W-:Y:S01]  /*2a10*/  IMAD.MOV.U32 R7, RZ, RZ, 0x3f2d3b63 ;  /* 0x3f2d3b63ff077424 */ /* 0x000fe200078e00ff */
[----:B------:R-:W-:Y:S01]  /*2a20*/  UMOV UR5, 0x3ef53e1d ;  /* 0x3ef53e1d00057882 */ /* 0x000fe20000000000 */
[----:B------:R-:W-:Y:S01]  /*2a30*/  DMUL R10, R54, R54 ;  /* 0x00000036360a7228 */ /* 0x000fe20000000000 */
[----:B------:R-:W-:Y:S01]  /*2a40*/  IMAD.MOV.U32 R12, RZ, RZ, 0x0 ;  /* 0x00000000ff0c7424 */ /* 0x000fe200078e00ff */
[----:B------:R-:W-:Y:S01]  /*2a50*/  DSETP.NEU.AND P1, PT, R18, RZ, PT ;  /* 0x000000ff1200722a */ /* 0x000fe20003f2d000 */
[----:B------:R-:W-:Y:S01]  /*2a60*/  IMAD.MOV.U32 R13, RZ, RZ, 0x3fd80000 ;  /* 0x3fd80000ff0d7424 */ /* 0x000fe200078e00ff */
[----:B------:R-:W-:Y:S01]  /*2a70*/  DFMA R6, R2, -UR4, R6 ;  /* 0x8000000402067c2b */ /* 0x000fe20008000006 */
[----:B------:R-:W-:Y:S01]  /*2a80*/  UMOV UR4, 0x8dde082e ;  /* 0x8dde082e00047882 */ /* 0x000fe20000000000 */
[----:B------:R-:W-:Y:S01]  /*2a90*/  UMOV UR5, 0x3f531278 ;  /* 0x3f53127800057882 */ /* 0x000fe20000000000 */
[----:B------:R-:W-:Y:S01]  /*2aa0*/  ISETP.GE.AND P0, PT, R61, RZ, PT ;  /* 0x000000ff3d00720c */ /* 0x000fe20003f06270 */
[C-C-:B------:R-:W-:Y:S01]  /*2ab0*/  DADD R78, |R60|.reuse, |R54|.reuse ;  /* 0x000000003c4e7229 */ /* 0x140fe20000000636 */
[----:B------:R-:W-:Y:S01]  /*2ac0*/  P2R R24, PR, RZ, 0x2 ;  /* 0x00000002ff187803 */ /* 0x000fe20000000000 */
[----:B------:R-:W-:Y:S01]  /*2ad0*/  DSETP.NEU.AND P1, PT, |R60|, |R54|, PT ;  /* 0x400000363c00722a */ /* 0x000fe20003f2d200 */
[----:B------:R-:W-:Y:S01]  /*2ae0*/  IMAD.MOV.U32 R23, RZ, RZ, 0x54442d18 ;  /* 0x54442d18ff177424 */ /* 0x000fe200078e00ff */
[----:B------:R-:W-:Y:S01]  /*2af0*/  DFMA R6, R2, R6, -UR4 ;  /* 0x8000000402067e2b */ /* 0x000fe20008000006 */
[----:B------:R-:W-:Y:S01]  /*2b00*/  UMOV UR4, 0xc8249315 ;  /* 0xc824931500047882 */ /* 0x000fe20000000000 */
[----:B------:R-:W-:Y:S01]  /*2b10*/  UMOV UR5, 0x3f6f9690 ;  /* 0x3f6f969000057882 */ /* 0x000fe20000000000 */
[----:B------:R-:W-:Y:S01]  /*2b20*/  IMAD.MOV.U32 R19, RZ, RZ, 0x4002d97c ;  /* 0x4002d97cff137424 */ /* 0x000fe200078e00ff */
[----:B------:R-:W-:Y:S01]  /*2b30*/  P2R R0, PR, RZ, 0x2 ;  /* 0x00000002ff007803 */ /* 0x000fe20000000000 */
[----:B------:R-:W-:Y:S01]  /*2b40*/  DSETP.NAN.AND P2, PT, R78, R78, PT ;  /* 0x0000004e4e00722a */ /* 0x000fe20003f48000 */
[----:B------:R-:W-:-:S02]  /*2b50*/  FSEL R23, R23, 2.38107416347848357412e+38, P0 ;  /* 0x7f3321d217177808 */ /* 0x000fc40000000000 */
[C---:B------:R-:W-:Y:S01]  /*2b60*/  DFMA R6, R2.reuse, R6, UR4 ;  /* 0x0000000402067e2b */ /* 0x040fe20008000006 */
[----:B------:R-:W-:Y:S01]  /*2b70*/  UMOV UR4, 0xabc7cf0d ;  /* 0xabc7cf0d00047882 */ /* 0x000fe20000000000 */
[----:B------:R-:W-:Y:S01]  /*2b80*/  UMOV UR5, 0x3f82cf5a ;  /* 0x3f82cf5a00057882 */ /* 0x000fe20000000000 */
[----:B------:R-:W-:Y:S02]  /*2b90*/  P2R R0, PR, RZ, 0x4 ;  /* 0x00000004ff007803 */ /* 0x000fe40000000000 */
[----:B------:R-:W-:Y:S02]  /*2ba0*/  FSEL R19, R19, 1.8213495016098022461, !P0 ;  /* 0x3fe921fb13137808 */ /* 0x000fe40004000000 */
[----:B------:R-:W-:Y:S01]  /*2bb0*/  FSEL R16, RZ, 3.37028055040000000000e+12, P0 ;  /* 0x54442d18ff107808 */ /* 0x000fe20000000000 */
        /* <DEDUP_REMOVED lines=32> */
[----:B------:R-:W-:Y:S01]  /*2dc0*/  DFMA R6, R60, R60, R10 ;  /* 0x0000003c3c06722b */ /* 0x000fe2000000000a */
[----:B------:R-:W-:-:S05]  /*2dd0*/  UMOV UR5, 0x3fbc71c7 ;  /* 0x3fbc71c700057882 */ /* 0x000fca0000000000 */
[----:B------:R-:W-:Y:S01]  /*2de0*/  DFMA R8, R2, R8, UR4 ;  /* 0x0000000402087e2b */ /* 0x000fe20008000008 */
[----:B------:R-:W0:Y:S01]  /*2df0*/  MUFU.RSQ64H R15, R7 ;  /* 0x00000007000f7308 */ /* 0x000e220000001c00 */
[----:B------:R-:W-:Y:S01]  /*2e00*/  UMOV UR4, 0x91fa1744 ;  /* 0x91fa174400047882 */ /* 0x000fe20000000000 */
[----:B------:R-:W-:Y:S01]  /*2e10*/  UMOV UR5, 0x3fc24924 ;  /* 0x3fc2492400057882 */ /* 0x000fe20000000000 */
[----:B------:R-:W-:-:S04]  /*2e20*/  IADD3 R14, PT, PT, R7, -0x3500000, RZ ;  /* 0xfcb00000070e7810 */ /* 0x000fc80007ffe0ff */
[----:B------:R-:W-:Y:S01]  /*2e30*/  DFMA R8, R2, R8, -UR4 ;  /* 0x8000000402087e2b */ /* 0x000fe20008000008 */
[----:B------:R-:W-:Y:S01]  /*2e40*/  UMOV UR4, 0x999840d2 ;  /* 0x999840d200047882 */ /* 0x000fe20000000000 */
[----:B------:R-:W-:Y:S01]  /*2e50*/  UMOV UR5, 0x3fc99999 ;  /* 0x3fc9999900057882 */ /* 0x000fe20000000000 */
[----:B------:R-:W-:-:S05]  /*2e60*/  ISETP.GE.U32.AND P1, PT, R14, 0x7ca00000, PT ;  /* 0x7ca000000e00780c */ /* 0x000fca0003f26070 */
[----:B------:R-:W-:Y:S01]  /*2e70*/  DFMA R8, R2, R8, UR4 ;  /* 0x0000000402087e2b */ /* 0x000fe20008000008 */
[----:B------:R-:W-:Y:S01]  /*2e80*/  UMOV UR4, 0x5555544c ;  /* 0x5555544c00047882 */ /* 0x000fe20000000000 */
[----:B0-----:R-:W-:Y:S01]  /*2e90*/  DMUL R10, R14, R14 ;  /* 0x0000000e0e0a7228 */ /* 0x001fe20000000000 */
[----:B------:R-:W-:-:S05]  /*2ea0*/  UMOV UR5, 0x3fd55555 ;  /* 0x3fd5555500057882 */ /* 0x000fca0000000000 */
[----:B------:R-:W-:Y:S01]  /*2eb0*/  DFMA R8, R2, R8, -UR4 ;  /* 0x8000000402087e2b */ /* 0x000fe20008000008 */
[----:B------:R-:W-:Y:S01]  /*2ec0*/  UMOV UR4, 0x54442d18 ;  /* 0x54442d1800047882 */ /* 0x000fe20000000000 */
[----:B------:R-:W-:Y:S01]  /*2ed0*/  DFMA R10, R6, -R10, 1 ;  /* 0x3ff00000060a742b */ /* 0x000fe2000000080a */
[----:B------:R-:W-:-:S05]  /*2ee0*/  UMOV UR5, 0x400921fb ;  /* 0x400921fb00057882 */ /* 0x000fca0000000000 */
[----:B------:R-:W-:Y:S02]  /*2ef0*/  DMUL R8, R2, R8 ;  /* 0x0000000802087228 */ /* 0x000fe40000000000 */
[----:B------:R-:W-:Y:S02]  /*2f00*/  DFMA R12, R10, R12, 0.5 ;  /* 0x3fe000000a0c742b */ /* 0x000fe4000000000c */
[----:B------:R-:W-:-:S04]  /*2f10*/  DMUL R10, R14, R10 ;  /* 0x0000000a0e0a7228 */ /* 0x000fc80000000000 */
[----:B------:R-:W-:-:S04]  /*2f20*/  DFMA R8, R8, R4, R4 ;  /* 0x000000040808722b */ /* 0x000fc80000000004 */
[----:B------:R-:W-:-:S04]  /*2f30*/  DFMA R10, R12, R10, R14 ;  /* 0x0000000a0c0a722b */ /* 0x000fc8000000000e */
[----:B------:R-:W-:Y:S01]  /*2f40*/  DADD R2, -R8, UR4 ;  /* 0x0000000408027e29 */ /* 0x000fe20008000100 */
[----:B------:R-:W-:Y:S01]  /*2f50*/  UMOV UR5, 0x3ff921fb ;  /* 0x3ff921fb00057882 */ /* 0x000fe20000000000 */
[----:B------:R-:W-:Y:S02]  /*2f60*/  DADD R4, -RZ, -R8 ;  /* 0x00000000ff047229 */ /* 0x000fe40000000908 */
[----:B------:R-:W-:Y:S02]  /*2f70*/  DMUL R12, R6, R10 ;  /* 0x0000000a060c7228 */ /* 0x000fe40000000000 */
[----:B------:R-:W-:Y:S02]  /*2f80*/  VIADD R21, R11, 0xfff00000 ;  /* 0xfff000000b157836 */ /* 0x000fe40000000000 */
[----:B------:R-:W-:Y:S02]  /*2f90*/  IMAD.MOV.U32 R20, RZ, RZ, R10 ;  /* 0x000000ffff147224 */ /* 0x000fe400078e000a */
[----:B------:R-:W-:-:S02]  /*2fa0*/  FSEL R22, R2, R8, !P0 ;  /* 0x0000000802167208 */ /* 0x000fc40004000000 */
[----:B------:R-:W-:Y:S02]  /*2fb0*/  FSEL R18, R3, R9, !P0 ;  /* 0x0000000903127208 */ /* 0x000fe40004000000 */
[----:B------:R-:W-:Y:S02]  /*2fc0*/  FSEL R84, R8, R4, !P0 ;  /* 0x0000000408547208 */ /* 0x000fe40004000000 */
[----:B------:R-:W-:Y:S01]  /*2fd0*/  FSEL R85, R9, R5, !P0 ;  /* 0x0000000509557208 */ /* 0x000fe20004000000 */
[----:B------:R-:W-:Y:S01]  /*2fe0*/  DFMA R8, R12, -R12, R6 ;  /* 0x8000000c0c08722b */ /* 0x000fe20000000006 */
[----:B------:R-:W-:-:S04]  /*2ff0*/  FSEL R2, RZ, 2.1426990032196044922, P0 ;  /* 0x400921fbff027808 */ /* 0x000fc80000000000 */
[----:B------:R-:W-:-:S03]  /*3000*/  DADD R84, R84, UR4 ;  /* 0x0000000454547e29 */ /* 0x000fc60008000000 */
[----:B------:R-:W-:Y:S01]  /*3010*/  DFMA R44, R8, R20, R12 ;  /* 0x00000014082c722b */ /* 0x000fe2000000000c */
[----:B------:R-:W-:Y:S10]  /*3020*/  @!P1 BRA `(.L_x_40) ;  /* 0x0000000000249947 */ /* 0x000ff40003800000 */
[----:B------:R-:W-:Y:S01]  /*3030*/  IMAD.MOV.U32 R4, RZ, RZ, R6 ;  /* 0x000000ffff047224 */ /* 0x000fe200078e0006 */
[----:B------:R-:W-:Y:S01]  /*3040*/  MOV R20, 0x30a0 ;  /* 0x000030a000147802 */ /* 0x000fe20000000f00 */
[----:B------:R-:W-:Y:S02]  /*3050*/  IMAD.MOV.U32 R11, RZ, RZ, R21 ;  /* 0x000000ffff0b7224 */ /* 0x000fe400078e0015 */
[----:B------:R-:W-:Y:S02]  /*3060*/  IMAD.MOV.U32 R5, RZ, RZ, R7 ;  /* 0x000000ffff057224 */ /* 0x000fe400078e0007 */
[----:B------:R-:W-:Y:S02]  /*3070*/  IMAD.MOV.U32 R6, RZ, RZ, R14 ;  /* 0x000000ffff067224 */ /* 0x000fe400078e000e */
[----:B------:R-:W-:-:S07]  /*3080*/  IMAD.MOV.U32 R21, RZ, RZ, 0x0 ;  /* 0x00000000ff157424 */ /* 0x000fce00078e00ff */
[----:B------:R-:W-:Y:S05]  /*3090*/  CALL.REL.NOINC `($__internal_1_$__cuda_sm20_dsqrt_rn_f64_mediumpath_v1) ;  /* 0x0000017000d07944 */ /* 0x000fea0003c00000 */
[----:B------:R-:W-:Y:S02]  /*30a0*/  IMAD.MOV.U32 R44, RZ, RZ, R4 ;  /* 0x000000ffff2c7224 */ /* 0x000fe400078e0004 */
[----:B------:R-:W-:-:S07]  /*30b0*/  IMAD.MOV.U32 R45, RZ, RZ, R5 ;  /* 0x000000ffff2d7224 */ /* 0x000fce00078e0005 */
.L_x_40:
[----:B------:R-:W-:Y:S01]  /*30c0*/  DSETP.NEU.AND P2, PT, |R60|, |R54|, PT ;  /* 0x400000363c00722a */ /* 0x000fe20003f4d200 */
[----:B------:R-:W-:Y:S01]  /*30d0*/  ISETP.NE.AND P1, PT, R24, RZ, PT ;  /* 0x000000ff1800720c */ /* 0x000fe20003f25270 */
[----:B------:R-:W-:-:S12]  /*30e0*/  DSETP.GT.AND P0, PT, |R54|, |R60|, PT ;  /* 0x4000003c3600722a */ /* 0x000fd80003f04200 */
[----:B------:R-:W-:Y:S02]  /*30f0*/  @P2 FSEL R19, R85, R18, P0 ;  /* 0x0000001255132208 */ /* 0x000fe40000000000 */
[----:B------:R-:W-:Y:S01]  /*3100*/  @P2 FSEL R23, R84, R22, P0 ;  /* 0x0000001654172208 */ /* 0x000fe20000000000 */
[----:B------:R-:W-:Y:S01]  /*3110*/  DSETP.NAN.AND P0, PT, R78, R78, PT ;  /* 0x0000004e4e00722a */ /* 0x000fe20003f08000 */
[----:B------:R-:W-:Y:S02]  /*3120*/  FSEL R3, R2, R19, !P1 ;  /* 0x0000001302037208 */ /* 0x000fe40004800000 */
[----:B------:R-:W-:Y:S02]  /*3130*/  CS2R R18, SRZ ;  /* 0x0000000000127805 */ /* 0x000fe4000001ff00 */
[----:B------:R-:W-:Y:S02]  /*3140*/  FSEL R23, R16, R23, !P1 ;  /* 0x0000001710177208 */ /* 0x000fe40004800000 */
[----:B------:R-:W-:-:S02]  /*3150*/  LOP3.LUT R3, R3, 0x80000000, R55, 0xb8, !PT ;  /* 0x8000000003037812 */ /* 0x000fc400078eb837 */
[----:B------:R-:W-:Y:S02]  /*3160*/  FSEL R22, R78, R23, P0 ;  /* 0x000000174e167208 */ /* 0x000fe40000000000 */
[----:B------:R-:W-:-:S07]  /*3170*/  FSEL R23, R79, R3, P0 ;  /* 0x000000034f177208 */ /* 0x000fce0000000000 */
.L_x_51:
[----:B------:R-:W0:Y:S01]  /*3180*/  MUFU.RCP64H R5, R53 ;  /* 0x0000003500057308 */ /* 0x000e220000001800 */
[----:B------:R-:W-:Y:S01]  /*3190*/  IMAD.MOV.U32 R4, RZ, RZ, 0x1 ;  /* 0x00000001ff047424 */ /* 0x000fe200078e00ff */
[--C-:B------:R-:W-:Y:S01]  /*31a0*/  DFMA R2, R18, -43, R52.reuse ;  /* 0xc04580001202782b */ /* 0x100fe20000000034 */
[----:B------:R-:W-:Y:S01]  /*31b0*/  MOV R78, 0x0 ;  /* 0x00000000004e7802 */ /* 0x000fe20000000f00 */
[----:B------:R-:W-:Y:S01]  /*31c0*/  IMAD.MOV.U32 R79, RZ, RZ, 0x3fe00000 ;  /* 0x3fe00000ff4f7424 */ /* 0x000fe200078e00ff */
[----:B------:R-:W-:Y:S05]  /*31d0*/  BSSY.RECONVERGENT B6, `(.L_x_41) ;  /* 0x0000019000067945 */ /* 0x000fea0003800200 */
[----:B------:R-:W-:-:S02]  /*31e0*/  DADD R2, R2, R52 ;  /* 0x0000000002027229 */ /* 0x000fc40000000034 */
[----:B0-----:R-:W-:-:S06]  /*31f0*/  DFMA R6, R4, -R52, 1 ;  /* 0x3ff000000406742b */ /* 0x001fcc0000000834 */
[----:B------:R-:W-:Y:S02]  /*3200*/  DMUL R2, R18, R2 ;  /* 0x0000000212027228 */ /* 0x000fe40000000000 */
[----:B------:R-:W-:-:S06]  /*3210*/  DFMA R6, R6, R6, R6 ;  /* 0x000000060606722b */ /* 0x000fcc0000000006 */
[----:B------:R-:W-:Y:S02]  /*3220*/  DFMA R78, R2, R78, 60 ;  /* 0x404e0000024e742b */ /* 0x000fe4000000004e */
[----:B------:R-:W-:Y:S02]  /*3230*/  DFMA R6, R4, R6, R4 ;  /* 0x000000060406722b */ /* 0x000fe40000000004 */
[----:B------:R-:W-:-:S06]  /*3240*/  DMUL R4, R36, R92 ;  /* 0x0000005c24047228 */ /* 0x000fcc0000000000 */
[----:B------:R-:W-:Y:S02]  /*3250*/  DFMA R2, R6, -R52, 1 ;  /* 0x3ff000000602742b */ /* 0x000fe40000000834 */
[----:B------:R-:W-:-:S06]  /*3260*/  DMUL R4, R4, R78 ;  /* 0x0000004e04047228 */ /* 0x000fcc0000000000 */
[----:B------:R-:W-:-:S04]  /*3270*/  DFMA R2, R6, R2, R6 ;  /* 0x000000020602722b */ /* 0x000fc80000000006 */
[----:B------:R-:W-:-:S04]  /*3280*/  FSETP.GEU.AND P1, PT, |R5|, 6.5827683646048100446e-37, PT ;  /* 0x036000000500780b */ /* 0x000fc80003f2e200 */
[----:B------:R-:W-:-:S08]  /*3290*/  DMUL R24, R4, R2 ;  /* 0x0000000204187228 */ /* 0x000fd00000000000 */
[----:B------:R-:W-:-:S08]  /*32a0*/  DFMA R6, R24, -R52, R4 ;  /* 0x800000341806722b */ /* 0x000fd00000000004 */
[----:B------:R-:W-:-:S10]  /*32b0*/  DFMA R24, R2, R6, R24 ;  /* 0x000000060218722b */ /* 0x000fd40000000018 */
[----:B------:R-:W-:-:S05]  /*32c0*/  FFMA R0, RZ, R53, R25 ;  /* 0x00000035ff007223 */ /* 0x000fca0000000019 */
[----:B------:R-:W-:-:S13]  /*32d0*/  FSETP.GT.AND P0, PT, |R0|, 1.469367938527859385e-39, PT ;  /* 0x001000000000780b */ /* 0x000fda0003f04200 */
[----:B------:R-:W-:Y:S05]  /*32e0*/  @P0 BRA P1, `(.L_x_42) ;  /* 0x00000000001c0947 */ /* 0x000fea0000800000 */
[----:B------:R-:W-:Y:S01]  /*32f0*/  IMAD.MOV.U32 R6, RZ, RZ, R52 ;  /* 0x000000ffff067224 */ /* 0x000fe200078e0034 */
[----:B------:R-:W-:Y:S01]  /*3300*/  MOV R20, 0x3340 ;  /* 0x0000334000147802 */ /* 0x000fe20000000f00 */
[----:B------:R-:W-:Y:S02]  /*3310*/  IMAD.MOV.U32 R7, RZ, RZ, R53 ;  /* 0x000000ffff077224 */ /* 0x000fe400078e0035 */
[----:B------:R-:W-:-:S07]  /*3320*/  IMAD.MOV.U32 R21, RZ, RZ, 0x0 ;  /* 0x00000000ff157424 */ /* 0x000fce00078e00ff */
[----:B------:R-:W-:Y:S05]  /*3330*/  CALL.REL.NOINC `($__internal_0_$__cuda_sm20_div_rn_f64_full) ;  /* 0x0000016800887944 */ /* 0x000fea0003c00000 */
[----:B------:R-:W-:Y:S02]  /*3340*/  IMAD.MOV.U32 R24, RZ, RZ, R4 ;  /* 0x000000ffff187224 */ /* 0x000fe400078e0004 */
[----:B------:R-:W-:-:S07]  /*3350*/  IMAD.MOV.U32 R25, RZ, RZ, R5 ;  /* 0x000000ffff197224 */ /* 0x000fce00078e0005 */
.L_x_42:
[----:B------:R-:W-:Y:S05]  /*3360*/  BSYNC.RECONVERGENT B6 ;  /* 0x0000000000067941 */ /* 0x000fea0003800200 */
.L_x_41:
[----:B------:R-:W0:Y:S01]  /*3370*/  MUFU.RCP64H R3, R53 ;  /* 0x0000003500037308 */ /* 0x000e220000001800 */
[----:B------:R-:W-:Y:S01]  /*3380*/  IMAD.MOV.U32 R2, RZ, RZ, 0x1 ;  /* 0x00000001ff027424 */ /* 0x000fe200078e00ff */
[----:B------:R-:W-:Y:S05]  /*3390*/  BSSY.RECONVERGENT B6, `(.L_x_43) ;  /* 0x0000016000067945 */ /* 0x000fea0003800200 */
[----:B0-----:R-:W-:-:S08]  /*33a0*/  DFMA R4, R2, -R52, 1 ;  /* 0x3ff000000204742b */ /* 0x001fd00000000834 */
[----:B------:R-:W-:-:S08]  /*33b0*/  DFMA R4, R4, R4, R4 ;  /* 0x000000040404722b */ /* 0x000fd00000000004 */
        /* <DEDUP_REMOVED lines=19> */
.L_x_44:
[----:B------:R-:W-:Y:S05]  /*34f0*/  BSYNC.RECONVERGENT B6 ;  /* 0x0000000000067941 */ /* 0x000fea0003800200 */
.L_x_43:
[----:B------:R-:W-:Y:S01]  /*3500*/  DADD R78, R62, R4 ;  /* 0x000000003e4e7229 */ /* 0x000fe20000000004 */
[----:B------:R-:W-:Y:S01]  /*3510*/  BSSY.RECONVERGENT B6, `(.L_x_45) ;  /* 0x0000021000067945 */ /* 0x000fe20003800200 */
[----:B------:R-:W-:Y:S01]  /*3520*/  DADD R24, R68, R24 ;  /* 0x0000000044187229 */ /* 0x000fe20000000018 */
[----:B------:R-:W-:-:S05]  /*3530*/  IMAD.MOV.U32 R4, RZ, RZ, 0x1 ;  /* 0x00000001ff047424 */ /* 0x000fca00078e00ff */
[----:B------:R-:W-:Y:S02]  /*3540*/  DADD R94, R70, -R78 ;  /* 0x00000000465e7229 */ /* 0x000fe4000000084e */
[----:B------:R-:W-:-:S06]  /*3550*/  DADD R100, R76, -R24 ;  /* 0x000000004c647229 */ /* 0x000fcc0000000818 */
[----:B------:R-:W-:Y:S02]  /*3560*/  DADD R8, -RZ, |R94| ;  /* 0x00000000ff087229 */ /* 0x000fe4000000055e */
        /* <DEDUP_REMOVED lines=21> */
[----:B------:R-:W-:Y:S01]  /*36c0*/  MOV R5, R7 ;  /* 0x0000000700057202 */ /* 0x000fe20000000f00 */
[----:B------:R-:W-:Y:S01]  /*36d0*/  IMAD.MOV.U32 R6, RZ, RZ, R84 ;  /* 0x000000ffff067224 */ /* 0x000fe200078e0054 */
[----:B------:R-:W-:Y:S01]  /*36e0*/  MOV R20, 0x3720 ;  /* 0x0000372000147802 */ /* 0x000fe20000000f00 */
[----:B------:R-:W-:Y:S02]  /*36f0*/  IMAD.MOV.U32 R7, RZ, RZ, R85 ;  /* 0x000000ffff077224 */ /* 0x000fe400078e0055 */
[----:B------:R-:W-:-:S07]  /*3700*/  IMAD.MOV.U32 R21, RZ, RZ, 0x0 ;  /* 0x00000000ff157424 */ /* 0x000fce00078e00ff */
[----:B------:R-:W-:Y:S05]  /*3710*/  CALL.REL.NOINC `($__internal_0_$__cuda_sm20_div_rn_f64_full) ;  /* 0x0000016400907944 */ /* 0x000fea0003c00000 */
.L_x_46:
[----:B------:R-:W-:Y:S05]  /*3720*/  BSYNC.RECONVERGENT B6 ;  /* 0x0000000000067941 */ /* 0x000fea0003800200 */
.L_x_45:
[----:B------:R-:W-:Y:S01]  /*3730*/  DMUL R8, R4, R4 ;  /* 0x0000000404087228 */ /* 0x000fe20000000000 */
[----:B------:R-:W-:Y:S01]  /*3740*/  ISETP.NE.AND P3, PT, R2, RZ, PT ;  /* 0x000000ff0200720c */ /* 0x000fe20003f65270 */
[----:B------:R-:W-:Y:S01]  /*3750*/  IMAD.MOV.U32 R2, RZ, RZ, -0x2449a4b7 ;  /* 0xdbb65b49ff027424 */ /* 0x000fe200078e00ff */
[----:B------:R-:W-:Y:S01]  /*3760*/  UMOV UR4, 0x2a25ff7e ;  /* 0x2a25ff7e00047882 */ /* 0x000fe20000000000 */
[----:B------:R-:W-:Y:S01]  /*3770*/  IMAD.MOV.U32 R3, RZ, RZ, 0x3f2d3b63 ;  /* 0x3f2d3b63ff037424 */ /* 0x000fe200078e00ff */
[----:B------:R-:W-:Y:S01]  /*3780*/  UMOV UR5, 0x3ef53e1d ;  /* 0x3ef53e1d00057882 */ /* 0x000fe20000000000 */
[----:B------:R-:W-:Y:S01]  /*3790*/  DMUL R10, R94, R94 ;  /* 0x0000005e5e0a7228 */ /* 0x000fe20000000000 */
[----:B------:R-:W-:Y:S01]  /*37a0*/  ISETP.GE.AND P1, PT, R101, RZ, PT ;  /* 0x000000ff6500720c */ /* 0x000fe20003f26270 */
[----:B------:R-:W-:Y:S01]  /*37b0*/  IMAD.MOV.U32 R12, RZ, RZ, 0x0 ;  /* 0x00000000ff0c7424 */ /* 0x000fe200078e00ff */
[----:B------:R-:W-:Y:S01]  /*37c0*/  DSETP.NEU.AND P2, PT, R84, RZ, PT ;  /* 0x000000ff5400722a */ /* 0x000fe20003f4d000 */
[----:B------:R-:W-:Y:S01]  /*37d0*/  IMAD.MOV.U32 R13, RZ, RZ, 0x3fd80000 ;  /* 0x3fd80000ff0d7424 */ /* 0x000fe200078e00ff */
[----:B------:R-:W-:Y:S01]  /*37e0*/  DFMA R2, R8, -UR4, R2 ;  /* 0x8000000408027c2b */ /* 0x000fe20008000002 */
[----:B------:R-:W-:Y:S01]  /*37f0*/  UMOV UR4, 0x8dde082e ;  /* 0x8dde082e00047882 */ /* 0x000fe20000000000 */
[----:B------:R-:W-:Y:S01]  /*3800*/  UMOV UR5, 0x3f531278 ;  /* 0x3f53127800057882 */ /* 0x000fe20000000000 */
[----:B------:R-:W-:Y:S01]  /*3810*/  @P3 PLOP3.LUT P0, PT, P1, PT, PT, 0x80, 0x8 ;  /* 0x000000000008381c */ /* 0x000fe20000f0f070 */
[----:B------:R-:W-:Y:S01]  /*3820*/  @P3 IMAD.MOV.U32 R32, RZ, RZ, 0x54442d18 ;  /* 0x54442d18ff203424 */ /* 0x000fe200078e00ff */
[----:B------:R-:W-:Y:S01]  /*3830*/  BSSY.RECONVERGENT B6, `(.L_x_47) ;  /* 0x0000067000067945 */ /* 0x000fe20003800200 */
[----:B------:R-:W-:-:S02]  /*3840*/  @P3 IMAD.MOV.U32 R33, RZ, RZ, 0x3ff921fb ;  /* 0x3ff921fbff213424 */ /* 0x000fc400078e00ff */
        /* <DEDUP_REMOVED lines=47> */
[----:B------:R-:W-:Y:S01]  /*3b40*/  UMOV UR5, 0x3fd55555 ;  /* 0x3fd5555500057882 */ /* 0x000fe20000000000 */
[----:B------:R-:W-:-:S05]  /*3b50*/  DFMA R2, R100, R100, R10 ;  /* 0x000000646402722b */ /* 0x000fca000000000a */
[----:B------:R-:W-:Y:S02]  /*3b60*/  DFMA R10, R8, R6, -UR4 ;  /* 0x80000004080a7e2b */ /* 0x000fe40008000006 */
[----:B------:R-:W0:Y:S03]  /*3b70*/  MUFU.RSQ64H R7, R3 ;  /* 0x0000000300077308 */ /* 0x000e260000001c00 */
[----:B------:R-:W-:-:S03]  /*3b80*/  VIADD R6, R3, 0xfcb00000 ;  /* 0xfcb0000003067836 */ /* 0x000fc60000000000 */
[----:B------:R-:W-:-:S08]  /*3b90*/  DMUL R10, R8, R10 ;  /* 0x0000000a080a7228 */ /* 0x000fd00000000000 */
[----:B------:R-:W-:Y:S01]  /*3ba0*/  DFMA R20, R10, R4, R4 ;  /* 0x000000040a14722b */ /* 0x000fe20000000004 */
[----:B------:R-:W-:Y:S01]  /*3bb0*/  @!P3 IMAD.MOV.U32 R10, RZ, RZ, 0x54442d18 ;  /* 0x54442d18ff0ab424 */ /* 0x000fe200078e00ff */
[----:B0-----:R-:W-:Y:S01]  /*3bc0*/  DMUL R4, R6, R6 ;  /* 0x0000000606047228 */ /* 0x001fe20000000000 */
[----:B------:R-:W-:-:S05]  /*3bd0*/  @!P3 IMAD.MOV.U32 R11, RZ, RZ, 0x400921fb ;  /* 0x400921fbff0bb424 */ /* 0x000fca00078e00ff */
[----:B------:R-:W-:Y:S02]  /*3be0*/  @P3 DADD R8, -RZ, -R20 ;  /* 0x00000000ff083229 */ /* 0x000fe40000000914 */
[----:B------:R-:W-:Y:S02]  /*3bf0*/  @!P3 DADD R10, -R20, R10 ;  /* 0x00000000140ab229 */ /* 0x000fe4000000010a */
[----:B------:R-:W-:-:S06]  /*3c00*/  DFMA R4, R2, -R4, 1 ;  /* 0x3ff000000204742b */ /* 0x000fcc0000000804 */
[----:B------:R-:W-:Y:S02]  /*3c10*/  @P3 FSEL R14, R20, R8, !P0 ;  /* 0x00000008140e3208 */ /* 0x000fe40004000000 */
[----:B------:R-:W-:Y:S01]  /*3c20*/  @P3 FSEL R15, R21, R9, !P0 ;  /* 0x00000009150f3208 */ /* 0x000fe20004000000 */
[----:B------:R-:W-:Y:S01]  /*3c30*/  DFMA R8, R4, R12, 0.5 ;  /* 0x3fe000000408742b */ /* 0x000fe2000000000c */
[----:B------:R-:W-:Y:S01]  /*3c40*/  @!P3 PLOP3.LUT P0, PT, P1, PT, PT, 0x80, 0x8 ;  /* 0x000000000008b81c */ /* 0x000fe20000f0f070 */
[----:B------:R-:W-:Y:S02]  /*3c50*/  DMUL R12, R6, R4 ;  /* 0x00000004060c7228 */ /* 0x000fe40000000000 */
[----:B------:R-:W-:Y:S02]  /*3c60*/  @P2 DSETP.NEU.AND P1, PT, |R100|, |R94|, PT ;  /* 0x4000005e6400222a */ /* 0x000fe40003f2d200 */
[----:B------:R-:W-:Y:S01]  /*3c70*/  @P3 DADD R4, R14, R32 ;  /* 0x000000000e043229 */ /* 0x000fe20000000020 */
[----:B------:R-:W-:Y:S01]  /*3c80*/  @P2 IMAD.MOV.U32 R15, RZ, RZ, 0x7f3321d2 ;  /* 0x7f3321d2ff0f2424 */ /* 0x000fe200078e00ff */
[----:B------:R-:W-:-:S02]  /*3c90*/  DADD R100, |R100|, |R94| ;  /* 0x0000000064647229 */ /* 0x000fc4000000065e */
[----:B------:R-:W-:Y:S02]  /*3ca0*/  DFMA R8, R8, R12, R6 ;  /* 0x0000000c0808722b */ /* 0x000fe40000000006 */
[----:B------:R-:W-:Y:S01]  /*3cb0*/  @!P3 FSEL R5, R11, R21, !P0 ;  /* 0x000000150b05b208 */ /* 0x000fe20004000000 */
[----:B------:R-:W-:Y:S01]  /*3cc0*/  @P2 IMAD.MOV.U32 R21, RZ, RZ, 0x4002d97c ;  /* 0x4002d97cff152424 */ /* 0x000fe200078e00ff */
[----:B------:R-:W-:Y:S02]  /*3cd0*/  @!P3 FSEL R4, R10, R20, !P0 ;  /* 0x000000140a04b208 */ /* 0x000fe40004000000 */
[----:B------:R-:W-:Y:S02]  /*3ce0*/  @P2 FSEL R15, R15, 3.37028055040000000000e+12, !P0 ;  /* 0x54442d180f0f2808 */ /* 0x000fe40004000000 */
[----:B------:R-:W-:Y:S01]  /*3cf0*/  @P2 FSEL R21, R21, 1.8213495016098022461, !P0 ;  /* 0x3fe921fb15152808 */ /* 0x000fe20004000000 */
[----:B------:R-:W-:Y:S01]  /*3d00*/  DMUL R12, R2, R8 ;  /* 0x00000008020c7228 */ /* 0x000fe20000000000 */
[----:B------:R-:W-:-:S02]  /*3d10*/  @!P2 FSEL R11, RZ, 2.1426990032196044922, P0 ;  /* 0x400921fbff0ba808 */ /* 0x000fc40000000000 */
[----:B------:R-:W-:Y:S02]  /*3d20*/  @P2 FSEL R5, R21, R5, !P1 ;  /* 0x0000000515052208 */ /* 0x000fe40004800000 */
[----:B------:R-:W-:Y:S02]  /*3d30*/  @P2 FSEL R0, R15, R4, !P1 ;  /* 0x000000040f002208 */ /* 0x000fe40004800000 */
[----:B------:R-:W-:Y:S01]  /*3d40*/  @!P2 FSEL R10, RZ, 3.37028055040000000000e+12, P0 ;  /* 0x54442d18ff0aa808 */ /* 0x000fe20000000000 */
[----:B------:R-:W-:Y:S01]  /*3d50*/  @P2 IMAD.MOV.U32 R11, RZ, RZ, R5 ;  /* 0x000000ffff0b2224 */ /* 0x000fe200078e0005 */
[----:B------:R-:W-:Y:S01]  /*3d60*/  DSETP.NAN.AND P0, PT, R100, R100, PT ;  /* 0x000000646400722a */ /* 0x000fe20003f08000 */
[----:B------:R-:W-:Y:S01]  /*3d70*/  @P2 MOV R10, R0 ;  /* 0x00000000000a2202 */ /* 0x000fe20000000f00 */
[----:B------:R-:W-:Y:S02]  /*3d80*/  DFMA R14, R12, -R12, R2 ;  /* 0x8000000c0c0e722b */ /* 0x000fe40000000002 */
[----:B------:R-:W-:Y:S01]  /*3d90*/  LOP3.LUT R95, R11, 0x80000000, R95, 0xb8, !PT ;  /* 0x800000000b5f7812 */ /* 0x000fe200078eb85f */
[----:B------:R-:W-:Y:S01]  /*3da0*/  VIADD R11, R9, 0xfff00000 ;  /* 0xfff00000090b7836 */ /* 0x000fe20000000000 */
[----:B------:R-:W-:Y:S01]  /*3db0*/  FSEL R84, R100, R10, P0 ;  /* 0x0000000a64547208 */ /* 0x000fe20000000000 */
[----:B------:R-:W-:Y:S01]  /*3dc0*/  IMAD.MOV.U32 R10, RZ, RZ, R8 ;  /* 0x000000ffff0a7224 */ /* 0x000fe200078e0008 */
[----:B------:R-:W-:-:S02]  /*3dd0*/  FSEL R85, R101, R95, P0 ;  /* 0x0000005f65557208 */ /* 0x000fc40000000000 */
[----:B------:R-:W-:-:S03]  /*3de0*/  ISETP.GE.U32.AND P0, PT, R6, 0x7ca00000, PT ;  /* 0x7ca000000600780c */ /* 0x000fc60003f06070 */
[----:B------:R-:W-:Y:S02]  /*3df0*/  DFMA R4, R14, R10, R12 ;  /* 0x0000000a0e04722b */ /* 0x000fe4000000000c */
[----:B------:R-:W-:-:S08]  /*3e00*/  DADD R84, R22, -R84 ;  /* 0x0000000016547229 */ /* 0x000fd00000000854 */
[----:B------:R-:W-:Y:S05]  /*3e10*/  @!P0 BRA `(.L_x_48) ;  /* 0x0000000000208947 */ /* 0x000fea0003800000 */
[----:B------:R-:W-:Y:S01]  /*3e20*/  IMAD.MOV.U32 R10, RZ, RZ, R8 ;  /* 0x000000ffff0a7224 */ /* 0x000fe200078e0008 */
[----:B------:R-:W-:Y:S01]  /*3e30*/  MOV R20, 0x3ea0 ;  /* 0x00003ea000147802 */ /* 0x000fe20000000f00 */
[----:B------:R-:W-:Y:S02]  /*3e40*/  IMAD.MOV.U32 R4, RZ, RZ, R2 ;  /* 0x000000ffff047224 */ /* 0x000fe400078e0002 */
[----:B------:R-:W-:Y:S02]  /*3e50*/  IMAD.MOV.U32 R5, RZ, RZ, R3 ;  /* 0x000000ffff057224 */ /* 0x000fe400078e0003 */
[----:B------:R-:W-:Y:S02]  /*3e60*/  IMAD.MOV.U32 R8, RZ, RZ, R14 ;  /* 0x000000ffff087224 */ /* 0x000fe400078e000e */
[----:B------:R-:W-:Y:S02]  /*3e70*/  IMAD.MOV.U32 R9, RZ, RZ, R15 ;  /* 0x000000ffff097224 */ /* 0x000fe400078e000f */
[----:B------:R-:W-:-:S07]  /*3e80*/  IMAD.MOV.U32 R21, RZ, RZ, 0x0 ;  /* 0x00000000ff157424 */ /* 0x000fce00078e00ff */
[----:B------:R-:W-:Y:S05]  /*3e90*/  CALL.REL.NOINC `($__internal_1_$__cuda_sm20_dsqrt_rn_f64_mediumpath_v1) ;  /* 0x0000016400507944 */ /* 0x000fea0003c00000 */
.L_x_48:
[----:B------:R-:W-:Y:S05]  /*3ea0*/  BSYNC.RECONVERGENT B6 ;  /* 0x0000000000067941 */ /* 0x000fea0003800200 */
.L_x_47:
[----:B------:R-:W-:Y:S01]  /*3eb0*/  DMUL R20, RZ, R84 ;  /* 0x00000054ff147228 */ /* 0x000fe20000000000 */
[C---:B------:R-:W-:Y:S01]  /*3ec0*/  IMAD.SHL.U32 R0, R85.reuse, 0x2, RZ ;  /* 0x0000000255007824 */ /* 0x040fe200078e00ff */
[----:B------:R-:W0:Y:S01]  /*3ed0*/  LDCU.64 UR4, c[0x4][URZ] ;  /* 0x01000000ff0477ac */ /* 0x000e220008000a00 */
[----:B------:R-:W-:-:S03]  /*3ee0*/  IADD3 R43, PT, PT, R85, 0x100000, RZ ;  /* 0x00100000552b7810 */ /* 0x000fc60007ffe0ff */
[----:B------:R-:W-:-:S04]  /*3ef0*/  ISETP.GT.U32.AND P0, PT, R0, -0x79800000, PT ;  /* 0x868000000000780c */ /* 0x000fc80003f04070 */
[----:B------:R-:W-:Y:S02]  /*3f00*/  FSEL R49, R21, R85, P0 ;  /* 0x0000005515317208 */ /* 0x000fe40000000000 */
[----:B------:R-:W-:-:S03]  /*3f10*/  FSEL R6, R20, R84, P0 ;  /* 0x0000005414067208 */ /* 0x000fc60000000000 */
[----:B------:R-:W-:-:S04]  /*3f20*/  VIADD R7, R49, 0x100000 ;  /* 0x0010000031077836 */ /* 0x000fc80000000000 */
[----:B------:R-:W1:Y:S02]  /*3f30*/  F2I.S64.F64 R40, R6 ;  /* 0x0000000600287311 */ /* 0x000e640000301900 */
[----:B-1----:R-:W-:-:S04]  /*3f40*/  VIADD R0, R40, 0x1 ;  /* 0x0000000128007836 */ /* 0x002fc80000000000 */
[----:B------:R-:W-:-:S05]  /*3f50*/  IMAD.SHL.U32 R2, R0, 0x40, RZ ;  /* 0x0000004000027824 */ /* 0x000fca00078e00ff */
[----:B------:R-:W-:-:S04]  /*3f60*/  LOP3.LUT R2, R2, 0x40, RZ, 0xc0, !PT ;  /* 0x0000004002027812 */ /* 0x000fc800078ec0ff */
[----:B0-----:R-:W-:Y:S01]  /*3f70*/  IADD3 R56, P0, PT, R2, UR4, RZ ;  /* 0x0000000402387c10 */ /* 0x001fe2000ff1e0ff */
[----:B------:R-:W-:-:S04]  /*3f80*/  IMAD.MOV.U32 R42, RZ, RZ, R84 ;  /* 0x000000ffff2a7224 */ /* 0x000fc800078e0054 */
[----:B------:R-:W-:Y:S01]  /*3f90*/  IMAD.X R57, RZ, RZ, UR5, P0 ;  /* 0x00000005ff397e24 */ /* 0x000fe200080e06ff */
[----:B------:R-:W0:Y:S04]  /*3fa0*/  F2I.S64.F64 R2, R42 ;  /* 0x0000002a00027311 */ /* 0x000e280000301900 */
[----:B------:R-:W2:Y:S04]  /*3fb0*/  LDG.E.128.CONSTANT R32, desc[UR36][R56.64] ;  /* 0x0000002438207981 */ /* 0x000ea8000c1e9d00 */
[----:B------:R-:W3:Y:S01]  /*3fc0*/  LDG.E.128.CONSTANT R12, desc[UR36][R56.64+0x10] ;  /* 0x00001024380c7981 */ /* 0x000ee2000c1e9d00 */
[----:B------:R-:W1:Y:S01]  /*3fd0*/  FRND.F64 R8, R6 ;  /* 0x0000000600087313 */ /* 0x000e620000301800 */
[----:B------:R-:W-:-:S02]  /*3fe0*/  IMAD.MOV.U32 R48, RZ, RZ, R6 ;  /* 0x000000ffff307224 */ /* 0x000fc400078e0006 */
[----:B0-----:R-:W-:-:S05]  /*3ff0*/  IMAD.SHL.U32 R50, R2, 0x40, RZ ;  /* 0x0000004002327824 */ /* 0x001fca00078e00ff */
[----:B------:R-:W-:-:S04]  /*4000*/  LOP3.LUT R50, R50, 0x40, RZ, 0xc0, !PT ;  /* 0x0000004032327812 */ /* 0x000fc800078ec0ff */
[----:B------:R-:W-:Y:S01]  /*4010*/  IADD3 R50, P0, PT, R50, UR4, RZ ;  /* 0x0000000432327c10 */ /* 0x000fe2000ff1e0ff */
[----:B-1----:R-:W-:-:S04]  /*4020*/  DFMA R48, R8, -0.5, R48 ;  /* 0xbfe000000830782b */ /* 0x002fc80000000030 */
[----:B------:R-:W-:-:S05]  /*4030*/  IMAD.X R51, RZ, RZ, UR5, P0 ;  /* 0x00000005ff337e24 */ /* 0x000fca00080e06ff */
[----:B------:R-:W4:Y:S01]  /*4040*/  LDG.E.128.CONSTANT R8, desc[UR36][R50.64] ;  /* 0x0000002432087981 */ /* 0x000f22000c1e9d00 */
[----:B------:R0:W1:Y:S01]  /*4050*/  FRND.F64 R58, R42 ;  /* 0x0000002a003a7313 */ /* 0x0000620000301800 */
[----:B------:R-:W-:Y:S01]  /*4060*/  UMOV UR4, 0x33145c07 ;  /* 0x33145c0700047882 */ /* 0x000fe20000000000 */
[----:B------:R-:W-:Y:S01]  /*4070*/  UMOV UR5, 0x3ca1a626 ;  /* 0x3ca1a62600057882 */ /* 0x000fe20000000000 */
[----:B------:R-:W-:Y:S01]  /*4080*/  UMOV UR6, 0x54442d18 ;  /* 0x54442d1800067882 */ /* 0x000fe20000000000 */
[C---:B------:R-:W-:Y:S01]  /*4090*/  DMUL R6, R48.reuse, UR4 ;  /* 0x0000000430067c28 */ /* 0x040fe20008000000 */
[----:B------:R-:W-:Y:S01]  /*40a0*/  UMOV UR7, 0x400921fb ;  /* 0x400921fb00077882 */ /* 0x000fe20000000000 */
[----:B------:R-:W-:Y:S01]  /*40b0*/  LOP3.LUT R40, R40, 0x1, RZ, 0xc0, !PT ;  /* 0x0000000128287812 */ /* 0x000fe200078ec0ff */
[----:B------:R-:W-:Y:S01]  /*40c0*/  IMAD.MOV.U32 R3, RZ, RZ, 0x79785eba ;  /* 0x79785ebaff037424 */ /* 0x000fe200078e00ff */
[----:B------:R-:W-:Y:S02]  /*40d0*/  LOP3.LUT R16, R2, 0x1, RZ, 0xc0, !PT ;  /* 0x0000000102107812 */ /* 0x000fe400078ec0ff */
[----:B------:R-:W-:Y:S01]  /*40e0*/  ISETP.NE.U32.AND P0, PT, R40, 0x1, PT ;  /* 0x000000012800780c */ /* 0x000fe20003f05070 */
[----:B0-----:R-:W-:Y:S01]  /*40f0*/  IMAD.MOV.U32 R42, RZ, RZ, 0x3de5db65 ;  /* 0x3de5db65ff2a7424 */ /* 0x001fe200078e00ff */
[----:B------:R-:W-:Y:S01]  /*4100*/  DFMA R48, R48, UR6, R6 ;  /* 0x0000000630307c2b */ /* 0x000fe20008000006 */
[----:B------:R-:W-:Y:S01]  /*4110*/  ISETP.NE.U32.AND P1, PT, R16, 0x1, PT ;  /* 0x000000011000780c */ /* 0x000fe20003f25070 */
[----:B-1----:R-:W-:Y:S01]  /*4120*/  DFMA R58, R58, -0.5, R84 ;  /* 0xbfe000003a3a782b */ /* 0x002fe20000000054 */
[----:B------:R-:W-:-:S02]  /*4130*/  ISETP.NE.U32.AND.EX P0, PT, RZ, RZ, PT, P0 ;  /* 0x000000ffff00720c */ /* 0x000fc40003f05100 */
[----:B------:R-:W-:Y:S02]  /*4140*/  ISETP.NE.U32.AND.EX P1, PT, RZ, RZ, PT, P1 ;  /* 0x000000ffff00720c */ /* 0x000fe40003f25110 */
[----:B------:R-:W-:Y:S02]  /*4150*/  FSEL R40, -R3, 4.2945490664224492434e-19, !P0 ;  /* 0x20fd816403287808 */ /* 0x000fe40004000100 */
[----:B------:R-:W-:Y:S01]  /*4160*/  FSEL R41, R42, -0.082518599927425384521, !P0 ;  /* 0xbda8ff832a297808 */ /* 0x000fe20004000000 */
[----:B------:R-:W-:-:S08]  /*4170*/  DMUL R6, R58, UR4 ;  /* 0x000000043a067c28 */ /* 0x000fd00008000000 */
[----:B------:R-:W-:Y:S02]  /*4180*/  DFMA R6, R58, UR6, R6 ;  /* 0x000000063a067c2b */ /* 0x000fe40008000006 */
[----:B------:R-:W-:-:S06]  /*4190*/  DMUL R58, R48, R48 ;  /* 0x00000030303a7228 */ /* 0x000fcc0000000000 */
[----:B------:R-:W-:Y:S02]  /*41a0*/  DMUL R66, R6, R6 ;  /* 0x0000000606427228 */ /* 0x000fe40000000000 */
[----:B--2---:R-:W-:-:S08]  /*41b0*/  DFMA R32, R58, R40, R32 ;  /* 0x000000283a20722b */ /* 0x004fd00000000020 */
[----:B------:R-:W-:-:S08]  /*41c0*/  DFMA R32, R58, R32, R34 ;  /* 0x000000203a20722b */ /* 0x000fd00000000022 */
[C---:B---3--:R-:W-:Y:S02]  /*41d0*/  DFMA R12, R58.reuse, R32, R12 ;  /* 0x000000203a0c722b */ /* 0x048fe4000000000c */
[----:B------:R-:W2:Y:S06]  /*41e0*/  LDG.E.128.CONSTANT R32, desc[UR36][R50.64+0x10] ;  /* 0x0000102432207981 */ /* 0x000eac000c1e9d00 */
[----:B------:R-:W-:Y:S01]  /*41f0*/  DFMA R64, R58, R12, R14 ;  /* 0x0000000c3a40722b */ /* 0x000fe2000000000e */
[----:B------:R-:W-:Y:S02]  /*4200*/  FSEL R12, -R3, 4.2945490664224492434e-19, P1 ;  /* 0x20fd8164030c7808 */ /* 0x000fe40000800100 */
[----:B------:R-:W-:-:S02]  /*4210*/  FSEL R13, R42, -0.082518599927425384521, P1 ;  /* 0xbda8ff832a0d7808 */ /* 0x000fc40000800000 */
[----:B------:R-:W3:Y:S04]  /*4220*/  LDG.E.128.CONSTANT R40, desc[UR36][R50.64+0x20] ;  /* 0x0000202432287981 */ /* 0x000ee8000c1e9d00 */
[C---:B----4-:R-:W-:Y:S01]  /*4230*/  DFMA R8, R66.reuse, R12, R8 ;  /* 0x0000000c4208722b */ /* 0x050fe20000000008 */
[----:B------:R-:W4:Y:S07]  /*4240*/  LDG.E.128.CONSTANT R12, desc[UR36][R56.64+0x20] ;  /* 0x00002024380c7981 */ /* 0x000f2e000c1e9d00 */
[----:B------:R-:W-:Y:S01]  /*4250*/  DFMA R8, R66, R8, R10 ;  /* 0x000000084208722b */ /* 0x000fe2000000000a */
[----:B------:R-:W-:-:S02]  /*4260*/  LOP3.LUT P2, RZ, R2, 0x2, RZ, 0xc0, !PT ;  /* 0x0000000202ff7812 */ /* 0x000fc4000784c0ff */
[----:B------:R-:W-:-:S05]  /*4270*/  LOP3.LUT P3, RZ, R0, 0x2, RZ, 0xc0, !PT ;  /* 0x0000000200ff7812 */ /* 0x000fca000786c0ff */
[----:B--2---:R-:W-:-:S08]  /*4280*/  DFMA R8, R66, R8, R32 ;  /* 0x000000084208722b */ /* 0x004fd00000000020 */
[----:B------:R-:W-:-:S08]  /*4290*/  DFMA R8, R66, R8, R34 ;  /* 0x000000084208722b */ /* 0x000fd00000000022 */
[----:B---3--:R-:W-:Y:S02]  /*42a0*/  DFMA R8, R66, R8, R40 ;  /* 0x000000084208722b */ /* 0x008fe40000000028 */
[----:B----4-:R-:W-:-:S06]  /*42b0*/  DFMA R12, R58, R64, R12 ;  /* 0x000000403a0c722b */ /* 0x010fcc000000000c */
[----:B------:R-:W-:Y:S02]  /*42c0*/  DFMA R8, R66, R8, R42 ;  /* 0x000000084208722b */ /* 0x000fe4000000002a */
[----:B------:R-:W-:-:S06]  /*42d0*/  DFMA R12, R58, R12, R14 ;  /* 0x0000000c3a0c722b */ /* 0x000fcc000000000e */
[-C--:B------:R-:W-:Y:S02]  /*42e0*/  DFMA R10, R6, R8.reuse, R6 ;  /* 0x00000008060a722b */ /* 0x080fe40000000006 */
[----:B------:R-:W-:Y:S02]  /*42f0*/  DFMA R66, R66, R8, 1 ;  /* 0x3ff000004242742b */ /* 0x000fe40000000008 */
[-C--:B------:R-:W-:Y:S02]  /*4300*/  DFMA R48, R48, R12.reuse, R48 ;  /* 0x0000000c3030722b */ /* 0x080fe40000000030 */
[----:B------:R-:W-:Y:S01]  /*4310*/  DFMA R12, R58, R12, 1 ;  /* 0x3ff000003a0c742b */ /* 0x000fe2000000000c */
[----:B------:R-:W0:Y:S01]  /*4320*/  FRND.F64.TRUNC R14, R84 ;  /* 0x00000054000e7313 */ /* 0x000e22000030d800 */
[----:B------:R-:W-:Y:S02]  /*4330*/  IMAD.MOV.U32 R8, RZ, RZ, R38 ;  /* 0x000000ffff087224 */ /* 0x000fe400078e0026 */
[----:B------:R-:W-:-:S02]  /*4340*/  IMAD.MOV.U32 R9, RZ, RZ, R39 ;  /* 0x000000ffff097224 */ /* 0x000fc400078e0027 */
[----:B------:R-:W-:Y:S02]  /*4350*/  FSEL R2, R66, R10, !P1 ;  /* 0x0000000a42027208 */ /* 0x000fe40004800000 */
[----:B------:R-:W-:Y:S02]  /*4360*/  FSEL R3, R67, R11, !P1 ;  /* 0x0000000b43037208 */ /* 0x000fe40004800000 */
[----:B------:R-:W-:Y:S02]  /*4370*/  FSEL R32, R48, R12, !P0 ;  /* 0x0000000c30207208 */ /* 0x000fe40004000000 */
[----:B------:R-:W-:Y:S01]  /*4380*/  FSEL R33, R49, R13, !P0 ;  /* 0x0000000d31217208 */ /* 0x000fe20004000000 */
[----:B------:R1:W-:Y:S05]  /*4390*/  STL.64 [R1], R8 ;  /* 0x0000000801007387 */ /* 0x0003ea0000100a00 */
[----:B------:R-:W-:-:S02]  /*43a0*/  DADD R6, RZ, -R32 ;  /* 0x00000000ff067229 */ /* 0x000fc40000000820 */
[----:B-1----:R-:W-:Y:S02]  /*43b0*/  DADD R8, RZ, -R2 ;  /* 0x00000000ff087229 */ /* 0x002fe40000000802 */
[----:B0-----:R-:W-:-:S06]  /*43c0*/  DSETP.NEU.AND P0, PT, R84, R14, PT ;  /* 0x0000000e5400722a */ /* 0x001fcc0003f0d000 */
[----:B------:R-:W-:Y:S02]  /*43d0*/  FSEL R6, R32, R6, !P3 ;  /* 0x0000000620067208 */ /* 0x000fe40005800000 */
[----:B------:R-:W-:Y:S02]  /*43e0*/  FSEL R7, R33, R7, !P3 ;  /* 0x0000000721077208 */ /* 0x000fe40005800000 */
[----:B------:R-:W-:Y:S02]  /*43f0*/  FSEL R0, R2, R8, !P2 ;  /* 0x0000000802007208 */ /* 0x000fe40005000000 */
[----:B------:R-:W-:Y:S02]  /*4400*/  FSEL R2, R3, R9, !P2 ;  /* 0x0000000903027208 */ /* 0x000fe40005000000 */
[C---:B------:R-:W-:Y:S02]  /*4410*/  IADD3 R10, P1, PT, R38.reuse, 0x8, RZ ;  /* 0x00000008260a7810 */ /* 0x040fe40007f3e0ff */
[----:B------:R-:W-:-:S02]  /*4420*/  IADD3 R12, P4, PT, R38, 0x10, RZ ;  /* 0x00000010260c7810 */ /* 0x000fc40007f9e0ff */
[----:B------:R-:W-:Y:S02]  /*4430*/  IADD3 R14, P3, PT, R38, 0x18, RZ ;  /* 0x00000018260e7810 */ /* 0x000fe40007f7e0ff */
[----:B------:R-:W-:Y:S02]  /*4440*/  FSEL R84, R20, R0, !P0 ;  /* 0x0000000014547208 */ /* 0x000fe40004000000 */
[----:B------:R-:W-:Y:S02]  /*4450*/  FSEL R85, R21, R2, !P0 ;  /* 0x0000000215557208 */ /* 0x000fe40004000000 */
[----:B------:R-:W-:Y:S01]  /*4460*/  IADD3 R16, P0, PT, R38, 0x20, RZ ;  /* 0x0000002026107810 */ /* 0x000fe20007f1e0ff */
[--C-:B------:R-:W-:Y:S02]  /*4470*/  IMAD.X R11, RZ, RZ, R39.reuse, P1 ;  /* 0x000000ffff0b7224 */ /* 0x100fe400008e0627 */
[--C-:B------:R-:W-:Y:S02]  /*4480*/  IMAD.X R13, RZ, RZ, R39.reuse, P4 ;  /* 0x000000ffff0d7224 */ /* 0x100fe400020e0627 */
[----:B------:R-:W-:-:S02]  /*4490*/  IMAD.X R15, RZ, RZ, R39, P3 ;  /* 0x000000ffff0f7224 */ /* 0x000fc400018e0627 */
[----:B------:R-:W-:Y:S01]  /*44a0*/  IMAD.X R2, RZ, RZ, R39, P0 ;  /* 0x000000ffff027224 */ /* 0x000fe200000e0627 */
[C---:B------:R-:W-:Y:S01]  /*44b0*/  DMUL R6, R44.reuse, R6 ;  /* 0x000000062c067228 */ /* 0x040fe20000000000 */
[----:B------:R0:W-:Y:S01]  /*44c0*/  STL.64 [R1+0x8], R10 ;  /* 0x0000080a01007387 */ /* 0x0001e20000100a00 */
[----:B------:R-:W-:Y:S01]  /*44d0*/  DMUL R84, R44, R84 ;  /* 0x000000542c547228 */ /* 0x000fe20000000000 */
[----:B------:R-:W-:Y:S01]  /*44e0*/  IMAD.MOV.U32 R8, RZ, RZ, RZ ;  /* 0x000000ffff087224 */ /* 0x000fe200078e00ff */
[----:B------:R-:W-:Y:S01]  /*44f0*/  MOV R20, 0x45b0 ;  /* 0x000045b000147802 */ /* 0x000fe20000000f00 */
[----:B------:R1:W-:Y:S01]  /*4500*/  STL.64 [R1+0x10], R12 ;  /* 0x0000100c01007387 */ /* 0x0003e20000100a00 */
[----:B------:R-:W-:Y:S02]  /*4510*/  IMAD.MOV.U32 R9, RZ, RZ, 0x407c2000 ;  /* 0x407c2000ff097424 */ /* 0x000fe400078e00ff */
[----:B------:R-:W-:Y:S01]  /*4520*/  IMAD.MOV.U32 R21, RZ, RZ, 0x0 ;  /* 0x00000000ff157424 */ /* 0x000fe200078e00ff */
[----:B------:R2:W-:Y:S01]  /*4530*/  STL.64 [R1+0x18], R14 ;  /* 0x0000180e01007387 */ /* 0x0005e20000100a00 */
[----:B0-----:R-:W-:Y:S01]  /*4540*/  IMAD.MOV.U32 R10, RZ, RZ, RZ ;  /* 0x000000ffff0a7224 */ /* 0x001fe200078e00ff */
[----:B------:R-:W-:Y:S01]  /*4550*/  MOV R11, 0x407c2000 ;  /* 0x407c2000000b7802 */ /* 0x000fe20000000f00 */
[----:B-1----:R-:W-:-:S02]  /*4560*/  IMAD.MOV.U32 R12, RZ, RZ, RZ ;  /* 0x000000ffff0c7224 */ /* 0x002fc400078e00ff */
[----:B------:R-:W-:Y:S02]  /*4570*/  IMAD.MOV.U32 R13, RZ, RZ, 0x4072c000 ;  /* 0x4072c000ff0d7424 */ /* 0x000fe400078e00ff */
        /* <DEDUP_REMOVED lines=20> */
[----:B0-----:R-:W-:Y:S01]  /*46c0*/  MOV R8, RZ ;  /* 0x000000ff00087202 */ /* 0x001fe20000000f00 */
[----:B------:R-:W-:Y:S02]  /*46d0*/  IMAD.MOV.U32 R9, RZ, RZ, 0x407c2000 ;  /* 0x407c2000ff097424 */ /* 0x000fe400078e00ff */
[----:B-1----:R-:W-:Y:S02]  /*46e0*/  IMAD.MOV.U32 R10, RZ, RZ, RZ ;  /* 0x000000ffff0a7224 */ /* 0x002fe400078e00ff */
[----:B------:R-:W-:-:S02]  /*46f0*/  IMAD.MOV.U32 R11, RZ, RZ, 0x407c2000 ;  /* 0x407c2000ff0b7424 */ /* 0x000fc400078e00ff */
[----:B--2---:R-:W-:Y:S02]  /*4700*/  IMAD.MOV.U32 R12, RZ, RZ, RZ ;  /* 0x000000ffff0c7224 */ /* 0x004fe400078e00ff */
[----:B------:R-:W-:Y:S01]  /*4710*/  IMAD.MOV.U32 R13, RZ, RZ, 0x4072c000 ;  /* 0x4072c000ff0d7424 */ /* 0x000fe200078e00ff */
[----:B---3--:R-:W-:Y:S01]  /*4720*/  MOV R20, 0x4750 ;  /* 0x0000475000147802 */ /* 0x008fe20000000f00 */
[----:B------:R-:W-:-:S07]  /*4730*/  IMAD.MOV.U32 R21, RZ, RZ, 0x0 ;  /* 0x00000000ff157424 */ /* 0x000fce00078e00ff */
[----:B------:R-:W-:Y:S05]  /*4740*/  CALL.REL.NOINC `($_Z21calculateAllInterInfoP6PlayerP5PointP5rType$_Z22CUDA_compute_motion_1ddddddddRdS_S_S_S_) ;  /* 0x0000012000847944 */ /* 0x000fea0003c00000 */
[----:B------:R-:W0:Y:S01]  /*4750*/  LDCU UR4, c[0x0][0x2f8] ;  /* 0x00005f00ff0477ac */ /* 0x000e220008000800 */
[----:B------:R-:W2:Y:S01]  /*4760*/  LDL.64 R4, [R1+0x48] ;  /* 0x0000480001047983 */ /* 0x000ea20000100a00 */
[----:B0-----:R-:W-:-:S06]  /*4770*/  VIADD R2, R38, -UR4 ;  /* 0x8000000426027c36 */ /* 0x001fcc0008000000 */
[----:B------:R-:W3:Y:S01]  /*4780*/  LDL.64 R2, [R2] ;  /* 0x0000000002027983 */ /* 0x000ee20000100a00 */
[----:B------:R-:W-:-:S06]  /*4790*/  DSETP.GEU.AND P0, PT, |R78|, 120, PT ;  /* 0x405e00004e00742a */ /* 0x000fcc0003f0e200 */
[C---:B------:R-:W-:Y:S02]  /*47a0*/  DSETP.LT.AND P1, PT, R24.reuse, -480, !P0 ;  /* 0xc07e00001800742a */ /* 0x040fe40004721000 */
[C---:B------:R-:W-:Y:S01]  /*47b0*/  DSETP.LT.AND P0, PT, R24.reuse, 600, !P0 ;  /* 0x4082c0001800742a */ /* 0x040fe20004701000 */
[----:B------:R-:W-:Y:S01]  /*47c0*/  UMOV UR4, 0x88e368f1 ;  /* 0x88e368f100047882 */ /* 0x000fe20000000000 */
[----:B------:R-:W-:Y:S02]  /*47d0*/  UMOV UR5, 0x3ee4f8b5 ;  /* 0x3ee4f8b500057882 */ /* 0x000fe40000000000 */
[C---:B------:R-:W-:Y:S02]  /*47e0*/  DSETP.GT.AND P1, PT, R24.reuse, -600, P1 ;  /* 0xc082c0001800742a */ /* 0x040fe40000f24000 */
[----:B------:R-:W-:-:S06]  /*47f0*/  DSETP.GT.AND P0, PT, R24, 480, P0 ;  /* 0x407e00001800742a */ /* 0x000fcc0000704000 */
[----:B------:R-:W-:Y:S01]  /*4800*/  PLOP3.LUT P0, PT, P1, P0, PT, 0xf8, 0x8f ;  /* 0x00000000008f781c */ /* 0x000fe20000f01f70 */
[----:B------:R-:W-:Y:S01]  /*4810*/  BSSY.RELIABLE B0, `(.L_x_49) ;  /* 0x000001f000007945 */ /* 0x000fe20003800100 */
[C---:B--2---:R-:W-:Y:S02]  /*4820*/  DSETP.GT.AND P4, PT, R4.reuse, 50, PT ;  /* 0x404900000400742a */ /* 0x044fe40003f84000 */
[----:B------:R-:W-:-:S04]  /*4830*/  DSETP.GEU.AND P2, PT, R4, UR4, PT ;  /* 0x0000000404007e2a */ /* 0x000fc8000bf4e000 */
[----:B------:R-:W-:Y:S02]  /*4840*/  FSEL R0, R4, RZ, !P4 ;  /* 0x000000ff04007208 */ /* 0x000fe40006000000 */
[----:B------:R-:W-:Y:S02]  /*4850*/  FSEL R4, R5, RZ, !P4 ;  /* 0x000000ff05047208 */ /* 0x000fe40006000000 */
[----:B------:R-:W-:Y:S02]  /*4860*/  FSEL R6, R0, RZ, P2 ;  /* 0x000000ff00067208 */ /* 0x000fe40001000000 */
[----:B------:R-:W-:Y:S01]  /*4870*/  FSEL R7, R4, RZ, P2 ;  /* 0x000000ff04077208 */ /* 0x000fe20001000000 */
[C---:B---3--:R-:W-:Y:S02]  /*4880*/  DSETP.GT.AND P3, PT, R2.reuse, 50, PT ;  /* 0x404900000200742a */ /* 0x048fe40003f64000 */
[----:B------:R-:W-:-:S04]  /*4890*/  DSETP.GEU.AND P4, PT, R2, UR4, PT ;  /* 0x0000000402007e2a */ /* 0x000fc8000bf8e000 */
[----:B------:R-:W-:Y:S02]  /*48a0*/  FSEL R2, R2, RZ, !P3 ;  /* 0x000000ff02027208 */ /* 0x000fe40005800000 */
[----:B------:R-:W-:Y:S02]  /*48b0*/  FSEL R3, R3, RZ, !P3 ;  /* 0x000000ff03037208 */ /* 0x000fe40005800000 */
[----:B------:R-:W-:Y:S02]  /*48c0*/  FSEL R2, R2, RZ, P4 ;  /* 0x000000ff02027208 */ /* 0x000fe40002000000 */
[----:B------:R-:W-:-:S06]  /*48d0*/  FSEL R3, R3, RZ, P4 ;  /* 0x000000ff03037208 */ /* 0x000fcc0002000000 */
[----:B------:R-:W-:-:S06]  /*48e0*/  DSETP.GT.AND P2, PT, R2, R6, PT ;  /* 0x000000060200722a */ /* 0x000fcc0003f44000 */
[----:B------:R-:W-:Y:S02]  /*48f0*/  FSEL R2, R2, R6, P2 ;  /* 0x0000000602027208 */ /* 0x000fe40001000000 */
[----:B------:R-:W-:Y:S01]  /*4900*/  FSEL R3, R3, R7, P2 ;  /* 0x0000000703037208 */ /* 0x000fe20001000000 */
[----:B------:R-:W-:Y:S06]  /*4910*/  @P0 BRA `(.L_x_50) ;  /* 0x0000000000380947 */ /* 0x000fec0003800000 */
[----:B------:R-:W-:-:S06]  /*4920*/  DSETP.GEU.AND P0, PT, |R78|, 440, PT ;  /* 0x407b80004e00742a */ /* 0x000fcc0003f0e200 */
[----:B------:R-:W-:Y:S01]  /*4930*/  DSETP.GEU.OR P1, PT, |R24|, 590, P0 ;  /* 0x408270001800742a */ /* 0x000fe2000072e600 */
[----:B------:R-:W-:-:S13]  /*4940*/  PLOP3.LUT P0, PT, PT, PT, PT, 0x80, 0x8 ;  /* 0x000000000008781c */ /* 0x000fda0003f0f070 */
[----:B------:R-:W-:Y:S05]  /*4950*/  @P1 BREAK.RELIABLE B0 ;  /* 0x0000000000001942 */ /* 0x000fea0003800100 */
[----:B------:R-:W-:Y:S05]  /*4960*/  @P1 BRA `(.L_x_38) ;  /* 0x0000000000401947 */ /* 0x000fea0003800000 */
[----:B------:R-:W-:Y:S01]  /*4970*/  UMOV UR4, 0x33333333 ;  /* 0x3333333300047882 */ /* 0x000fe20000000000 */
[----:B------:R-:W-:Y:S02]  /*4980*/  UMOV UR5, 0x3fc33333 ;  /* 0x3fc3333300057882 */ /* 0x000fe40000000000 */
[----:B------:R-:W-:-:S06]  /*4990*/  DSETP.GEU.AND P0, PT, R2, UR4, PT ;  /* 0x0000000402007e2a */ /* 0x000fcc000bf0e000 */
[----:B------:R-:W-:Y:S02]  /*49a0*/  FSEL R2, R2, RZ, P0 ;  /* 0x000000ff02027208 */ /* 0x000fe40000000000 */
[----:B------:R-:W-:Y:S02]  /*49b0*/  FSEL R3, R3, RZ, P0 ;  /* 0x000000ff03037208 */ /* 0x000fe40000000000 */
[----:B------:R-:W-:-:S04]  /*49c0*/  PLOP3.LUT P0, PT, PT, PT, PT, 0x8, 0x80 ;  /* 0x000000000080781c */ /* 0x000fc80003f0e170 */
[----:B------:R-:W-:-:S14]  /*49d0*/  DSETP.GEU.AND P1, PT, R2, R18, PT ;  /* 0x000000120200722a */ /* 0x000fdc0003f2e000 */
[----:B------:R-:W-:Y:S05]  /*49e0*/  @!P1 BREAK.RELIABLE B0 ;  /* 0x0000000000009942 */ /* 0x000fea0003800100 */
[----:B------:R-:W-:Y:S05]  /*49f0*/  @!P1 BRA `(.L_x_38) ;  /* 0x00000000001c9947 */ /* 0x000fea0003800000 */
.L_x_50:
[----:B------:R-:W-:Y:S05]  /*4a00*/  BSYNC.RELIABLE B0 ;  /* 0x0000000000007941 */ /* 0x000fea0003800100 */
.L_x_49:
[----:B------:R-:W-:Y:S01]  /*4a10*/  UMOV UR4, 0x9999999a ;  /* 0x9999999a00047882 */ /* 0x000fe20000000000 */
[----:B------:R-:W-:Y:S02]  /*4a20*/  UMOV UR5, 0x3fb99999 ;  /* 0x3fb9999900057882 */ /* 0x000fe40000000000 */
[----:B------:R-:W-:-:S08]  /*4a30*/  DADD R18, R18, UR4 ;  /* 0x0000000412127e29 */ /* 0x000fd00008000000 */
[----:B------:R-:W-:-:S14]  /*4a40*/  DSETP.GEU.AND P0, PT, R18, R46, PT ;  /* 0x0000002e1200722a */ /* 0x000fdc0003f0e000 */
[----:B------:R-:W-:Y:S05]  /*4a50*/  @!P0 BRA `(.L_x_51) ;  /* 0xffffffe400c88947 */ /* 0x000fea000383ffff */
[----:B------:R-:W-:-:S13]  /*4a60*/  PLOP3.LUT P0, PT, PT, PT, PT, 0x8, 0x80 ;  /* 0x000000000080781c */ /* 0x000fda0003f0e170 */
.L_x_38:
[----:B------:R-:W-:Y:S05]  /*4a70*/  BSYNC.RECONVERGENT B7 ;  /* 0x0000000000077941 */ /* 0x000fea0003800200 */
.L_x_37:
[----:B------:R-:W-:-:S14]  /*4a80*/  DSETP.GE.OR P0, PT, R18, R46, P0 ;  /* 0x0000002e1200722a */ /* 0x000fdc0000706400 */
[----:B------:R-:W-:Y:S05]  /*4a90*/  @P0 BRA `(.L_x_34) ;  /* 0x0000007c00380947 */ /* 0x000fea0003800000 */
[----:B------:R-:W-:Y:S01]  /*4aa0*/  DADD R2, -RZ, |R54| ;  /* 0x00000000ff027229 */ /* 0x000fe20000000536 */
[----:B------:R-:W-:Y:S01]  /*4ab0*/  IMAD.MOV.U32 R6, RZ, RZ, 0x1 ;  /* 0x00000001ff067424 */ /* 0x000fe200078e00ff */
[--C-:B------:R-:W-:Y:S02]  /*4ac0*/  DADD R4, -RZ, |R60|.reuse ;  /* 0x00000000ff047229 */ /* 0x100fe4000000053c */
[----:B------:R-:W-:Y:S02]  /*4ad0*/  DSETP.GT.AND P0, PT, |R54|, |R60|, PT ;  /* 0x4000003c3600722a */ /* 0x000fe40003f04200 */
[----:B------:R-:W-:Y:S02]  /*4ae0*/  DADD R76, R76, -R24 ;  /* 0x000000004c4c7229 */ /* 0x000fe40000000818 */
[----:B------:R-:W-:Y:S02]  /*4af0*/  DADD R70, R70, -R78 ;  /* 0x0000000046467229 */ /* 0x000fe4000000084e */
[----:B------:R-:W-:-:S02]  /*4b00*/  P2R R0, PR, RZ, 0x1 ;  /* 0x00000001ff007803 */ /* 0x000fc40000000000 */
        /* <DEDUP_REMOVED lines=24> */
.L_x_52:
[----:B------:R-:W-:Y:S01]  /*4c90*/  DMUL R2, R4, R4 ;  /* 0x0000000404027228 */ /* 0x000fe20000000000 */
[----:B------:R-:W-:Y:S01]  /*4ca0*/  IMAD.MOV.U32 R6, RZ, RZ, -0x2449a4b7 ;  /* 0xdbb65b49ff067424 */ /* 0x000fe200078e00ff */
[----:B------:R-:W-:Y:S01]  /*4cb0*/  MOV R7, 0x3f2d3b63 ;  /* 0x3f2d3b6300077802 */ /* 0x000fe20000000f00 */
[----:B------:R-:W-:Y:S01]  /*4cc0*/  UMOV UR4, 0x2a25ff7e ;  /* 0x2a25ff7e00047882 */ /* 0x000fe20000000000 */
[----:B------:R-:W-:Y:S01]  /*4cd0*/  UMOV UR5, 0x3ef53e1d ;  /* 0x3ef53e1d00057882 */ /* 0x000fe20000000000 */
[----:B------:R-:W-:-:S03]  /*4ce0*/  DSETP.GT.AND P0, PT, |R54|, |R60|, PT ;  /* 0x4000003c3600722a */ /* 0x000fc60003f04200 */
        /* <DEDUP_REMOVED lines=63> */
.L_x_53:
[----:B------:R-:W-:Y:S01]  /*50e0*/  UMOV UR4, 0x54442d18 ;  /* 0x54442d1800047882 */ /* 0x000fe20000000000 */
[----:B------:R-:W-:Y:S01]  /*50f0*/  UMOV UR5, 0x400921fb ;  /* 0x400921fb00057882 */ /* 0x000fe20000000000 */
[----:B------:R-:W-:Y:S01]  /*5100*/  ISETP.GE.AND P3, PT, R61, RZ, PT ;  /* 0x000000ff3d00720c */ /* 0x000fe20003f66270 */
[----:B------:R-:W-:-:S10]  /*5110*/  DADD R2, -R6, UR4 ;  /* 0x0000000406027e29 */ /* 0x000fd40008000100 */
[----:B------:R-:W-:Y:S02]  /*5120*/  FSEL R8, R2, R6, !P3 ;  /* 0x0000000602087208 */ /* 0x000fe40005800000 */
[----:B------:R-:W-:-:S07]  /*5130*/  FSEL R9, R3, R7, !P3 ;  /* 0x0000000703097208 */ /* 0x000fce0005800000 */
.L_x_54:
[----:B------:R-:W-:Y:S01]  /*5140*/  DADD R10, -RZ, |R70| ;  /* 0x00000000ff0a7229 */ /* 0x000fe20000000546 */
[----:B------:R-:W-:Y:S01]  /*5150*/  IMAD.MOV.U32 R4, RZ, RZ, 0x1 ;  /* 0x00000001ff047424 */ /* 0x000fe200078e00ff */
[--C-:B------:R-:W-:Y:S02]  /*5160*/  DADD R12, -RZ, |R76|.reuse ;  /* 0x00000000ff0c7229 */ /* 0x100fe4000000054c */
[----:B------:R-:W-:Y:S02]  /*5170*/  DSETP.GT.AND P0, PT, |R70|, |R76|, PT ;  /* 0x4000004c4600722a */ /* 0x000fe40003f04200 */
[----:B------:R-:W-:-:S04]  /*5180*/  DSETP.NEU.AND P4, PT, R18, RZ, PT ;  /* 0x000000ff1200722a */ /* 0x000fc80003f8d000 */
[----:B------:R-:W-:Y:S02]  /*5190*/  P2R R2, PR, RZ, 0x1 ;  /* 0x00000001ff027803 */ /* 0x000fe40000000000 */
[----:B------:R-:W-:Y:S02]  /*51a0*/  FSEL R23, R11, R13, P0 ;  /* 0x0000000d0b177208 */ /* 0x000fe40000000000 */
[----:B------:R-:W-:Y:S02]  /*51b0*/  FSEL R22, R10, R12, P0 ;  /* 0x0000000c0a167208 */ /* 0x000fe40000000000 */
[----:B------:R-:W0:Y:S04]  /*51c0*/  MUFU.RCP64H R5, R23 ;  /* 0x0000001700057308 */ /* 0x000e280000001800 */
[----:B------:R-:W-:-:S02]  /*51d0*/  @!P4 FSEL R18, RZ, 3.37028055040000000000e+12, P3 ;  /* 0x54442d18ff12c808 */ /* 0x000fc40001800000 */
        /* <DEDUP_REMOVED lines=24> */
.L_x_55:
[----:B------:R-:W-:Y:S01]  /*5360*/  LOP3.LUT R3, R19, 0x80000000, R55, 0xb8, !PT ;  /* 0x8000000013037812 */ /* 0x000fe200078eb837 */
[----:B------:R-:W-:Y:S01]  /*5370*/  BSSY.RECONVERGENT B6, `(.L_x_56) ;  /* 0x000000b000067945 */ /* 0x000fe20003800200 */
[----:B------:R-:W-:Y:S02]  /*5380*/  FSEL R18, R10, R18, P0 ;  /* 0x000000120a127208 */ /* 0x000fe40000000000 */
[----:B------:R-:W-:Y:S01]  /*5390*/  FSEL R19, R11, R3, P0 ;  /* 0x000000030b137208 */ /* 0x000fe20000000000 */
[----:B------:R-:W-:Y:S06]  /*53a0*/  @P1 BRA P2, `(.L_x_57) ;  /* 0x00000000001c1947 */ /* 0x000fec0001000000 */
[----:B------:R-:W-:Y:S01]  /*53b0*/  IMAD.MOV.U32 R4, RZ, RZ, R6 ;  /* 0x000000ffff047224 */ /* 0x000fe200078e0006 */
[----:B------:R-:W-:Y:S01]  /*53c0*/  MOV R20, 0x5420 ;  /* 0x0000542000147802 */ /* 0x000fe20000000f00 */
[----:B------:R-:W-:Y:S02]  /*53d0*/  IMAD.MOV.U32 R5, RZ, RZ, R7 ;  /* 0x000000ffff057224 */ /* 0x000fe400078e0007 */
[----:B------:R-:W-:Y:S02]  /*53e0*/  IMAD.MOV.U32 R6, RZ, RZ, R22 ;  /* 0x000000ffff067224 */ /* 0x000fe400078e0016 */
[----:B------:R-:W-:Y:S02]  /*53f0*/  IMAD.MOV.U32 R7, RZ, RZ, R23 ;  /* 0x000000ffff077224 */ /* 0x000fe400078e0017 */
[----:B------:R-:W-:-:S07]  /*5400*/  IMAD.MOV.U32 R21, RZ, RZ, 0x0 ;  /* 0x00000000ff157424 */ /* 0x000fce00078e00ff */
[----:B------:R-:W-:Y:S05]  /*5410*/  CALL.REL.NOINC `($__internal_0_$__cuda_sm20_div_rn_f64_full) ;  /* 0x0000014800507944 */ /* 0x000fea0003c00000 */
.L_x_57:
[----:B------:R-:W-:Y:S05]  /*5420*/  BSYNC.RECONVERGENT B6 ;  /* 0x0000000000067941 */ /* 0x000fea0003800200 */
.L_x_56:
[----:B------:R-:W-:Y:S01]  /*5430*/  ISETP.NE.AND P3, PT, R2, RZ, PT ;  /* 0x000000ff0200720c */ /* 0x000fe20003f65270 */
[----:B------:R-:W-:Y:S01]  /*5440*/  DMUL R2, R4, R4 ;  /* 0x0000000404027228 */ /* 0x000fe20000000000 */
        /* <DEDUP_REMOVED lines=12> */
[----:B------:R-:W-:Y:S01]  /*5510*/  DFMA R60, R60, R60, R54 ;  /* 0x0000003c3c3c722b */ /* 0x000fe20000000036 */
[----:B------:R-:W-:-:S04]  /*5520*/  @P3 PLOP3.LUT P0, PT, P1, PT, PT, 0x80, 0x8 ;  /* 0x000000000008381c */ /* 0x000fc80000f0f070 */
[----:B------:R-:W-:Y:S01]  /*5530*/  DFMA R6, R2, R6, -UR4 ;  /* 0x8000000402067e2b */ /* 0x000fe20008000006 */
[----:B------:R-:W-:Y:S01]  /*5540*/  UMOV UR4, 0xc8249315 ;  /* 0xc824931500047882 */ /* 0x000fe20000000000 */
[----:B------:R-:W-:Y:S02]  /*5550*/  UMOV UR5, 0x3f6f9690 ;  /* 0x3f6f969000057882 */ /* 0x000fe40000000000 */
[----:B------:R-:W-:-:S04]  /*5560*/  @P2 IMAD.MOV.U32 R21, RZ, RZ, 0x4002d97c ;  /* 0x4002d97cff152424 */ /* 0x000fc800078e00ff */
        /* <DEDUP_REMOVED lines=45> */
[----:B------:R-:W-:Y:S02]  /*5840*/  DFMA R8, R2, R6, -UR4 ;  /* 0x8000000402087e2b */ /* 0x000fe40008000006 */
[----:B------:R-:W0:Y:S01]  /*5850*/  MUFU.RSQ64H R7, R61 ;  /* 0x0000003d00077308 */ /* 0x000e220000001c00 */
[----:B------:R-:W-:-:S05]  /*5860*/  VIADD R6, R61, 0xfcb00000 ;  /* 0xfcb000003d067836 */ /* 0x000fca0000000000 */
[----:B------:R-:W-:-:S08]  /*5870*/  DMUL R8, R2, R8 ;  /* 0x0000000802087228 */ /* 0x000fd00000000000 */
[----:B------:R-:W-:Y:S02]  /*5880*/  DFMA R8, R8, R4, R4 ;  /* 0x000000040808722b */ /* 0x000fe40000000004 */
[----:B0-----:R-:W-:-:S06]  /*5890*/  DMUL R4, R6, R6 ;  /* 0x0000000606047228 */ /* 0x001fcc0000000000 */
[----:B------:R-:W-:Y:S02]  /*58a0*/  @P3 DADD R2, -RZ, -R8 ;  /* 0x00000000ff023229 */ /* 0x000fe40000000908 */
[----:B------:R-:W-:Y:S01]  /*58b0*/  DFMA R12, R60, -R4, 1 ;  /* 0x3ff000003c0c742b */ /* 0x000fe20000000804 */
[----:B------:R-:W-:Y:S01]  /*58c0*/  @!P3 IMAD.MOV.U32 R4, RZ, RZ, 0x54442d18 ;  /* 0x54442d18ff04b424 */ /* 0x000fe200078e00ff */
[----:B------:R-:W-:-:S06]  /*58d0*/  @!P3 MOV R5, 0x400921fb ;  /* 0x400921fb0005b802 */ /* 0x000fcc0000000f00 */
[----:B------:R-:W-:Y:S01]  /*58e0*/  @P3 FSEL R2, R8, R2, !P0 ;  /* 0x0000000208023208 */ /* 0x000fe20004000000 */
[----:B------:R-:W-:Y:S01]  /*58f0*/  DFMA R14, R12, R10, 0.5 ;  /* 0x3fe000000c0e742b */ /* 0x000fe2000000000a */
[----:B------:R-:W-:Y:S01]  /*5900*/  @P3 FSEL R3, R9, R3, !P0 ;  /* 0x0000000309033208 */ /* 0x000fe20004000000 */
[----:B------:R-:W-:Y:S01]  /*5910*/  @P3 IMAD.MOV.U32 R10, RZ, RZ, 0x54442d18 ;  /* 0x54442d18ff0a3424 */ /* 0x000fe200078e00ff */
[----:B------:R-:W-:Y:S01]  /*5920*/  @!P3 DADD R4, -R8, R4 ;  /* 0x000000000804b229 */ /* 0x000fe20000000104 */
[----:B------:R-:W-:Y:S01]  /*5930*/  @P3 IMAD.MOV.U32 R11, RZ, RZ, 0x3ff921fb ;  /* 0x3ff921fbff0b3424 */ /* 0x000fe200078e00ff */
[----:B------:R-:W-:Y:S01]  /*5940*/  @!P3 PLOP3.LUT P0, PT, P1, PT, PT, 0x80, 0x8 ;  /* 0x000000000008b81c */ /* 0x000fe20000f0f070 */
[----:B------:R-:W-:Y:S02]  /*5950*/  DMUL R12, R6, R12 ;  /* 0x0000000c060c7228 */ /* 0x000fe40000000000 */
[----:B------:R-:W-:Y:S01]  /*5960*/  @P2 DSETP.NEU.AND P1, PT, |R76|, |R70|, PT ;  /* 0x400000464c00222a */ /* 0x000fe20003f2d200 */
[----:B------:R-:W-:Y:S01]  /*5970*/  @P2 FSEL R21, R21, 1.8213495016098022461, !P0 ;  /* 0x3fe921fb15152808 */ /* 0x000fe20004000000 */
[----:B------:R-:W-:-:S04]  /*5980*/  @P3 DADD R2, R2, R10 ;  /* 0x0000000002023229 */ /* 0x000fc8000000000a */
[----:B------:R-:W-:Y:S02]  /*5990*/  DFMA R10, R14, R12, R6 ;  /* 0x0000000c0e0a722b */ /* 0x000fe40000000006 */
[----:B------:R-:W-:Y:S01]  /*59a0*/  @!P3 FSEL R3, R5, R9, !P0 ;  /* 0x000000090503b208 */ /* 0x000fe20004000000 */
[----:B------:R-:W-:Y:S01]  /*59b0*/  @P2 IMAD.MOV.U32 R9, RZ, RZ, 0x7f3321d2 ;  /* 0x7f3321d2ff092424 */ /* 0x000fe200078e00ff */
[----:B------:R-:W-:Y:S01]  /*59c0*/  @!P3 FSEL R2, R4, R8, !P0 ;  /* 0x000000080402b208 */ /* 0x000fe20004000000 */
[----:B------:R-:W-:Y:S01]  /*59d0*/  DADD R14, |R76|, |R70| ;  /* 0x000000004c0e7229 */ /* 0x000fe20000000646 */
[----:B------:R-:W-:Y:S02]  /*59e0*/  @P2 FSEL R3, R21, R3, !P1 ;  /* 0x0000000315032208 */ /* 0x000fe40004800000 */
[----:B------:R-:W-:Y:S01]  /*59f0*/  @P2 FSEL R9, R9, 3.37028055040000000000e+12, !P0 ;  /* 0x54442d1809092808 */ /* 0x000fe20004000000 */
[----:B------:R-:W-:Y:S01]  /*5a00*/  DMUL R12, R60, R10 ;  /* 0x0000000a3c0c7228 */ /* 0x000fe20000000000 */
[----:B------:R-:W-:Y:S01]  /*5a10*/  @!P2 FSEL R5, RZ, 2.1426990032196044922, P0 ;  /* 0x400921fbff05a808 */ /* 0x000fe20000000000 */
[----:B------:R-:W-:Y:S01]  /*5a20*/  @P2 IMAD.MOV.U32 R5, RZ, RZ, R3 ;  /* 0x000000ffff052224 */ /* 0x000fe200078e0003 */
[----:B------:R-:W-:Y:S01]  /*5a30*/  @P2 FSEL R0, R9, R2, !P1 ;  /* 0x0000000209002208 */ /* 0x000fe20004800000 */
[----:B------:R-:W-:Y:S01]  /*5a40*/  VIADD R3, R11, 0xfff00000 ;  /* 0xfff000000b037836 */ /* 0x000fe20000000000 */
[----:B------:R-:W-:Y:S01]  /*5a50*/  @!P2 FSEL R4, RZ, 3.37028055040000000000e+12, P0 ;  /* 0x54442d18ff04a808 */ /* 0x000fe20000000000 */
[----:B------:R-:W-:Y:S01]  /*5a60*/  DSETP.NAN.AND P0, PT, R14, R14, PT ;  /* 0x0000000e0e00722a */ /* 0x000fe20003f08000 */
[----:B------:R-:W-:Y:S01]  /*5a70*/  LOP3.LUT R5, R5, 0x80000000, R71, 0xb8, !PT ;  /* 0x8000000005057812 */ /* 0x000fe200078eb847 */
[----:B------:R-:W-:Y:S01]  /*5a80*/  @P2 IMAD.MOV.U32 R4, RZ, RZ, R0 ;  /* 0x000000ffff042224 */ /* 0x000fe200078e0000 */
[----:B------:R-:W-:Y:S01]  /*5a90*/  DFMA R8, R12, -R12, R60 ;  /* 0x8000000c0c08722b */ /* 0x000fe2000000003c */
[----:B------:R-:W-:-:S02]  /*5aa0*/  IMAD.MOV.U32 R2, RZ, RZ, R10 ;  /* 0x000000ffff027224 */ /* 0x000fc400078e000a */
[----:B------:R-:W-:Y:S02]  /*5ab0*/  FSEL R5, R15, R5, P0 ;  /* 0x000000050f057208 */ /* 0x000fe40000000000 */
[----:B------:R-:W-:Y:S02]  /*5ac0*/  FSEL R4, R14, R4, P0 ;  /* 0x000000040e047208 */ /* 0x000fe40000000000 */
[----:B------:R-:W-:Y:S01]  /*5ad0*/  ISETP.GE.U32.AND P0, PT, R6, 0x7ca00000, PT ;  /* 0x7ca000000600780c */ /* 0x000fe20003f06070 */
[----:B------:R-:W-:-:S03]  /*5ae0*/  DFMA R22, R8, R2, R12 ;  /* 0x000000020816722b */ /* 0x000fc6000000000c */
[----:B------:R-:W-:-:S09]  /*5af0*/  DADD R18, R18, -R4 ;  /* 0x0000000012127229 */ /* 0x000fd20000000804 */
[----:B------:R-:W-:Y:S05]  /*5b00*/  @!P0 BRA `(.L_x_58) ;  /* 0x0000000000208947 */ /* 0x000fea0003800000 */
[----:B------:R-:W-:Y:S01]  /*5b10*/  IMAD.MOV.U32 R4, RZ, RZ, R60 ;  /* 0x000000ffff047224 */ /* 0x000fe200078e003c */
[----:B------:R-:W-:Y:S01]  /*5b20*/  MOV R20, 0x5b70 ;  /* 0x00005b7000147802 */ /* 0x000fe20000000f00 */
[----:B------:R-:W-:Y:S02]  /*5b30*/  IMAD.MOV.U32 R5, RZ, RZ, R61 ;  /* 0x000000ffff057224 */ /* 0x000fe400078e003d */
[----:B------:R-:W-:Y:S02]  /*5b40*/  IMAD.MOV.U32 R11, RZ, RZ, R3 ;  /* 0x000000ffff0b7224 */ /* 0x000fe400078e0003 */
[----:B------:R-:W-:-:S07]  /*5b50*/  IMAD.MOV.U32 R21, RZ, RZ, 0x0 ;  /* 0x00000000ff157424 */ /* 0x000fce00078e00ff */
[----:B------:R-:W-:Y:S05]  /*5b60*/  CALL.REL.NOINC `($__internal_1_$__cuda_sm20_dsqrt_rn_f64_mediumpath_v1) ;  /* 0x00000148001c7944 */ /* 0x000fea0003c00000 */
[----:B------:R-:W-:Y:S02]  /*5b70*/  IMAD.MOV.U32 R22, RZ, RZ, R4 ;  /* 0x000000ffff167224 */ /* 0x000fe400078e0004 */
[----:B------:R-:W-:-:S07]  /*5b80*/  IMAD.MOV.U32 R23, RZ, RZ, R5 ;  /* 0x000000ffff177224 */ /* 0x000fce00078e0005 */
.L_x_58:
[----:B------:R-:W-:Y:S01]  /*5b90*/  DMUL R76, R76, R76 ;  /* 0x0000004c4c4c7228 */ /* 0x000fe20000000000 */
[----:B------:R-:W-:Y:S01]  /*5ba0*/  IMAD.MOV.U32 R4, RZ, RZ, 0x0 ;  /* 0x00000000ff047424 */ /* 0x000fe200078e00ff */
[----:B------:R-:W-:Y:S01]  /*5bb0*/  BSSY.RECONVERGENT B6, `(.L_x_59) ;  /* 0x0000017000067945 */ /* 0x000fe20003800200 */
        /* <DEDUP_REMOVED lines=22> */
.L_x_60:
[----:B------:R-:W-:Y:S05]  /*5d20*/  BSYNC.RECONVERGENT B6 ;  /* 0x0000000000067941 */ /* 0x000fea0003800200 */
.L_x_59:
        /* <DEDUP_REMOVED lines=52> */
[----:B------:R-:W-:-:S06]  /*6070*/  FSEL R53, R3, -0.082518599927425384521, P1 ;  /* 0xbda8ff8303357808 */ /* 0x000fcc0000800000 */
        /* <DEDUP_REMOVED lines=25> */
[----:B------:R-:W-:Y:S02]  /*6210*/  IMAD.MOV.U32 R6, RZ, RZ, R38 ;  /* 0x000000ffff067224 */ /* 0x000fe400078e0026 */
[----:B------:R-:W-:Y:S01]  /*6220*/  IMAD.MOV.U32 R7, RZ, RZ, R39 ;  /* 0x000000ffff077224 */ /* 0x000fe200078e0027 */
[----:B------:R-:W-:-:S04]  /*6230*/  LOP3.LUT P1, RZ, R0, 0x2, RZ, 0xc0, !PT ;  /* 0x0000000200ff7812 */ /* 0x000fc8000782c0ff */
[----:B------:R0:W-:Y:S01]  /*6240*/  STL.64 [R1], R6 ;  /* 0x0000000601007387 */ /* 0x0001e20000100a00 */
[----:B------:R-:W-:Y:S02]  /*6250*/  FSEL R0, R8, R18, !P0 ;  /* 0x0000001208007208 */ /* 0x000fe40004000000 */
[C---:B------:R-:W-:Y:S02]  /*6260*/  IADD3 R10, P3, PT, R38.reuse, 0x8, RZ ;  /* 0x00000008260a7810 */ /* 0x040fe40007f7e0ff */
[C---:B------:R-:W-:Y:S02]  /*6270*/  IADD3 R12, P4, PT, R38.reuse, 0x10, RZ ;  /* 0x00000010260c7810 */ /* 0x040fe40007f9e0ff */
[----:B------:R-:W-:Y:S02]  /*6280*/  IADD3 R14, P5, PT, R38, 0x18, RZ ;  /* 0x00000018260e7810 */ /* 0x000fe40007fbe0ff */
[----:B0-----:R-:W-:Y:S02]  /*6290*/  FSEL R6, R26, R2, !P1 ;  /* 0x000000021a067208 */ /* 0x001fe40004800000 */
[----:B------:R-:W-:-:S02]  /*62a0*/  FSEL R2, R9, R19, !P0 ;  /* 0x0000001309027208 */ /* 0x000fc40004000000 */
[----:B------:R-:W-:Y:S02]  /*62b0*/  IADD3 R16, P0, PT, R38, 0x20, RZ ;  /* 0x0000002026107810 */ /* 0x000fe40007f1e0ff */
[----:B------:R-:W-:Y:S02]  /*62c0*/  FSEL R7, R27, R3, !P1 ;  /* 0x000000031b077208 */ /* 0x000fe40004800000 */
[----:B------:R-:W-:Y:S02]  /*62d0*/  FSEL R18, R20, R0, !P2 ;  /* 0x0000000014127208 */ /* 0x000fe40005000000 */
[----:B------:R-:W-:Y:S01]  /*62e0*/  FSEL R19, R21, R2, !P2 ;  /* 0x0000000215137208 */ /* 0x000fe20005000000 */
[--C-:B------:R-:W-:Y:S01]  /*62f0*/  IMAD.X R11, RZ, RZ, R39.reuse, P3 ;  /* 0x000000ffff0b7224 */ /* 0x100fe200018e0627 */
[----:B------:R-:W-:Y:S01]  /*6300*/  IADD3.X R2, PT, PT, RZ, R39, RZ, P0, !PT ;  /* 0x00000027ff027210 */ /* 0x000fe200007fe4ff */
        /* <DEDUP_REMOVED lines=13> */
[----:B-1----:R-:W-:Y:S02]  /*63e0*/  IMAD.MOV.U32 R12, RZ, RZ, RZ ;  /* 0x000000ffff0c7224 */ /* 0x002fe400078e00ff */
[----:B------:R-:W-:Y:S02]  /*63f0*/  IMAD.MOV.U32 R13, RZ, RZ, 0x4072c000 ;  /* 0x4072c000ff0d7424 */ /* 0x000fe400078e00ff */
[----:B--2---:R-:W-:-:S02]  /*6400*/  IMAD.MOV.U32 R14, RZ, RZ, R16 ;  /* 0x000000ffff0e7224 */ /* 0x004fc400078e0010 */
        /* <DEDUP_REMOVED lines=19> */
[----:B0-----:R-:W-:Y:S01]  /*6540*/  IMAD.MOV.U32 R8, RZ, RZ, RZ ;  /* 0x000000ffff087224 */ /* 0x001fe200078e00ff */
[----:B------:R-:W-:Y:S01]  /*6550*/  MOV R9, 0x407c2000 ;  /* 0x407c200000097802 */ /* 0x000fe20000000f00 */
[----:B-1----:R-:W-:Y:S02]  /*6560*/  IMAD.MOV.U32 R10, RZ, RZ, RZ ;  /* 0x000000ffff0a7224 */ /* 0x002fe400078e00ff */
[----:B------:R-:W-:Y:S02]  /*6570*/  IMAD.MOV.U32 R11, RZ, RZ, 0x407c2000 ;  /* 0x407c2000ff0b7424 */ /* 0x000fe400078e00ff */
        /* <DEDUP_REMOVED lines=29> */
.L_x_20:
[----:B------:R-:W-:-:S13]  /*6750*/  ISETP.NE.AND P0, PT, R0, RZ, PT ;  /* 0x000000ff0000720c */ /* 0x000fda0003f05270 */
[----:B------:R-:W-:Y:S05]  /*6760*/  @!P0 BRA `(.L_x_34) ;  /* 0x0000006000048947 */ /* 0x000fea0003800000 */
[----:B------:R-:W0:Y:S01]  /*6770*/  LDC.64 R4, c[0x0][0x380] ;  /* 0x0000e000ff047b82 */ /* 0x000e220000000a00 */
[----:B------:R-:W-:-:S07]  /*6780*/  DMUL R44, R36, R92 ;  /* 0x0000005c242c7228 */ /* 0x000fce0000000000 */
[----:B------:R-:W1:Y:S01]  /*6790*/  LDC.64 R2, c[0x0][0x388] ;  /* 0x0000e200ff027b82 */ /* 0x000e620000000a00 */
[----:B0-----:R-:W-:Y:S01]  /*67a0*/  IMAD.WIDE.U32 R12, R17, 0x28, R4 ;  /* 0x00000028110c7825 */ /* 0x001fe200078e0004 */
[----:B------:R-:W-:-:S04]  /*67b0*/  DMUL R4, R6, R6 ;  /* 0x0000000606047228 */ /* 0x000fc80000000000 */
[----:B------:R-:W5:Y:S04]  /*67c0*/  LDG.E.64 R78, desc[UR36][R12.64] ;  /* 0x000000240c4e7981 */ /* 0x000f68000c1e1b00 */
[----:B------:R-:W-:Y:S01]  /*67d0*/  DFMA R4, R44, R44, R4 ;  /* 0x0000002c2c04722b */ /* 0x000fe20000000004 */
[----:B-1----:R-:W5:Y:S04]  /*67e0*/  LDG.E.64 R70, desc[UR36][R2.64] ;  /* 0x0000002402467981 */ /* 0x002f68000c1e1b00 */
[----:B------:R0:W5:Y:S01]  /*67f0*/  LDG.E.64 R68, desc[UR36][R2.64+0x8] ;  /* 0x0000082402447981 */ /* 0x000162000c1e1b00 */
[----:B------:R-:W1:Y:S03]  /*6800*/  MUFU.RSQ64H R7, R5 ;  /* 0x0000000500077308 */ /* 0x000e660000001c00 */
[----:B------:R-:W5:Y:S01]  /*6810*/  LDG.E.64 R76, desc[UR36][R12.64+0x8] ;  /* 0x000008240c4c7981 */ /* 0x000f62000c1e1b00 */
[----:B------:R-:W-:-:S03]  /*6820*/  VIADD R6, R5, 0xfcb00000 ;  /* 0xfcb0000005067836 */ /* 0x000fc60000000000 */
[----:B------:R-:W5:Y:S04]  /*6830*/  LDG.E.64 R62, desc[UR36][R12.64+0x10] ;  /* 0x000010240c3e7981 */ /* 0x000f68000c1e1b00 */
[----:B------:R2:W5:Y:S01]  /*6840*/  LDG.E.64 R60, desc[UR36][R12.64+0x18] ;  /* 0x000018240c3c7981 */ /* 0x000562000c1e1b00 */
[----:B-1----:R-:W-:Y:S01]  /*6850*/  DMUL R8, R6, R6 ;  /* 0x0000000606087228 */ /* 0x002fe20000000000 */
[----:B0-----:R-:W-:Y:S02]  /*6860*/  IMAD.MOV.U32 R2, RZ, RZ, 0x0 ;  /* 0x00000000ff027424 */ /* 0x001fe400078e00ff */
[----:B------:R-:W-:-:S05]  /*6870*/  IMAD.MOV.U32 R3, RZ, RZ, 0x3fd80000 ;  /* 0x3fd80000ff037424 */ /* 0x000fca00078e00ff */
[----:B------:R-:W-:-:S08]  /*6880*/  DFMA R8, R4, -R8, 1 ;  /* 0x3ff000000408742b */ /* 0x000fd00000000808 */
[----:B------:R-:W-:Y:S02]  /*6890*/  DFMA R2, R8, R2, 0.5 ;  /* 0x3fe000000802742b */ /* 0x000fe40000000002 */
[----:B------:R-:W-:-:S08]  /*68a0*/  DMUL R10, R6, R8 ;  /* 0x00000008060a7228 */ /* 0x000fd00000000000 */
[----:B------:R-:W-:Y:S01]  /*68b0*/  DFMA R10, R2, R10, R6 ;  /* 0x0000000a020a722b */ /* 0x000fe20000000006 */
[----:B------:R-:W-:-:S07]  /*68c0*/  ISETP.GE.U32.AND P0, PT, R6, 0x7ca00000, PT ;  /* 0x7ca000000600780c */ /* 0x000fce0003f06070 */
[----:B--2---:R-:W-:Y:S02]  /*68d0*/  DMUL R12, R4, R10 ;  /* 0x0000000a040c7228 */ /* 0x004fe40000000000 */
[----:B------:R-:W-:Y:S02]  /*68e0*/  VIADD R3, R11, 0xfff00000 ;  /* 0xfff000000b037836 */ /* 0x000fe40000000000 */
[----:B------:R-:W-:-:S04]  /*68f0*/  IMAD.MOV.U32 R2, RZ, RZ, R10 ;  /* 0x000000ffff027224 */ /* 0x000fc800078e000a */
[----:B------:R-:W-:Y:S01]  /*6900*/  DFMA R8, R12, -R12, R4 ;  /* 0x8000000c0c08722b */ /* 0x000fe20000000004 */
[----:B------:R-:W-:Y:S07]  /*6910*/  BSSY.RECONVERGENT B6, `(.L_x_61) ;  /* 0x0000009000067945 */ /* 0x000fee0003800200 */
[----:B------:R-:W-:Y:S01]  /*6920*/  DFMA R54, R8, R2, R12 ;  /* 0x000000020836722b */ /* 0x000fe2000000000c */
[----:B------:R-:W-:Y:S10]  /*6930*/  @!P0 BRA `(.L_x_62) ;  /* 0x0000000000188947 */ /* 0x000ff40003800000 */
[----:B------:R-:W-:Y:S01]  /*6940*/  MOV R11, R3 ;  /* 0x00000003000b7202 */ /* 0x000fe20000000f00 */
[----:B------:R-:W-:Y:S01]  /*6950*/  IMAD.MOV.U32 R21, RZ, RZ, 0x0 ;  /* 0x00000000ff157424 */ /* 0x000fe200078e00ff */
[----:B------:R-:W-:-:S07]  /*6960*/  MOV R20, 0x6980 ;  /* 0x0000698000147802 */ /* 0x000fce0000000f00 */
[----:B-----5:R-:W-:Y:S05]  /*6970*/  CALL.REL.NOINC `($__internal_1_$__cuda_sm20_dsqrt_rn_f64_mediumpath_v1) ;  /* 0x0000013800987944 */ /* 0x020fea0003c00000 */
[----:B------:R-:W-:Y:S02]  /*6980*/  IMAD.MOV.U32 R54, RZ, RZ, R4 ;  /* 0x000000ffff367224 */ /* 0x000fe400078e0004 */
[----:B------:R-:W-:-:S07]  /*6990*/  IMAD.MOV.U32 R55, RZ, RZ, R5 ;  /* 0x000000ffff377224 */ /* 0x000fce00078e0005 */
.L_x_62:
[----:B------:R-:W-:Y:S05]  /*69a0*/  BSYNC.RECONVERGENT B6 ;  /* 0x0000000000067941 */ /* 0x000fea0003800200 */
.L_x_61:
        /* <DEDUP_REMOVED lines=31> */
.L_x_64:
        /* <DEDUP_REMOVED lines=69> */
.L_x_65:
[----:B------:R-:W-:Y:S01]  /*6ff0*/  UMOV UR4, 0x54442d18 ;  /* 0x54442d1800047882 */ /* 0x000fe20000000000 */
[----:B------:R-:W-:Y:S01]  /*7000*/  UMOV UR5, 0x400921fb ;  /* 0x400921fb00057882 */ /* 0x000fe20000000000 */
[----:B------:R-:W-:Y:S01]  /*7010*/  ISETP.GE.AND P3, PT, R63, RZ, PT ;  /* 0x000000ff3f00720c */ /* 0x000fe20003f66270 */
[----:B------:R-:W-:-:S10]  /*7020*/  DADD R2, -R6, UR4 ;  /* 0x0000000406027e29 */ /* 0x000fd40008000100 */
[----:B------:R-:W-:Y:S02]  /*7030*/  FSEL R6, R2, R6, !P3 ;  /* 0x0000000602067208 */ /* 0x000fe40005800000 */
[----:B------:R-:W-:-:S07]  /*7040*/  FSEL R7, R3, R7, !P3 ;  /* 0x0000000703077208 */ /* 0x000fce0005800000 */
.L_x_66:
        /* <DEDUP_REMOVED lines=36> */
.L_x_67:
[----:B------:R-:W-:Y:S02]  /*7290*/  LOP3.LUT R7, R19, 0x80000000, R61, 0xb8, !PT ;  /* 0x8000000013077812 */ /* 0x000fe400078eb83d */
[----:B------:R-:W-:Y:S02]  /*72a0*/  FSEL R18, R8, R18, P0 ;  /* 0x0000001208127208 */ /* 0x000fe40000000000 */
[----:B------:R-:W-:Y:S01]  /*72b0*/  FSEL R19, R9, R7, P0 ;  /* 0x0000000709137208 */ /* 0x000fe20000000000 */
[----:B------:R-:W-:Y:S06]  /*72c0*/  @P1 BRA P2, `(.L_x_68) ;  /* 0x00000000001c1947 */ /* 0x000fec0001000000 */
[----:B------:R-:W-:Y:S01]  /*72d0*/  MOV R4, R2 ;  /* 0x0000000200047202 */ /* 0x000fe20000000f00 */
[----:B------:R-:W-:Y:S01]  /*72e0*/  IMAD.MOV.U32 R5, RZ, RZ, R3 ;  /* 0x000000ffff057224 */ /* 0x000fe200078e0003 */
[----:B------:R-:W-:Y:S01]  /*72f0*/  MOV R20, 0x7340 ;  /* 0x0000734000147802 */ /* 0x000fe20000000f00 */
[----:B------:R-:W-:Y:S02]  /*7300*/  IMAD.MOV.U32 R6, RZ, RZ, R22 ;  /* 0x000000ffff067224 */ /* 0x000fe400078e0016 */
[----:B------:R-:W-:Y:S02]  /*7310*/  IMAD.MOV.U32 R7, RZ, RZ, R23 ;  /* 0x000000ffff077224 */ /* 0x000fe400078e0017 */
[----:B------:R-:W-:-:S07]  /*7320*/  IMAD.MOV.U32 R21, RZ, RZ, 0x0 ;  /* 0x00000000ff157424 */ /* 0x000fce00078e00ff */
[----:B------:R-:W-:Y:S05]  /*7330*/  CALL.REL.NOINC `($__internal_0_$__cuda_sm20_div_rn_f64_full) ;  /* 0x0000012800887944 */ /* 0x000fea0003c00000 */
.L_x_68:
        /* <DEDUP_REMOVED lines=69> */
.L_x_69:
[----:B------:R-:W-:Y:S01]  /*7790*/  UMOV UR4, 0x54442d18 ;  /* 0x54442d1800047882 */ /* 0x000fe20000000000 */
[----:B------:R-:W-:Y:S01]  /*77a0*/  UMOV UR5, 0x400921fb ;  /* 0x400921fb00057882 */ /* 0x000fe20000000000 */
[----:B------:R-:W-:Y:S01]  /*77b0*/  ISETP.GE.AND P1, PT, R79, RZ, PT ;  /* 0x000000ff4f00720c */ /* 0x000fe20003f26270 */
[----:B------:R-:W-:-:S10]  /*77c0*/  DADD R2, -R6, UR4 ;  /* 0x0000000406027e29 */ /* 0x000fd40008000100 */
[----:B------:R-:W-:Y:S02]  /*77d0*/  FSEL R2, R2, R6, !P1 ;  /* 0x0000000602027208 */ /* 0x000fe40004800000 */
[----:B------:R-:W-:-:S07]  /*77e0*/  FSEL R3, R3, R7, !P1 ;  /* 0x0000000703037208 */ /* 0x000fce0004800000 */
.L_x_70:
        /* <DEDUP_REMOVED lines=25> */
.L_x_71:
        /* <DEDUP_REMOVED lines=11> */
[----:B------:R-:W-:Y:S02]  /*7a30*/  MOV R20, 0x7a60 ;  /* 0x00007a6000147802 */ /* 0x000fe40000000f00 */
[----:B------:R-:W-:-:S07]  /*7a40*/  MOV R21, 0x0 ;  /* 0x0000000000157802 */ /* 0x000fce0000000f00 */
[----:B------:R-:W-:Y:S05]  /*7a50*/  CALL.REL.NOINC `($__internal_1_$__cuda_sm20_dsqrt_rn_f64_mediumpath_v1) ;  /* 0x0000012800607944 */ /* 0x000fea0003c00000 */
[----:B------:R-:W-:Y:S02]  /*7a60*/  IMAD.MOV.U32 R22, RZ, RZ, R4 ;  /* 0x000000ffff167224 */ /* 0x000fe400078e0004 */
[----:B------:R-:W-:-:S07]  /*7a70*/  IMAD.MOV.U32 R23, RZ, RZ, R5 ;  /* 0x000000ffff177224 */ /* 0x000fce00078e0005 */
.L_x_72:
[----:B------:R-:W-:Y:S01]  /*7a80*/  DMUL R76, R76, R76 ;  /* 0x0000004c4c4c7228 */ /* 0x000fe20000000000 */
[----:B------:R-:W-:Y:S02]  /*7a90*/  IMAD.MOV.U32 R10, RZ, RZ, 0x0 ;  /* 0x00000000ff0a7424 */ /* 0x000fe400078e00ff */
[----:B------:R-:W-:-:S05]  /*7aa0*/  IMAD.MOV.U32 R11, RZ, RZ, 0x3fd80000 ;  /* 0x3fd80000ff0b7424 */ /* 0x000fca00078e00ff */
[----:B------:R-:W-:-:S06]  /*7ab0*/  DFMA R78, R78, R78, R76 ;  /* 0x0000004e4e4e722b */ /* 0x000fcc000000004c */
[----:B------:R-:W0:Y:S04]  /*7ac0*/  MUFU.RSQ64H R7, R79 ;  /* 0x0000004f00077308 */ /* 0x000e280000001c00 */
[----:B------:R-:W-:-:S05]  /*7ad0*/  VIADD R6, R79, 0xfcb00000 ;  /* 0xfcb000004f067836 */ /* 0x000fca0000000000 */
[----:B------:R-:W-:Y:S01]  /*7ae0*/  ISETP.GE.U32.AND P0, PT, R6, 0x7ca00000, PT ;  /* 0x7ca000000600780c */ /* 0x000fe20003f06070 */
        /* <DEDUP_REMOVED lines=17> */
.L_x_73:
[----:B------:R-:W-:Y:S01]  /*7c00*/  DMUL R20, RZ, R18 ;  /* 0x00000012ff147228 */ /* 0x000fe20000000000 */
[C---:B------:R-:W-:Y:S01]  /*7c10*/  IMAD.SHL.U32 R0, R19.reuse, 0x2, RZ ;  /* 0x0000000213007824 */ /* 0x040fe200078e00ff */
[----:B------:R-:W-:Y:S01]  /*7c20*/  MOV R52, R18 ;  /* 0x0000001200347202 */ /* 0x000fe20000000f00 */
[----:B------:R-:W-:Y:S01]  /*7c30*/  VIADD R53, R19, 0x100000 ;  /* 0x0010000013357836 */ /* 0x000fe20000000000 */
[----:B------:R-:W0:Y:S02]  /*7c40*/  LDCU.64 UR4, c[0x4][URZ] ;  /* 0x01000000ff0477ac */ /* 0x000e240008000a00 */
[----:B------:R-:W-:Y:S01]  /*7c50*/  ISETP.GT.U32.AND P0, PT, R0, -0x79800000, PT ;  /* 0x868000000000780c */ /* 0x000fe20003f04070 */
[----:B------:R-:W1:Y:S03]  /*7c60*/  F2I.S64.F64 R2, R52 ;  /* 0x0000003400027311 */ /* 0x000e660000301900 */
[----:B------:R-:W-:-:S02]  /*7c70*/  FSEL R49, R21, R19, P0 ;  /* 0x0000001315317208 */ /* 0x000fc40000000000 */
[----:B------:R-:W-:-:S03]  /*7c80*/  FSEL R6, R20, R18, P0 ;  /* 0x0000001214067208 */ /* 0x000fc60000000000 */
[----:B------:R-:W-:-:S04]  /*7c90*/  VIADD R7, R49, 0x100000 ;  /* 0x0010000031077836 */ /* 0x000fc80000000000 */
[----:B------:R-:W2:Y:S01]  /*7ca0*/  F2I.S64.F64 R46, R6 ;  /* 0x00000006002e7311 */ /* 0x000ea20000301900 */
[----:B-1----:R-:W-:-:S05]  /*7cb0*/  IMAD.SHL.U32 R58, R2, 0x40, RZ ;  /* 0x00000040023a7824 */ /* 0x002fca00078e00ff */
        /* <DEDUP_REMOVED lines=90> */
[----:B------:R-:W-:Y:S01]  /*8260*/  MOV R20, 0x8300 ;  /* 0x0000830000147802 */ /* 0x000fe20000000f00 */
[----:B------:R-:W-:Y:S02]  /*8270*/  IMAD.MOV.U32 R21, RZ, RZ, 0x0 ;  /* 0x00000000ff157424 */ /* 0x000fe400078e00ff */
[----:B------:R2:W-:Y:S01]  /*8280*/  STL.64 [R1+0x18], R14 ;  /* 0x0000180e01007387 */ /* 0x0005e20000100a00 */
[----:B0-----:R-:W-:-:S02]  /*8290*/  IMAD.MOV.U32 R10, RZ, RZ, RZ ;  /* 0x000000ffff0a7224 */ /* 0x001fc400078e00ff */
[----:B------:R-:W-:Y:S02]  /*82a0*/  IMAD.MOV.U32 R11, RZ, RZ, 0x407f4000 ;  /* 0x407f4000ff0b7424 */ /* 0x000fe400078e00ff */
[----:B-1----:R-:W-:Y:S02]  /*82b0*/  IMAD.MOV.U32 R12, RZ, RZ, RZ ;  /* 0x000000ffff0c7224 */ /* 0x002fe400078e00ff */
        /* <DEDUP_REMOVED lines=12> */
[----:B------:R-:W-:Y:S01]  /*8380*/  MOV R14, R16 ;  /* 0x00000010000e7202 */ /* 0x000fe20000000f00 */
[--C-:B------:R-:W-:Y:S01]  /*8390*/  IMAD.X R13, RZ, RZ, R39.reuse, P2 ;  /* 0x000000ffff0d7224 */ /* 0x100fe200010e0627 */
[----:B------:R0:W-:Y:S01]  /*83a0*/  STL.64 [R1], R8 ;  /* 0x0000000801007387 */ /* 0x0001e20000100a00 */
[----:B------:R-:W-:Y:S01]  /*83b0*/  IMAD.X R21, RZ, RZ, R39, P0 ;  /* 0x000000ffff157224 */ /* 0x000fe200000e0627 */
[----:B------:R-:W-:Y:S01]  /*83c0*/  CS2R R4, SRZ ;  /* 0x0000000000047805 */ /* 0x000fe2000001ff00 */
[----:B------:R-:W-:Y:S01]  /*83d0*/  IMAD.MOV.U32 R15, RZ, RZ, R2 ;  /* 0x000000ffff0f7224 */ /* 0x000fe200078e0002 */
[----:B------:R1:W-:Y:S04]  /*83e0*/  STL.64 [R1+0x8], R10 ;  /* 0x0000080a01007387 */ /* 0x0003e80000100a00 */
[----:B------:R2:W-:Y:S04]  /*83f0*/  STL.64 [R1+0x10], R12 ;  /* 0x0000100c01007387 */ /* 0x0005e80000100a00 */
[----:B------:R3:W-:Y:S01]  /*8400*/  STL.64 [R1+0x18], R20 ;  /* 0x0000181401007387 */ /* 0x0007e20000100a00 */
[----:B0-----:R-:W-:-:S02]  /*8410*/  IMAD.MOV.U32 R8, RZ, RZ, RZ ;  /* 0x000000ffff087224 */ /* 0x001fc400078e00ff */
[----:B------:R-:W-:Y:S02]  /*8420*/  IMAD.MOV.U32 R9, RZ, RZ, 0x407f4000 ;  /* 0x407f4000ff097424 */ /* 0x000fe400078e00ff */
[----:B-1----:R-:W-:Y:S02]  /*8430*/  IMAD.MOV.U32 R10, RZ, RZ, RZ ;  /* 0x000000ffff0a7224 */ /* 0x002fe400078e00ff */
[----:B------:R-:W-:Y:S02]  /*8440*/  IMAD.MOV.U32 R11, RZ, RZ, 0x407f4000 ;  /* 0x407f4000ff0b7424 */ /* 0x000fe400078e00ff */
[----:B--2---:R-:W-:Y:S02]  /*8450*/  IMAD.MOV.U32 R12, RZ, RZ, RZ ;  /* 0x000000ffff0c7224 */ /* 0x004fe400078e00ff */
        /* <DEDUP_REMOVED lines=28> */
.L_x_63:
[----:B------:R-:W0:Y:S01]  /*8620*/  MUFU.RCP64H R3, 43 ;  /* 0x4045800000037908 */ /* 0x000e220000001800 */
[----:B------:R-:W-:Y:S01]  /*8630*/  IMAD.MOV.U32 R4, RZ, RZ, 0x0 ;  /* 0x00000000ff047424 */ /* 0x000fe200078e00ff */
[----:B------:R-:W-:Y:S01]  /*8640*/  MOV R2, 0x1 ;  /* 0x0000000100027802 */ /* 0x000fe20000000f00 */
[----:B------:R-:W-:Y:S01]  /*8650*/  IMAD.MOV.U32 R5, RZ, RZ, 0x40458000 ;  /* 0x40458000ff057424 */ /* 0x000fe200078e00ff */
[----:B------:R-:W-:Y:S01]  /*8660*/  FSETP.GEU.AND P1, PT, |R55|, 6.5827683646048100446e-37, PT ;  /* 0x036000003700780b */ /* 0x000fe20003f2e200 */
[----:B------:R-:W-:Y:S04]  /*8670*/  BSSY.RECONVERGENT B6, `(.L_x_74) ;  /* 0x0000015000067945 */ /* 0x000fe80003800200 */
        /* <DEDUP_REMOVED lines=13> */
[----:B------:R-:W-:Y:S02]  /*8750*/  IMAD.MOV.U32 R5, RZ, RZ, R55 ;  /* 0x000000ffff057224 */ /* 0x000fe400078e0037 */
[----:B------:R-:W-:Y:S02]  /*8760*/  IMAD.MOV.U32 R6, RZ, RZ, RZ ;  /* 0x000000ffff067224 */ /* 0x000fe400078e00ff */
[----:B------:R-:W-:Y:S02]  /*8770*/  IMAD.MOV.U32 R7, RZ, RZ, 0x40458000 ;  /* 0x40458000ff077424 */ /* 0x000fe400078e00ff */
[----:B------:R-:W-:-:S07]  /*8780*/  IMAD.MOV.U32 R21, RZ, RZ, 0x0 ;  /* 0x00000000ff157424 */ /* 0x000fce00078e00ff */
[----:B-----5:R-:W-:Y:S05]  /*8790*/  CALL.REL.NOINC `($__internal_0_$__cuda_sm20_div_rn_f64_full) ;  /* 0x0000011400707944 */ /* 0x020fea0003c00000 */
[----:B------:R-:W-:Y:S02]  /*87a0*/  IMAD.MOV.U32 R52, RZ, RZ, R4 ;  /* 0x000000ffff347224 */ /* 0x000fe400078e0004 */
[----:B------:R-:W-:-:S07]  /*87b0*/  IMAD.MOV.U32 R53, RZ, RZ, R5 ;  /* 0x000000ffff357224 */ /* 0x000fce00078e0005 */
.L_x_75:
[----:B------:R-:W-:Y:S05]  /*87c0*/  BSYNC.RECONVERGENT B6 ;  /* 0x0000000000067941 */ /* 0x000fea0003800200 */
.L_x_74:
[----:B------:R-:W-:Y:S01]  /*87d0*/  DSETP.GT.AND P0, PT, R52, RZ, PT ;  /* 0x000000ff3400722a */ /* 0x000fe20003f04000 */
[----:B-----5:R-:W-:Y:S02]  /*87e0*/  IMAD.MOV.U32 R84, RZ, RZ, R70 ;  /* 0x000000ffff547224 */ /* 0x020fe400078e0046 */
[----:B------:R-:W-:Y:S02]  /*87f0*/  IMAD.MOV.U32 R85, RZ, RZ, R71 ;  /* 0x000000ffff557224 */ /* 0x000fe400078e0047 */
[----:B------:R-:W-:Y:S02]  /*8800*/  IMAD.MOV.U32 R24, RZ, RZ, R68 ;  /* 0x000000ffff187224 */ /* 0x000fe400078e0044 */
[----:B------:R-:W-:-:S07]  /*8810*/  IMAD.MOV.U32 R25, RZ, RZ, R69 ;  /* 0x000000ffff197224 */ /* 0x000fce00078e0045 */
        /* <DEDUP_REMOVED lines=30> */
.L_x_77:
        /* <DEDUP_REMOVED lines=68> */
[----:B------:R-:W-:-:S04]  /*8e40*/  VIADD R14, R7, 0xfcb00000 ;  /* 0xfcb00000070e7836 */ /* 0x000fc80000000000 */
        /* <DEDUP_REMOVED lines=33> */
[----:B------:R-:W-:Y:S01]  /*9060*/  MOV R11, R21 ;  /* 0x00000015000b7202 */ /* 0x000fe20000000f00 */
[----:B------:R-:W-:Y:S01]  /*9070*/  IMAD.MOV.U32 R5, RZ, RZ, R7 ;  /* 0x000000ffff057224 */ /* 0x000fe200078e0007 */
[----:B------:R-:W-:Y:S01]  /*9080*/  MOV R20, 0x90c0 ;  /* 0x000090c000147802 */ /* 0x000fe20000000f00 */
[----:B------:R-:W-:Y:S02]  /*9090*/  IMAD.MOV.U32 R6, RZ, RZ, R14 ;  /* 0x000000ffff067224 */ /* 0x000fe400078e000e */
[----:B------:R-:W-:-:S07]  /*90a0*/  IMAD.MOV.U32 R21, RZ, RZ, 0x0 ;  /* 0x00000000ff157424 */ /* 0x000fce00078e00ff */
[----:B------:R-:W-:Y:S05]  /*90b0*/  CALL.REL.NOINC `($__internal_1_$__cuda_sm20_dsqrt_rn_f64_mediumpath_v1) ;  /* 0x0000011000c87944 */ /* 0x000fea0003c00000 */
[----:B------:R-:W-:Y:S02]  /*90c0*/  IMAD.MOV.U32 R46, RZ, RZ, R4 ;  /* 0x000000ffff2e7224 */ /* 0x000fe400078e0004 */
[----:B------:R-:W-:-:S07]  /*90d0*/  IMAD.MOV.U32 R47, RZ, RZ, R5 ;  /* 0x000000ffff2f7224 */ /* 0x000fce00078e0005 */
.L_x_78:
        /* <DEDUP_REMOVED lines=12> */
.L_x_90:
[----:B------:R-:W0:Y:S01]  /*91a0*/  MUFU.RCP64H R5, R55 ;  /* 0x0000003700057308 */ /* 0x000e220000001800 */
[----:B------:R-:W-:Y:S01]  /*91b0*/  IMAD.MOV.U32 R4, RZ, RZ, 0x1 ;  /* 0x00000001ff047424 */ /* 0x000fe200078e00ff */
[----:B------:R-:W-:Y:S01]  /*91c0*/  DFMA R2, R18, -43, R54 ;  /* 0xc04580001202782b */ /* 0x000fe20000000036 */
[----:B------:R-:W-:Y:S01]  /*91d0*/  IMAD.MOV.U32 R24, RZ, RZ, 0x0 ;  /* 0x00000000ff187424 */ /* 0x000fe200078e00ff */
[----:B------:R-:W-:Y:S01]  /*91e0*/  BSSY.RECONVERGENT B6, `(.L_x_79) ;  /* 0x0000019000067945 */ /* 0x000fe20003800200 */
[----:B------:R-:W-:-:S05]  /*91f0*/  IMAD.MOV.U32 R25, RZ, RZ, 0x3fe00000 ;  /* 0x3fe00000ff197424 */ /* 0x000fca00078e00ff */
[----:B------:R-:W-:Y:S02]  /*9200*/  DADD R2, R2, R54 ;  /* 0x0000000002027229 */ /* 0x000fe40000000036 */
[----:B0-----:R-:W-:-:S06]  /*9210*/  DFMA R6, R4, -R54, 1 ;  /* 0x3ff000000406742b */ /* 0x001fcc0000000836 */
[----:B------:R-:W-:Y:S02]  /*9220*/  DMUL R2, R2, R18 ;  /* 0x0000001202027228 */ /* 0x000fe40000000000 */
[----:B------:R-:W-:-:S06]  /*9230*/  DFMA R6, R6, R6, R6 ;  /* 0x000000060606722b */ /* 0x000fcc0000000006 */
[----:B------:R-:W-:Y:S02]  /*9240*/  DFMA R24, R2, R24, 60 ;  /* 0x404e00000218742b */ /* 0x000fe40000000018 */
[----:B------:R-:W-:-:S06]  /*9250*/  DFMA R6, R4, R6, R4 ;  /* 0x000000060406722b */ /* 0x000fcc0000000004 */
[----:B------:R-:W-:Y:S02]  /*9260*/  DMUL R4, R44, R24 ;  /* 0x000000182c047228 */ /* 0x000fe40000000000 */
[----:B------:R-:W-:-:S08]  /*9270*/  DFMA R2, R6, -R54, 1 ;  /* 0x3ff000000602742b */ /* 0x000fd00000000836 */
[----:B------:R-:W-:Y:S01]  /*9280*/  FSETP.GEU.AND P1, PT, |R5|, 6.5827683646048100446e-37, PT ;  /* 0x036000000500780b */ /* 0x000fe20003f2e200 */
[----:B------:R-:W-:-:S08]  /*9290*/  DFMA R2, R6, R2, R6 ;  /* 0x000000020602722b */ /* 0x000fd00000000006 */
        /* <DEDUP_REMOVED lines=13> */
.L_x_80:
[----:B------:R-:W-:Y:S05]  /*9370*/  BSYNC.RECONVERGENT B6 ;  /* 0x0000000000067941 */ /* 0x000fea0003800200 */
.L_x_79:
        /* <DEDUP_REMOVED lines=24> */
.L_x_82:
[----:B------:R-:W-:Y:S05]  /*9500*/  BSYNC.RECONVERGENT B6 ;  /* 0x0000000000067941 */ /* 0x000fea0003800200 */
.L_x_81:
        /* <DEDUP_REMOVED lines=34> */
.L_x_84:
[----:B------:R-:W-:Y:S05]  /*9730*/  BSYNC.RECONVERGENT B6 ;  /* 0x0000000000067941 */ /* 0x000fea0003800200 */
.L_x_83:
        /* <DEDUP_REMOVED lines=74> */
[----:B------:R-:W-:-:S05]  /*9be0*/  @!P3 MOV R11, 0x400921fb ;  /* 0x400921fb000bb802 */ /* 0x000fca0000000f00 */
        /* <DEDUP_REMOVED lines=25> */
[----:B------:R-:W-:Y:S01]  /*9d80*/  @P2 IMAD.MOV.U32 R10, RZ, RZ, R0 ;  /* 0x000000ffff0a2224 */ /* 0x000fe200078e0000 */
        /* <DEDUP_REMOVED lines=18> */
.L_x_86:
[----:B------:R-:W-:Y:S05]  /*9eb0*/  BSYNC.RECONVERGENT B6 ;  /* 0x0000000000067941 */ /* 0x000fea0003800200 */
.L_x_85:
[----:B------:R-:W-:Y:S01]  /*9ec0*/  DMUL R20, RZ, R94 ;  /* 0x0000005eff147228 */ /* 0x000fe20000000000 */
[----:B------:R-:W-:Y:S01]  /*9ed0*/  SHF.L.U32 R0, R95, 0x1, RZ ;  /* 0x000000015f007819 */ /* 0x000fe200000006ff */
[----:B------:R-:W0:Y:S03]  /*9ee0*/  LDCU.64 UR8, c[0x4][URZ] ;  /* 0x01000000ff0877ac */ /* 0x000e260008000a00 */
[----:B------:R-:W-:-:S05]  /*9ef0*/  ISETP.GT.U32.AND P0, PT, R0, -0x79800000, PT ;  /* 0x868000000000780c */ /* 0x000fca0003f04070 */
[----:B------:R-:W-:Y:S02]  /*9f00*/  FSEL R15, R21, R95, P0 ;  /* 0x0000005f150f7208 */ /* 0x000fe40000000000 */
[----:B------:R-:W-:-:S03]  /*9f10*/  FSEL R2, R20, R94, P0 ;  /* 0x0000005e14027208 */ /* 0x000fc60000000000 */
[----:B------:R-:W-:-:S04]  /*9f20*/  VIADD R3, R15, 0x100000 ;  /* 0x001000000f037836 */ /* 0x000fc80000000000 */
[----:B------:R-:W1:Y:S02]  /*9f30*/  F2I.S64.F64 R12, R2 ;  /* 0x00000002000c7311 */ /* 0x000e640000301900 */
[----:B-1----:R-:W-:-:S04]  /*9f40*/  VIADD R0, R12, 0x1 ;  /* 0x000000010c007836 */ /* 0x002fc80000000000 */
[----:B------:R-:W-:-:S05]  /*9f50*/  IMAD.SHL.U32 R6, R0, 0x40, RZ ;  /* 0x0000004000067824 */ /* 0x000fca00078e00ff */
[----:B------:R-:W-:-:S04]  /*9f60*/  LOP3.LUT R6, R6, 0x40, RZ, 0xc0, !PT ;  /* 0x0000004006067812 */ /* 0x000fc800078ec0ff */
[----:B0-----:R-:W-:-:S05]  /*9f70*/  IADD3 R40, P0, PT, R6, UR8, RZ ;  /* 0x0000000806287c10 */ /* 0x001fca000ff1e0ff */
[----:B------:R-:W-:-:S05]  /*9f80*/  IMAD.X R41, RZ, RZ, UR9, P0 ;  /* 0x00000009ff297e24 */ /* 0x000fca00080e06ff */
[----:B------:R-:W2:Y:S01]  /*9f90*/  LDG.E.128.CONSTANT R8, desc[UR36][R40.64] ;  /* 0x0000002428087981 */ /* 0x000ea2000c1e9d00 */
[----:B------:R-:W0:Y:S01]  /*9fa0*/  FRND.F64 R6, R2 ;  /* 0x0000000200067313 */ /* 0x000e220000301800 */
[----:B------:R-:W-:Y:S01]  /*9fb0*/  IMAD.MOV.U32 R14, RZ, RZ, R2 ;  /* 0x000000ffff0e7224 */ /* 0x000fe200078e0002 */
[----:B------:R-:W-:Y:S01]  /*9fc0*/  UMOV UR4, 0x33145c07 ;  /* 0x33145c0700047882 */ /* 0x000fe20000000000 */
[----:B------:R-:W-:Y:S01]  /*9fd0*/  VIADD R57, R95, 0x100000 ;  /* 0x001000005f397836 */ /* 0x000fe20000000000 */
[----:B------:R-:W-:Y:S01]  /*9fe0*/  UMOV UR5, 0x3ca1a626 ;  /* 0x3ca1a62600057882 */ /* 0x000fe20000000000 */
[----:B------:R-:W-:Y:S01]  /*9ff0*/  IMAD.MOV.U32 R56, RZ, RZ, R94 ;  /* 0x000000ffff387224 */ /* 0x000fe200078e005e */
[----:B------:R-:W-:Y:S01]  /*a000*/  LOP3.LUT R12, R12, 0x1, RZ, 0xc0, !PT ;  /* 0x000000010c0c7812 */ /* 0x000fe200078ec0ff */
[----:B------:R-:W-:Y:S01]  /*a010*/  UMOV UR6, 0x54442d18 ;  /* 0x54442d1800067882 */ /* 0x000fe20000000000 */
[----:B------:R-:W-:Y:S01]  /*a020*/  UMOV UR7, 0x400921fb ;  /* 0x400921fb00077882 */ /* 0x000fe20000000000 */
[----:B------:R-:W1:Y:S01]  /*a030*/  FRND.F64 R2, R56 ;  /* 0x0000003800027313 */ /* 0x000e620000301800 */
[----:B------:R-:W-:Y:S01]  /*a040*/  ISETP.NE.U32.AND P0, PT, R12, 0x1, PT ;  /* 0x000000010c00780c */ /* 0x000fe20003f05070 */
[----:B------:R-:W-:Y:S01]  /*a050*/  IMAD.MOV.U32 R16, RZ, RZ, 0x79785eba ;  /* 0x79785ebaff107424 */ /* 0x000fe200078e00ff */
[----:B------:R-:W3:Y:S01]  /*a060*/  LDG.E.128.CONSTANT R32, desc[UR36][R40.64+0x10] ;  /* 0x0000102428207981 */ /* 0x000ee2000c1e9d00 */
[----:B------:R-:W-:Y:S01]  /*a070*/  IMAD.MOV.U32 R64, RZ, RZ, 0x3de5db65 ;  /* 0x3de5db65ff407424 */ /* 0x000fe200078e00ff */
[----:B------:R-:W-:Y:S01]  /*a080*/  ISETP.NE.U32.AND.EX P0, PT, RZ, RZ, PT, P0 ;  /* 0x000000ffff00720c */ /* 0x000fe20003f05100 */
[----:B0-----:R-:W-:-:S03]  /*a090*/  DFMA R6, R6, -0.5, R14 ;  /* 0xbfe000000606782b */ /* 0x001fc6000000000e */
[----:B------:R-:W-:Y:S02]  /*a0a0*/  FSEL R12, -R16, 4.2945490664224492434e-19, !P0 ;  /* 0x20fd8164100c7808 */ /* 0x000fe40004000100 */
[----:B------:R-:W-:-:S03]  /*a0b0*/  FSEL R13, R64, -0.082518599927425384521, !P0 ;  /* 0xbda8ff83400d7808 */ /* 0x000fc60004000000 */
[----:B------:R-:W-:Y:S02]  /*a0c0*/  DMUL R48, R6, UR4 ;  /* 0x0000000406307c28 */ /* 0x000fe40008000000 */
[----:B-1----:R-:W-:Y:S01]  /*a0d0*/  DFMA R50, R2, -0.5, R94 ;  /* 0xbfe000000232782b */ /* 0x002fe2000000005e */
[----:B------:R-:W0:Y:S05]  /*a0e0*/  F2I.S64.F64 R2, R56 ;  /* 0x0000003800027311 */ /* 0x000e2a0000301900 */
[----:B------:R-:W-:-:S08]  /*a0f0*/  DFMA R48, R6, UR6, R48 ;  /* 0x0000000606307c2b */ /* 0x000fd00008000030 */
[----:B------:R-:W-:Y:S01]  /*a100*/  DMUL R6, R48, R48 ;  /* 0x0000003030067228 */ /* 0x000fe20000000000 */
[----:B0-----:R-:W-:-:S05]  /*a110*/  IMAD.SHL.U32 R58, R2, 0x40, RZ ;  /* 0x00000040023a7824 */ /* 0x001fca00078e00ff */
[----:B------:R-:W-:-:S04]  /*a120*/  LOP3.LUT R58, R58, 0x40, RZ, 0xc0, !PT ;  /* 0x000000403a3a7812 */ /* 0x000fc800078ec0ff */
[----:B------:R-:W-:-:S05]  /*a130*/  IADD3 R58, P1, PT, R58, UR8, RZ ;  /* 0x000000083a3a7c10 */ /* 0x000fca000ff3e0ff */
[----:B------:R-:W-:Y:S01]  /*a140*/  IMAD.X R59, RZ, RZ, UR9, P1 ;  /* 0x00000009ff3b7e24 */ /* 0x000fe200088e06ff */
[----:B--2---:R-:W-:-:S04]  /*a150*/  DFMA R8, R6, R12, R8 ;  /* 0x0000000c0608722b */ /* 0x004fc80000000008 */
[----:B------:R-:W2:Y:S04]  /*a160*/  LDG.E.128.CONSTANT R12, desc[UR36][R58.64] ;  /* 0x000000243a0c7981 */ /* 0x000ea8000c1e9d00 */
[----:B------:R-:W-:Y:S02]  /*a170*/  DFMA R42, R6, R8, R10 ;  /* 0x00000008062a722b */ /* 0x000fe4000000000a */
[----:B------:R-:W-:-:S08]  /*a180*/  DMUL R8, R50, UR4 ;  /* 0x0000000432087c28 */ /* 0x000fd00008000000 */
[----:B------:R-:W-:Y:S02]  /*a190*/  DFMA R50, R50, UR6, R8 ;  /* 0x0000000632327c2b */ /* 0x000fe40008000008 */
[----:B------:R-:W4:Y:S01]  /*a1a0*/  LDG.E.128.CONSTANT R8, desc[UR36][R40.64+0x20] ;  /* 0x0000202428087981 */ /* 0x000f22000c1e9d00 */
[----:B---3--:R-:W-:Y:S01]  /*a1b0*/  DFMA R32, R6, R42, R32 ;  /* 0x0000002a0620722b */ /* 0x008fe20000000020 */
[----:B------:R-:W-:-:S04]  /*a1c0*/  LOP3.LUT R3, R2, 0x1, RZ, 0xc0, !PT ;  /* 0x0000000102037812 */ /* 0x000fc800078ec0ff */
[----:B------:R-:W-:-:S03]  /*a1d0*/  ISETP.NE.U32.AND P1, PT, R3, 0x1, PT ;  /* 0x000000010300780c */ /* 0x000fc60003f25070 */
[----:B------:R-:W-:Y:S01]  /*a1e0*/  DFMA R32, R6, R32, R34 ;  /* 0x000000200620722b */ /* 0x000fe20000000022 */
[----:B------:R-:W-:Y:S01]  /*a1f0*/  ISETP.NE.U32.AND.EX P1, PT, RZ, RZ, PT, P1 ;  /* 0x000000ffff00720c */ /* 0x000fe20003f25110 */
[----:B------:R-:W-:Y:S01]  /*a200*/  DMUL R56, R50, R50 ;  /* 0x0000003232387228 */ /* 0x000fe20000000000 */
[----:B------:R-:W3:Y:S05]  /*a210*/  LDG.E.128.CONSTANT R40, desc[UR36][R58.64+0x20] ;  /* 0x000020243a287981 */ /* 0x000eea000c1e9d00 */
[----:B----4-:R-:W-:Y:S01]  /*a220*/  DFMA R8, R6, R32, R8 ;  /* 0x000000200608722b */ /* 0x010fe20000000008 */
[----:B------:R-:W-:Y:S02]  /*a230*/  FSEL R32, -R16, 4.2945490664224492434e-19, P1 ;  /* 0x20fd816410207808 */ /* 0x000fe40000800100 */
[----:B------:R-:W-:-:S06]  /*a240*/  FSEL R33, R64, -0.082518599927425384521, P1 ;  /* 0xbda8ff8340217808 */ /* 0x000fcc0000800000 */
[C---:B--2---:R-:W-:Y:S01]  /*a250*/  DFMA R12, R56.reuse, R32, R12 ;  /* 0x00000020380c722b */ /* 0x044fe2000000000c */
[----:B------:R-:W2:Y:S07]  /*a260*/  LDG.E.128.CONSTANT R32, desc[UR36][R58.64+0x10] ;  /* 0x000010243a207981 */ /* 0x000eae000c1e9d00 */
[----:B------:R-:W-:Y:S02]  /*a270*/  DFMA R12, R56, R12, R14 ;  /* 0x0000000c380c722b */ /* 0x000fe4000000000e */
[----:B------:R-:W-:-:S08]  /*a280*/  DFMA R8, R6, R8, R10 ;  /* 0x000000080608722b */ /* 0x000fd0000000000a */
[-C--:B------:R-:W-:Y:S02]  /*a290*/  DFMA R48, R48, R8.reuse, R48 ;  /* 0x000000083030722b */ /* 0x080fe40000000030 */
[----:B------:R-:W-:Y:S01]  /*a2a0*/  DFMA R6, R6, R8, 1 ;  /* 0x3ff000000606742b */ /* 0x000fe20000000008 */
[----:B------:R-:W0:Y:S01]  /*a2b0*/  FRND.F64.TRUNC R8, R94 ;  /* 0x0000005e00087313 */ /* 0x000e22000030d800 */
[----:B------:R-:W-:-:S08]  /*a2c0*/  LOP3.LUT P2, RZ, R2, 0x2, RZ, 0xc0, !PT ;  /* 0x0000000202ff7812 */ /* 0x000fd0000784c0ff */
[----:B------:R-:W-:Y:S02]  /*a2d0*/  FSEL R14, R48, R6, !P0 ;  /* 0x00000006300e7208 */ /* 0x000fe40004000000 */
[----:B------:R-:W-:Y:S01]  /*a2e0*/  FSEL R15, R49, R7, !P0 ;  /* 0x00000007310f7208 */ /* 0x000fe20004000000 */
[----:B0-----:R-:W-:Y:S01]  /*a2f0*/  DSETP.NEU.AND P0, PT, R94, R8, PT ;  /* 0x000000085e00722a */ /* 0x001fe20003f0d000 */
[----:B------:R-:W-:Y:S02]  /*a300*/  IMAD.MOV.U32 R8, RZ, RZ, R38 ;  /* 0x000000ffff087224 */ /* 0x000fe400078e0026 */
[----:B------:R-:W-:Y:S02]  /*a310*/  IMAD.MOV.U32 R9, RZ, RZ, R39 ;  /* 0x000000ffff097224 */ /* 0x000fe400078e0027 */
[----:B------:R-:W-:-:S03]  /*a320*/  DADD R6, RZ, -R14 ;  /* 0x00000000ff067229 */ /* 0x000fc6000000080e */
[----:B------:R0:W-:Y:S01]  /*a330*/  STL.64 [R1], R8 ;  /* 0x0000000801007387 */ /* 0x0001e20000100a00 */
[----:B------:R-:W-:-:S06]  /*a340*/  LOP3.LUT P3, RZ, R0, 0x2, RZ, 0xc0, !PT ;  /* 0x0000000200ff7812 */ /* 0x000fcc000786c0ff */
[----:B------:R-:W-:Y:S02]  /*a350*/  FSEL R6, R14, R6, !P3 ;  /* 0x000000060e067208 */ /* 0x000fe40005800000 */
[----:B------:R-:W-:Y:S02]  /*a360*/  FSEL R7, R15, R7, !P3 ;  /* 0x000000070f077208 */ /* 0x000fe40005800000 */
[----:B------:R-:W-:-:S05]  /*a370*/  IADD3 R14, P3, PT, R38, 0x18, RZ ;  /* 0x00000018260e7810 */ /* 0x000fca0007f7e0ff */
[----:B------:R-:W-:Y:S01]  /*a380*/  IMAD.X R15, RZ, RZ, R39, P3 ;  /* 0x000000ffff0f7224 */ /* 0x000fe200018e0627 */
[----:B------:R-:W-:-:S04]  /*a390*/  DMUL R6, R46, R6 ;  /* 0x000000062e067228 */ /* 0x000fc80000000000 */
[----:B------:R1:W-:Y:S01]  /*a3a0*/  STL.64 [R1+0x18], R14 ;  /* 0x0000180e01007387 */ /* 0x0003e20000100a00 */
[----:B--2---:R-:W-:-:S08]  /*a3b0*/  DFMA R12, R56, R12, R32 ;  /* 0x0000000c380c722b */ /* 0x004fd00000000020 */
[----:B------:R-:W-:-:S08]  /*a3c0*/  DFMA R12, R56, R12, R34 ;  /* 0x0000000c380c722b */ /* 0x000fd00000000022 */
[----:B---3--:R-:W-:-:S08]  /*a3d0*/  DFMA R12, R56, R12, R40 ;  /* 0x0000000c380c722b */ /* 0x008fd00000000028 */
[----:B------:R-:W-:-:S08]  /*a3e0*/  DFMA R12, R56, R12, R42 ;  /* 0x0000000c380c722b */ /* 0x000fd0000000002a */
[-C--:B------:R-:W-:Y:S02]  /*a3f0*/  DFMA R50, R50, R12.reuse, R50 ;  /* 0x0000000c3232722b */ /* 0x080fe40000000032 */
[----:B------:R-:W-:-:S10]  /*a400*/  DFMA R12, R56, R12, 1 ;  /* 0x3ff00000380c742b */ /* 0x000fd4000000000c */
[----:B------:R-:W-:Y:S02]  /*a410*/  FSEL R2, R12, R50, !P1 ;  /* 0x000000320c027208 */ /* 0x000fe40004800000 */
[----:B------:R-:W-:-:S06]  /*a420*/  FSEL R3, R13, R51, !P1 ;  /* 0x000000330d037208 */ /* 0x000fcc0004800000 */
[----:B0-----:R-:W-:Y:S01]  /*a430*/  DADD R8, RZ, -R2 ;  /* 0x00000000ff087229 */ /* 0x001fe20000000802 */
[C---:B------:R-:W-:Y:S02]  /*a440*/  IADD3 R10, P1, PT, R38.reuse, 0x8, RZ ;  /* 0x00000008260a7810 */ /* 0x040fe40007f3e0ff */
[----:B------:R-:W-:-:S07]  /*a450*/  IADD3 R12, P4, PT, R38, 0x10, RZ ;  /* 0x00000010260c7810 */ /* 0x000fce0007f9e0ff */
[----:B------:R-:W-:Y:S02]  /*a460*/  FSEL R0, R2, R8, !P2 ;  /* 0x0000000802007208 */ /* 0x000fe40005000000 */
[----:B------:R-:W-:Y:S02]  /*a470*/  FSEL R2, R3, R9, !P2 ;  /* 0x0000000903027208 */ /* 0x000fe40005000000 */
[----:B------:R-:W-:Y:S02]  /*a480*/  FSEL R94, R20, R0, !P0 ;  /* 0x00000000145e7208 */ /* 0x000fe40004000000 */
[----:B------:R-:W-:Y:S02]  /*a490*/  FSEL R95, R21, R2, !P0 ;  /* 0x00000002155f7208 */ /* 0x000fe40004000000 */
[----:B------:R-:W-:Y:S01]  /*a4a0*/  IADD3 R16, P0, PT, R38, 0x20, RZ ;  /* 0x0000002026107810 */ /* 0x000fe20007f1e0ff */
[----:B------:R-:W-:Y:S01]  /*a4b0*/  IMAD.X R11, RZ, RZ, R39, P1 ;  /* 0x000000ffff0b7224 */ /* 0x000fe200008e0627 */
[----:B------:R-:W-:-:S03]  /*a4c0*/  IADD3.X R13, PT, PT, RZ, R39, RZ, P4, !PT ;  /* 0x00000027ff0d7210 */ /* 0x000fc600027fe4ff */
[----:B------:R-:W-:Y:S01]  /*a4d0*/  IMAD.X R2, RZ, RZ, R39, P0 ;  /* 0x000000ffff027224 */ /* 0x000fe200000e0627 */
[----:B------:R-:W-:Y:S01]  /*a4e0*/  DMUL R94, R46, R94 ;  /* 0x0000005e2e5e7228 */ /* 0x000fe20000000000 */
[----:B------:R0:W-:Y:S01]  /*a4f0*/  STL.64 [R1+0x8], R10 ;  /* 0x0000080a01007387 */ /* 0x0001e20000100a00 */
[----:B------:R-:W-:Y:S01]  /*a500*/  IMAD.MOV.U32 R8, RZ, RZ, RZ ;  /* 0x000000ffff087224 */ /* 0x000fe200078e00ff */
[----:B------:R-:W-:Y:S01]  /*a510*/  MOV R20, 0xa5c0 ;  /* 0x0000a5c000147802 */ /* 0x000fe20000000f00 */
[----:B------:R-:W-:Y:S01]  /*a520*/  IMAD.MOV.U32 R9, RZ, RZ, 0x407f4000 ;  /* 0x407f4000ff097424 */ /* 0x000fe200078e00ff */
[----:B------:R2:W-:Y:S01]  /*a530*/  STL.64 [R1+0x10], R12 ;  /* 0x0000100c01007387 */ /* 0x0005e20000100a00 */
[----:B-1----:R-:W-:Y:S02]  /*a540*/  IMAD.MOV.U32 R14, RZ, RZ, R16 ;  /* 0x000000ffff0e7224 */ /* 0x002fe400078e0010 */
[----:B------:R-:W-:Y:S02]  /*a550*/  IMAD.MOV.U32 R15, RZ, RZ, R2 ;  /* 0x000000ffff0f7224 */ /* 0x000fe400078e0002 */
[----:B------:R-:W-:-:S02]  /*a560*/  IMAD.MOV.U32 R21, RZ, RZ, 0x0 ;  /* 0x00000000ff157424 */ /* 0x000fc400078e00ff */
[----:B0-----:R-:W-:Y:S02]  /*a570*/  IMAD.MOV.U32 R10, RZ, RZ, RZ ;  /* 0x000000ffff0a7224 */ /* 0x001fe400078e00ff */
[----:B------:R-:W-:Y:S02]  /*a580*/  IMAD.MOV.U32 R11, RZ, RZ, 0x407f4000 ;  /* 0x407f4000ff0b7424 */ /* 0x000fe400078e00ff */
[----:B--2---:R-:W-:Y:S02]  /*a590*/  IMAD.MOV.U32 R12, RZ, RZ, RZ ;  /* 0x000000ffff0c7224 */ /* 0x004fe400078e00ff */
[----:B------:R-:W-:-:S07]  /*a5a0*/  IMAD.MOV.U32 R13, RZ, RZ, 0x4075e000 ;  /* 0x4075e000ff0d7424 */ /* 0x000fce00078e00ff */
        /* <DEDUP_REMOVED lines=10> */
[----:B------:R-:W-:Y:S01]  /*a650*/  IMAD.X R13, RZ, RZ, R39, P2 ;  /* 0x000000ffff0d7224 */ /* 0x000fe200010e0627 */
[----:B------:R-:W-:Y:S01]  /*a660*/  IADD3.X R21, PT, PT, RZ, R39, RZ, P0, !PT ;  /* 0x00000027ff157210 */ /* 0x000fe200007fe4ff */
[----:B------:R0:W-:Y:S01]  /*a670*/  STL.64 [R1], R8 ;  /* 0x0000000801007387 */ /* 0x0001e20000100a00 */
[----:B------:R-:W-:-:S02]  /*a680*/  IMAD.MOV.U32 R14, RZ, RZ, R16 ;  /* 0x000000ffff0e7224 */ /* 0x000fc400078e0010 */
        /* <DEDUP_REMOVED lines=43> */
[----:B------:R-:W-:-:S14]  /*a940*/  DSETP.GEU.OR P0, PT, |R84|, 590, P0 ;  /* 0x408270005400742a */ /* 0x000fdc000070e600 */
[----:B------:R-:W-:Y:S05]  /*a950*/  @P0 BREAK.RELIABLE B7 ;  /* 0x0000000000070942 */ /* 0x000fea0003800100 */
[----:B------:R-:W-:Y:S05]  /*a960*/  @P0 BRA `(.L_x_34) ;  /* 0x0000001c00840947 */ /* 0x000fea0003800000 */
[----:B------:R-:W-:Y:S01]  /*a970*/  UMOV UR4, 0x33333333 ;  /* 0x3333333300047882 */ /* 0x000fe20000000000 */
[----:B------:R-:W-:Y:S02]  /*a980*/  UMOV UR5, 0x3fc33333 ;  /* 0x3fc3333300057882 */ /* 0x000fe40000000000 */
[----:B------:R-:W-:Y:S01]  /*a990*/  DSETP.GEU.AND P0, PT, R2, UR4, PT ;  /* 0x0000000402007e2a */ /* 0x000fe2000bf0e000 */
[----:B------:R-:W-:Y:S01]  /*a9a0*/  UMOV UR4, 0x9999999a ;  /* 0x9999999a00047882 */ /* 0x000fe20000000000 */
[----:B------:R-:W-:Y:S02]  /*a9b0*/  UMOV UR5, 0x3fb99999 ;  /* 0x3fb9999900057882 */ /* 0x000fe40000000000 */
[----:B------:R-:W-:Y:S02]  /*a9c0*/  DADD R4, R18, UR4 ;  /* 0x0000000412047e29 */ /* 0x000fe40008000000 */
[----:B------:R-:W-:Y:S02]  /*a9d0*/  FSEL R2, R2, RZ, P0 ;  /* 0x000000ff02027208 */ /* 0x000fe40000000000 */
[----:B------:R-:W-:-:S04]  /*a9e0*/  FSEL R3, R3, RZ, P0 ;  /* 0x000000ff03037208 */ /* 0x000fc80000000000 */
[----:B------:R-:W-:Y:S02]  /*a9f0*/  DSETP.GEU.AND P0, PT, R4, R52, PT ;  /* 0x000000340400722a */ /* 0x000fe40003f0e000 */
[----:B------:R-:W-:Y:S01]  /*aa00*/  DSETP.GEU.AND P1, PT, R2, R18, PT ;  /* 0x000000120200722a */ /* 0x000fe20003f2e000 */
[----:B------:R-:W-:Y:S02]  /*aa10*/  IMAD.MOV.U32 R18, RZ, RZ, R4 ;  /* 0x000000ffff127224 */ /* 0x000fe400078e0004 */
[----:B------:R-:W-:-:S11]  /*aa20*/  IMAD.MOV.U32 R19, RZ, RZ, R5 ;  /* 0x000000ffff137224 */ /* 0x000fd600078e0005 */
[----:B------:R-:W-:Y:S05]  /*aa30*/  @!P0 BRA P1, `(.L_x_89) ;  /* 0x0000000000208947 */ /* 0x000fea0000800000 */
[----:B------:R-:W-:Y:S05]  /*aa40*/  BREAK.RELIABLE B7 ;  /* 0x0000000000077942 */ /* 0x000fea0003800100 */
[----:B------:R-:W-:Y:S05]  /*aa50*/  BRA `(.L_x_76) ;  /* 0x0000000000207947 */ /* 0x000fea0003800000 */
.L_x_88:
[----:B------:R-:W-:Y:S01]  /*aa60*/  UMOV UR4, 0x9999999a ;  /* 0x9999999a00047882 */ /* 0x000fe20000000000 */
[----:B------:R-:W-:Y:S02]  /*aa70*/  UMOV UR5, 0x3fb99999 ;  /* 0x3fb9999900057882 */ /* 0x000fe40000000000 */
[----:B------:R-:W-:-:S08]  /*aa80*/  DADD R18, R18, UR4 ;  /* 0x0000000412127e29 */ /* 0x000fd00008000000 */
[----:B------:R-:W-:-:S14]  /*aa90*/  DSETP.GEU.AND P0, PT, R18, R52, PT ;  /* 0x000000341200722a */ /* 0x000fdc0003f0e000 */
[----:B------:R-:W-:Y:S05]  /*aaa0*/  @P0 BREAK.RELIABLE B7 ;  /* 0x0000000000070942 */ /* 0x000fea0003800100 */
[----:B------:R-:W-:Y:S05]  /*aab0*/  @P0 BRA `(.L_x_76) ;  /* 0x0000000000080947 */ /* 0x000fea0003800000 */
.L_x_89:
[----:B------:R-:W-:Y:S05]  /*aac0*/  BSYNC.RELIABLE B7 ;  /* 0x0000000000077941 */ /* 0x000fea0003800100 */
.L_x_87:
[----:B------:R-:W-:Y:S05]  /*aad0*/  BRA `(.L_x_90) ;  /* 0xffffffe400b07947 */ /* 0x000fea000383ffff */
.L_x_76:
[----:B------:R-:W-:Y:S01]  /*aae0*/  DADD R2, -RZ, |R60| ;  /* 0x00000000ff027229 */ /* 0x000fe2000000053c */
[----:B------:R-:W-:Y:S01]  /*aaf0*/  MOV R6, 0x1 ;  /* 0x0000000100067802 */ /* 0x000fe20000000f00 */
        /* <DEDUP_REMOVED lines=29> */
.L_x_91:
        /* <DEDUP_REMOVED lines=69> */
.L_x_92:
[----:B------:R-:W-:Y:S01]  /*b120*/  UMOV UR4, 0x54442d18 ;  /* 0x54442d1800047882 */ /* 0x000fe20000000000 */
[----:B------:R-:W-:Y:S01]  /*b130*/  UMOV UR5, 0x400921fb ;  /* 0x400921fb00057882 */ /* 0x000fe20000000000 */
[----:B------:R-:W-:Y:S01]  /*b140*/  ISETP.GE.AND P3, PT, R63, RZ, PT ;  /* 0x000000ff3f00720c */ /* 0x000fe20003f66270 */
[----:B------:R-:W-:-:S10]  /*b150*/  DADD R2, -R6, UR4 ;  /* 0x0000000406027e29 */ /* 0x000fd40008000100 */
[----:B------:R-:W-:Y:S02]  /*b160*/  FSEL R8, R2, R6, !P3 ;  /* 0x0000000602087208 */ /* 0x000fe40005800000 */
[----:B------:R-:W-:-:S07]  /*b170*/  FSEL R9, R3, R7, !P3 ;  /* 0x0000000703097208 */ /* 0x000fce0005800000 */
.L_x_93:
        /* <DEDUP_REMOVED lines=34> */
.L_x_94:
[----:B------:R-:W-:Y:S01]  /*b3a0*/  LOP3.LUT R3, R19, 0x80000000, R61, 0xb8, !PT ;  /* 0x8000000013037812 */ /* 0x000fe200078eb83d */
[----:B------:R-:W-:Y:S01]  /*b3b0*/  BSSY.RECONVERGENT B6, `(.L_x_95) ;  /* 0x000000b000067945 */ /* 0x000fe20003800200 */
[----:B------:R-:W-:Y:S02]  /*b3c0*/  FSEL R18, R10, R18, P0 ;  /* 0x000000120a127208 */ /* 0x000fe40000000000 */
[----:B------:R-:W-:Y:S01]  /*b3d0*/  FSEL R19, R11, R3, P0 ;  /* 0x000000030b137208 */ /* 0x000fe20000000000 */
[----:B------:R-:W-:Y:S06]  /*b3e0*/  @P1 BRA P2, `(.L_x_96) ;  /* 0x00000000001c1947 */ /* 0x000fec0001000000 */
[----:B------:R-:W-:Y:S01]  /*b3f0*/  IMAD.MOV.U32 R4, RZ, RZ, R6 ;  /* 0x000000ffff047224 */ /* 0x000fe200078e0006 */
[----:B------:R-:W-:Y:S01]  /*b400*/  MOV R20, 0xb460 ;  /* 0x0000b46000147802 */ /* 0x000fe20000000f00 */
[----:B------:R-:W-:Y:S01]  /*b410*/  IMAD.MOV.U32 R5, RZ, RZ, R7 ;  /* 0x000000ffff057224 */ /* 0x000fe200078e0007 */
[----:B------:R-:W-:Y:S01]  /*b420*/  MOV R21, 0x0 ;  /* 0x0000000000157802 */ /* 0x000fe20000000f00 */
[----:B------:R-:W-:Y:S02]  /*b430*/  IMAD.MOV.U32 R6, RZ, RZ, R22 ;  /* 0x000000ffff067224 */ /* 0x000fe400078e0016 */
[----:B------:R-:W-:-:S07]  /*b440*/  IMAD.MOV.U32 R7, RZ, RZ, R23 ;  /* 0x000000ffff077224 */ /* 0x000fce00078e0017 */
[----:B------:R-:W-:Y:S05]  /*b450*/  CALL.REL.NOINC `($__internal_0_$__cuda_sm20_div_rn_f64_full) ;  /* 0x000000e800407944 */ /* 0x000fea0003c00000 */
.L_x_96:
[----:B------:R-:W-:Y:S05]  /*b460*/  BSYNC.RECONVERGENT B6 ;  /* 0x0000000000067941 */ /* 0x000fea0003800200 */
.L_x_95:
        /* <DEDUP_REMOVED lines=73> */
[----:B------:R-:W-:Y:S02]  /*b900*/  @!P3 IMAD.MOV.U32 R4, RZ, RZ, 0x54442d18 ;  /* 0x54442d18ff04b424 */ /* 0x000fe400078e00ff */
[----:B------:R-:W-:-:S05]  /*b910*/  @!P3 IMAD.MOV.U32 R5, RZ, RZ, 0x400921fb ;  /* 0x400921fbff05b424 */ /* 0x000fca00078e00ff */
        /* <DEDUP_REMOVED lines=28> */
[----:B------:R-:W-:-:S02]  /*bae0*/  MOV R2, R10 ;  /* 0x0000000a00027202 */ /* 0x000fc40000000f00 */
        /* <DEDUP_REMOVED lines=14> */
.L_x_97:
[----:B------:R-:W-:Y:S01]  /*bbd0*/  DMUL R76, R76, R76 ;  /* 0x0000004c4c4c7228 */ /* 0x000fe20000000000 */
[----:B------:R-:W-:Y:S01]  /*bbe0*/  IMAD.MOV.U32 R4, RZ, RZ, 0x0 ;  /* 0x00000000ff047424 */ /* 0x000fe200078e00ff */
[----:B------:R-:W-:Y:S01]  /*bbf0*/  BSSY.RECONVERGENT B6, `(.L_x_98) ;  /* 0x0000017000067945 */ /* 0x000fe20003800200 */
        /* <DEDUP_REMOVED lines=18> */
[----:B------:R-:W-:Y:S01]  /*bd20*/  IMAD.MOV.U32 R4, RZ, RZ, R78 ;  /* 0x000000ffff047224 */ /* 0x000fe200078e004e */
[----:B------:R-:W-:Y:S01]  /*bd30*/  MOV R21, 0x0 ;  /* 0x0000000000157802 */ /* 0x000fe20000000f00 */
[----:B------:R-:W-:-:S07]  /*bd40*/  IMAD.MOV.U32 R5, RZ, RZ, R79 ;  /* 0x000000ffff057224 */ /* 0x000fce00078e004f */
[----:B------:R-:W-:Y:S05]  /*bd50*/  CALL.REL.NOINC `($__internal_1_$__cuda_sm20_dsqrt_rn_f64_mediumpath_v1) ;  /* 0x000000e400a07944 */ /* 0x000fea0003c00000 */
.L_x_99:
[----:B------:R-:W-:Y:S05]  /*bd60*/  BSYNC.RECONVERGENT B6 ;  /* 0x0000000000067941 */ /* 0x000fea0003800200 */
.L_x_98:
        /* <DEDUP_REMOVED lines=11> */
[----:B-1----:R-:W-:-:S05]  /*be20*/  IMAD.SHL.U32 R60, R2, 0x40, RZ ;  /* 0x00000040023c7824 */ /* 0x002fca00078e00ff */
[----:B------:R-:W-:-:S04]  /*be30*/  LOP3.LUT R60, R60, 0x40, RZ, 0xc0, !PT ;  /* 0x000000403c3c7812 */ /* 0x000fc800078ec0ff */
[----:B0-----:R-:W-:Y:S01]  /*be40*/  IADD3 R60, P1, PT, R60, UR4, RZ ;  /* 0x000000043c3c7c10 */ /* 0x001fe2000ff3e0ff */
[----:B--2---:R-:W-:-:S04]  /*be50*/  VIADD R0, R48, 0x1 ;  /* 0x0000000130007836 */ /* 0x004fc80000000000 */
[----:B------:R-:W-:Y:S02]  /*be60*/  IMAD.SHL.U32 R3, R0, 0x40, RZ ;  /* 0x0000004000037824 */ /* 0x000fe400078e00ff */
[----:B------:R-:W-:-:S03]  /*be70*/  IMAD.X R61, RZ, RZ, UR5, P1 ;  /* 0x00000005ff3d7e24 */ /* 0x000fc600088e06ff */
[----:B------:R-:W-:Y:S02]  /*be80*/  LOP3.LUT R3, R3, 0x40, RZ, 0xc0, !PT ;  /* 0x0000004003037812 */ /* 0x000fe400078ec0ff */
[----:B------:R-:W2:Y:S02]  /*be90*/  LDG.E.128.CONSTANT R40, desc[UR36][R60.64] ;  /* 0x000000243c287981 */ /* 0x000ea4000c1e9d00 */
[----:B------:R-:W-:Y:S02]  /*bea0*/  IADD3 R52, P0, PT, R3, UR4, RZ ;  /* 0x0000000403347c10 */ /* 0x000fe4000ff1e0ff */
[----:B------:R-:W3:Y:S03]  /*beb0*/  LDG.E.128.CONSTANT R8, desc[UR36][R60.64+0x10] ;  /* 0x000010243c087981 */ /* 0x000ee6000c1e9d00 */
[----:B------:R-:W-:Y:S01]  /*bec0*/  IMAD.X R53, RZ, RZ, UR5, P0 ;  /* 0x00000005ff357e24 */ /* 0x000fe200080e06ff */
[----:B------:R-:W4:Y:S04]  /*bed0*/  LDG.E.128.CONSTANT R28, desc[UR36][R60.64+0x20] ;  /* 0x000020243c1c7981 */ /* 0x000f28000c1e9d00 */
        /* <DEDUP_REMOVED lines=30> */
[----:B--2---:R-:W-:Y:S02]  /*c0c0*/  DFMA R40, R26, R52, R40 ;  /* 0x000000341a28722b */ /* 0x004fe40000000028 */
[----:B-----5:R-:W-:-:S06]  /*c0d0*/  DFMA R44, R6, R48, R44 ;  /* 0x00000030062c722b */ /* 0x020fcc000000002c */
[----:B------:R-:W-:Y:S02]  /*c0e0*/  DFMA R40, R26, R40, R42 ;  /* 0x000000281a28722b */ /* 0x000fe4000000002a */
[----:B------:R-:W-:-:S06]  /*c0f0*/  DFMA R44, R6, R44, R46 ;  /* 0x0000002c062c722b */ /* 0x000fcc000000002e */
[----:B---3--:R-:W-:Y:S02]  /*c100*/  DFMA R8, R26, R40, R8 ;  /* 0x000000281a08722b */ /* 0x008fe40000000008 */
[----:B----4-:R-:W-:-:S06]  /*c110*/  DFMA R32, R6, R44, R32 ;  /* 0x0000002c0620722b */ /* 0x010fcc0000000020 */
[----:B------:R-:W-:Y:S02]  /*c120*/  DFMA R8, R26, R8, R10 ;  /* 0x000000081a08722b */ /* 0x000fe4000000000a */
[----:B------:R-:W-:-:S06]  /*c130*/  DFMA R32, R6, R32, R34 ;  /* 0x000000200620722b */ /* 0x000fcc0000000022 */
[----:B------:R-:W-:Y:S02]  /*c140*/  DFMA R8, R26, R8, R28 ;  /* 0x000000081a08722b */ /* 0x000fe4000000001c */
[----:B------:R-:W-:-:S06]  /*c150*/  DFMA R12, R6, R32, R12 ;  /* 0x00000020060c722b */ /* 0x000fcc000000000c */
[----:B------:R-:W-:Y:S02]  /*c160*/  DFMA R8, R26, R8, R30 ;  /* 0x000000081a08722b */ /* 0x000fe4000000001e */
[----:B------:R-:W-:Y:S01]  /*c170*/  DFMA R12, R6, R12, R14 ;  /* 0x0000000c060c722b */ /* 0x000fe2000000000e */
[----:B------:R-:W0:Y:S05]  /*c180*/  FRND.F64.TRUNC R10, R18 ;  /* 0x00000012000a7313 */ /* 0x000e2a000030d800 */
[-C--:B------:R-:W-:Y:S02]  /*c190*/  DFMA R58, R58, R8.reuse, R58 ;  /* 0x000000083a3a722b */ /* 0x080fe4000000003a */
[----:B------:R-:W-:-:S02]  /*c1a0*/  DFMA R8, R26, R8, 1 ;  /* 0x3ff000001a08742b */ /* 0x000fc40000000008 */
[-C--:B------:R-:W-:Y:S02]  /*c1b0*/  DFMA R50, R50, R12.reuse, R50 ;  /* 0x0000000c3232722b */ /* 0x080fe40000000032 */
[----:B------:R-:W-:-:S06]  /*c1c0*/  DFMA R6, R6, R12, 1 ;  /* 0x3ff000000606742b */ /* 0x000fcc000000000c */
[----:B------:R-:W-:Y:S02]  /*c1d0*/  FSEL R8, R8, R58, !P1 ;  /* 0x0000003a08087208 */ /* 0x000fe40004800000 */
[----:B------:R-:W-:Y:S02]  /*c1e0*/  FSEL R9, R9, R59, !P1 ;  /* 0x0000003b09097208 */ /* 0x000fe40004800000 */
        /* <DEDUP_REMOVED lines=48> */
[----:B------:R-:W-:Y:S01]  /*c4f0*/  IADD3.X R13, PT, PT, RZ, R39, RZ, P2, !PT ;  /* 0x00000027ff0d7210 */ /* 0x000fe200017fe4ff */
[----:B------:R-:W-:Y:S01]  /*c500*/  IMAD.MOV.U32 R14, RZ, RZ, R16 ;  /* 0x000000ffff0e7224 */ /* 0x000fe200078e0010 */
        /* <DEDUP_REMOVED lines=20> */
[----:B------:R-:W-:Y:S01]  /*c650*/  IMAD.MOV.U32 R28, RZ, RZ, R24 ;  /* 0x000000ffff1c7224 */ /* 0x000fe200078e0018 */
[----:B------:R-:W-:Y:S01]  /*c660*/  MOV R26, R84 ;  /* 0x00000054001a7202 */ /* 0x000fe20000000f00 */
[----:B------:R-:W-:Y:S02]  /*c670*/  IMAD.MOV.U32 R29, RZ, RZ, R25 ;  /* 0x000000ffff1d7224 */ /* 0x000fe400078e0019 */
[----:B------:R-:W-:Y:S01]  /*c680*/  IMAD.MOV.U32 R27, RZ, RZ, R85 ;  /* 0x000000ffff1b7224 */ /* 0x000fe200078e0055 */
[----:B--2---:R-:W-:-:S02]  /*c690*/  DSETP.GT.AND P1, PT, R2, 50, PT ;  /* 0x404900000200742a */ /* 0x004fc40003f24000 */
[C---:B---3--:R-:W-:Y:S02]  /*c6a0*/  DSETP.GT.AND P0, PT, R4.reuse, 50, PT ;  /* 0x404900000400742a */ /* 0x048fe40003f04000 */
[----:B------:R-:W-:Y:S02]  /*c6b0*/  DSETP.GEU.AND P2, PT, R4, UR4, PT ;  /* 0x0000000404007e2a */ /* 0x000fe4000bf4e000 */
[----:B------:R-:W-:Y:S01]  /*c6c0*/  FSEL R0, R2, RZ, !P1 ;  /* 0x000000ff02007208 */ /* 0x000fe20004800000 */
[----:B------:R-:W-:Y:S01]  /*c6d0*/  DSETP.GEU.AND P3, PT, R2, UR4, PT ;  /* 0x0000000402007e2a */ /* 0x000fe2000bf6e000 */
[----:B------:R-:W-:Y:S02]  /*c6e0*/  FSEL R4, R4, RZ, !P0 ;  /* 0x000000ff04047208 */ /* 0x000fe40004000000 */
[----:B------:R-:W-:Y:S02]  /*c6f0*/  FSEL R5, R5, RZ, !P0 ;  /* 0x000000ff05057208 */ /* 0x000fe40004000000 */
[----:B------:R-:W-:-:S02]  /*c700*/  FSEL R2, R3, RZ, !P1 ;  /* 0x000000ff03027208 */ /* 0x000fc40004800000 */
[----:B------:R-:W-:Y:S02]  /*c710*/  FSEL R4, R4, RZ, P2 ;  /* 0x000000ff04047208 */ /* 0x000fe40001000000 */
[----:B------:R-:W-:Y:S02]  /*c720*/  FSEL R5, R5, RZ, P2 ;  /* 0x000000ff05057208 */ /* 0x000fe40001000000 */
[----:B------:R-:W-:Y:S02]  /*c730*/  FSEL R6, R0, RZ, P3 ;  /* 0x000000ff00067208 */ /* 0x000fe40001800000 */
[----:B------:R-:W-:-:S06]  /*c740*/  FSEL R7, R2, RZ, P3 ;  /* 0x000000ff02077208 */ /* 0x000fcc0001800000 */
[----:B------:R-:W-:-:S06]  /*c750*/  DSETP.GT.AND P0, PT, R4, R6, PT ;  /* 0x000000060400722a */ /* 0x000fcc0003f04000 */
[----:B------:R-:W-:Y:S02]  /*c760*/  FSEL R30, R4, R6, P0 ;  /* 0x00000006041e7208 */ /* 0x000fe40000000000 */
[----:B------:R-:W-:-:S07]  /*c770*/  FSEL R31, R5, R7, P0 ;  /* 0x00000007051f7208 */ /* 0x000fce0000000000 */
.L_x_34:
[----:B------:R-:W-:Y:S05]  /*c780*/  BSYNC.RECONVERGENT B8 ;  /* 0x0000000000087941 */ /* 0x000fea0003800200 */
.L_x_19:
[----:B------:R-:W-:Y:S05]  /*c790*/  WARPSYNC.ALL ;  /* 0x0000000000007948 */ /* 0x000fea0003800000 */
[----:B------:R-:W0:Y:S01]  /*c7a0*/  S2R R9, SR_TID.X ;  /* 0x0000000000097919 */ /* 0x000e220000002100 */
[----:B------:R-:W1:Y:S01]  /*c7b0*/  LDCU UR4, c[0x0][0x374] ;  /* 0x00006e80ff0477ac */ /* 0x000e620008000800 */
[----:B------:R-:W2:Y:S01]  /*c7c0*/  LDC R0, c[0x0][0x360] ;  /* 0x0000d800ff007b82 */ /* 0x000ea20000000800 */
[----:B------:R-:W-:Y:S01]  /*c7d0*/  UMOV UR6, 0x54442eea ;  /* 0x54442eea00067882 */ /* 0x000fe20000000000 */
[----:B------:R-:W-:-:S06]  /*c7e0*/  UMOV UR7, 0x401921fb ;  /* 0x401921fb00077882 */ /* 0x000fcc0000000000 */
[----:B------:R-:W3:Y:S08]  /*c7f0*/  LDC.64 R94, c[0x0][0x390] ;  /* 0x0000e400ff5e7b82 */ /* 0x000ef00000000a00 */
[----:B------:R-:W4:Y:S01]  /*c800*/  LDC.64 R4, c[0x0][0x380] ;  /* 0x0000e000ff047b82 */ /* 0x000f220000000a00 */
[----:B0-----:R-:W0:Y:S01]  /*c810*/  I2F.F64.U32 R2, R9 ;  /* 0x0000000900027312 */ /* 0x001e220000201800 */
[----:B--2---:R-:W-:-:S04]  /*c820*/  IMAD R0, R0, UR38, R9 ;  /* 0x0000002600007c24 */ /* 0x004fc8000f8e0209 */
[----:B-1----:R-:W-:-:S04]  /*c830*/  IMAD R7, R0, UR4, R17 ;  /* 0x0000000400077c24 */ /* 0x002fc8000f8e0211 */
[----:B---3--:R-:W-:-:S04]  /*c840*/  IMAD.WIDE R94, R7, 0x38, R94 ;  /* 0x00000038075e7825 */ /* 0x008fc800078e025e */
[----:B----4-:R-:W-:Y:S01]  /*c850*/  IMAD.WIDE.U32 R12, R17, 0x28, R4 ;  /* 0x00000028110c7825 */ /* 0x010fe200078e0004 */
[----:B------:R1:W-:Y:S01]  /*c860*/  STG.E.64 desc[UR36][R94.64], R26 ;  /* 0x0000001a5e007986 */ /* 0x0003e2000c101b24 */
[----:B0-----:R-:W-:-:S03]  /*c870*/  DMUL R2, R2, UR6 ;  /* 0x0000000602027c28 */ /* 0x001fc60008000000 */
[----:B------:R1:W-:Y:S04]  /*c880*/  STG.E.64 desc[UR36][R94.64+0x8], R28 ;  /* 0x0000081c5e007986 */ /* 0x0003e8000c101b24 */
[----:B------:R1:W-:Y:S01]  /*c890*/  STG.E.64 desc[UR36][R94.64+0x10], R30 ;  /* 0x0000101e5e007986 */ /* 0x0003e2000c101b24 */
[----:B------:R-:W-:-:S03]  /*c8a0*/  DMUL R2, R2, 0.0078125 ;  /* 0x3f80000002027828 */ /* 0x000fc60000000000 */
[----:B------:R1:W-:Y:S03]  /*c8b0*/  STG.E.64 desc[UR36][R94.64+0x18], R36 ;  /* 0x000018245e007986 */ /* 0x0003e6000c101b24 */
[----:B------:R-:W0:Y:S02]  /*c8c0*/  F2F.F32.F64 R16, R2 ;  /* 0x0000000200107310 */ /* 0x000e240000301000 */
[----:B0-----:R1:W-:Y:S04]  /*c8d0*/  STG.E.64 desc[UR36][R94.64+0x20], R16 ;  /* 0x000020105e007986 */ /* 0x0013e8000c101b24 */
[----:B------:R-:W2:Y:S01]  /*c8e0*/  LDG.E.U8 R0, desc[UR36][R12.64+0x20] ;  /* 0x000020240c007981 */ /* 0x000ea2000c1e1100 */
[----:B------:R-:W-:Y:S01]  /*c8f0*/  UMOV UR4, 0x22 ;  /* 0x0000002200047882 */ /* 0x000fe20000000000 */
[----:B------:R-:W-:Y:S01]  /*c900*/  ISETP.GT.U32.AND P0, PT, R17, 0xb, PT ;  /* 0x0000000b1100780c */ /* 0x000fe20003f04070 */
[----:B------:R-:W-:Y:S01]  /*c910*/  UIMAD UR4, UR38, UR4, 0x64 ;  /* 0x00000064260474a4 */ /* 0x000fe2000f8e0204 */
[----:B------:R-:W-:Y:S01]  /*c920*/  BSSY.RECONVERGENT B8, `(.L_x_100) ;  /* 0x00009f8000087945 */ /* 0x000fe20003800200 */
[----:B------:R-:W-:-:S02]  /*c930*/  IMAD.MOV.U32 R84, RZ, RZ, 0x0 ;  /* 0x00000000ff547424 */ /* 0x000fc400078e00ff */
[----:B------:R-:W-:Y:S02]  /*c940*/  IMAD.MOV.U32 R85, RZ, RZ, 0x40c38780 ;  /* 0x40c38780ff557424 */ /* 0x000fe400078e00ff */
[----:B------:R-:W-:Y:S02]  /*c950*/  IMAD.MOV.U32 R78, RZ, RZ, 0x0 ;  /* 0x00000000ff4e7424 */ /* 0x000fe400078e00ff */
[----:B------:R-:W-:Y:S01]  /*c960*/  IMAD.MOV.U32 R79, RZ, RZ, 0x40c38780 ;  /* 0x40c38780ff4f7424 */ /* 0x000fe200078e00ff */
[----:B------:R-:W0:Y:S01]  /*c970*/  I2F.F64.U32 R2, UR4 ;  /* 0x0000000400027d12 */ /* 0x000e220008201800 */
[----:B------:R-:W-:Y:S02]  /*c980*/  IMAD.MOV.U32 R76, RZ, RZ, 0x0 ;  /* 0x00000000ff4c7424 */ /* 0x000fe400078e00ff */
[----:B------:R-:W-:Y:S01]  /*c990*/  IMAD.MOV.U32 R77, RZ, RZ, 0x40c38780 ;  /* 0x40c38780ff4d7424 */ /* 0x000fe200078e00ff */
[-C--:B0-----:R-:W-:Y:S02]  /*c9a0*/  DMUL R92, R92, R2.reuse ;  /* 0x000000025c5c7228 */ /* 0x081fe40000000000 */
[----:B------:R-:W-:Y:S01]  /*c9b0*/  DMUL R86, R86, R2 ;  /* 0x0000000256567228 */ /* 0x000fe20000000000 */
[----:B--2---:R-:W-:-:S13]  /*c9c0*/  ISETP.EQ.OR P0, PT, R0, RZ, P0 ;  /* 0x000000ff0000720c */ /* 0x004fda0000702670 */
[----:B-1----:R-:W-:Y:S05]  /*c9d0*/  @P0 BRA `(.L_x_101) ;  /* 0x0000004c00d40947 */ /* 0x002fea0003800000 */
        /* <DEDUP_REMOVED lines=20> */
[----:B--2---:R-:W-:Y:S02]  /*cb20*/  DMUL R12, R4, R10 ;  /* 0x0000000a040c7228 */ /* 0x004fe40000000000 */
[----:B------:R-:W-:Y:S02]  /*cb30*/  VIADD R3, R11, 0xfff00000 ;  /* 0xfff000000b037836 */ /* 0x000fe40000000000 */
        /* <DEDUP_REMOVED lines=8> */
[----:B------:R-:W-:Y:S01]  /*cbc0*/  MOV R46, R4 ;  /* 0x00000004002e7202 */ /* 0x000fe20000000f00 */
[----:B------:R-:W-:-:S07]  /*cbd0*/  IMAD.MOV.U32 R47, RZ, RZ, R5 ;  /* 0x000000ffff2f7224 */ /* 0x000fce00078e0005 */
.L_x_103:
[----:B------:R-:W-:Y:S05]  /*cbe0*/  BSYNC.RECONVERGENT B6 ;  /* 0x0000000000067941 */ /* 0x000fea0003800200 */
.L_x_102:
[----:B------:R-:W0:Y:S01]  /*cbf0*/  MUFU.RCP64H R3, 100 ;  /* 0x4059000000037908 */ /* 0x000e220000001800 */
[----:B------:R-:W-:Y:S01]  /*cc00*/  IMAD.MOV.U32 R6, RZ, RZ, 0x0 ;  /* 0x00000000ff067424 */ /* 0x000fe200078e00ff */
[----:B------:R-:W-:Y:S01]  /*cc10*/  UMOV UR4, 0x76c8b439 ;  /* 0x76c8b43900047882 */ /* 0x000fe20000000000 */
[----:B------:R-:W-:Y:S01]  /*cc20*/  IMAD.MOV.U32 R7, RZ, RZ, 0x40590000 ;  /* 0x40590000ff077424 */ /* 0x000fe200078e00ff */
[----:B------:R-:W-:Y:S01]  /*cc30*/  UMOV UR5, 0x3ff69fbe ;  /* 0x3ff69fbe00057882 */ /* 0x000fe20000000000 */
[----:B------:R-:W-:Y:S01]  /*cc40*/  IMAD.MOV.U32 R2, RZ, RZ, 0x1 ;  /* 0x00000001ff027424 */ /* 0x000fe200078e00ff */
[----:B------:R-:W-:Y:S01]  /*cc50*/  DMUL R18, R46, UR4 ;  /* 0x000000042e127c28 */ /* 0x000fe20008000000 */
[----:B------:R-:W-:Y:S09]  /*cc60*/  BSSY.RECONVERGENT B6, `(.L_x_104) ;  /* 0x0000014000067945 */ /* 0x000ff20003800200 */
[----:B------:R-:W-:Y:S01]  /*cc70*/  FSETP.GEU.AND P1, PT, |R19|, 6.5827683646048100446e-37, PT ;  /* 0x036000001300780b */ /* 0x000fe20003f2e200 */
        /* <DEDUP_REMOVED lines=8> */
[----:B------:R-:W-:-:S05]  /*cd00*/  FFMA R0, RZ, 3.390625, R5 ;  /* 0x40590000ff007823 */ /* 0x000fca0000000005 */
        /* <DEDUP_REMOVED lines=9> */
.L_x_105:
[----:B------:R-:W-:Y:S05]  /*cda0*/  BSYNC.RECONVERGENT B6 ;  /* 0x0000000000067941 */ /* 0x000fea0003800200 */
.L_x_104:
[----:B------:R-:W0:Y:S01]  /*cdb0*/  MUFU.RCP64H R3, 9.79999542236328125 ;  /* 0x4023999900037908 */ /* 0x000e220000001800 */
[----:B------:R-:W-:Y:S01]  /*cdc0*/  IMAD.MOV.U32 R8, RZ, RZ, -0x66666666 ;  /* 0x9999999aff087424 */ /* 0x000fe200078e00ff */
        /* <DEDUP_REMOVED lines=10> */
[----:B------:R-:W-:-:S08]  /*ce70*/  DFMA R6, R22, -R8, R4 ;  /* 0x800000081606722b */ /* 0x000fd00000000004 */
[----:B------:R-:W-:-:S10]  /*ce80*/  DFMA R22, R2, R6, R22 ;  /* 0x000000060216722b */ /* 0x000fd40000000016 */
[----:B------:R-:W-:-:S05]  /*ce90*/  FFMA R0, RZ, 2.5562498569488525391, R23 ;  /* 0x40239999ff007823 */ /* 0x000fca0000000017 */
[----:B------:R-:W-:-:S13]  /*cea0*/  FSETP.GT.AND P0, PT, |R0|, 1.469367938527859385e-39, PT ;  /* 0x001000000000780b */ /* 0x000fda0003f04200 */
[----:B------:R-:W-:Y:S05]  /*ceb0*/  @P0 BRA P1, `(.L_x_107) ;  /* 0x00000000001c0947 */ /* 0x000fea0000800000 */
[----:B------:R-:W-:Y:S01]  /*cec0*/  IMAD.MOV.U32 R6, RZ, RZ, -0x66666666 ;  /* 0x9999999aff067424 */ /* 0x000fe200078e00ff */
[----:B------:R-:W-:Y:S01]  /*ced0*/  MOV R20, 0xcf10 ;  /* 0x0000cf1000147802 */ /* 0x000fe20000000f00 */
[----:B------:R-:W-:Y:S01]  /*cee0*/  IMAD.MOV.U32 R7, RZ, RZ, 0x40239999 ;  /* 0x40239999ff077424 */ /* 0x000fe200078e00ff */
[----:B------:R-:W-:-:S07]  /*cef0*/  MOV R21, 0x0 ;  /* 0x0000000000157802 */ /* 0x000fce0000000f00 */
[----:B-----5:R-:W-:Y:S05]  /*cf00*/  CALL.REL.NOINC `($__internal_0_$__cuda_sm20_div_rn_f64_full) ;  /* 0x000000cc00947944 */ /* 0x020fea0003c00000 */
[----:B------:R-:W-:Y:S02]  /*cf10*/  IMAD.MOV.U32 R22, RZ, RZ, R4 ;  /* 0x000000ffff167224 */ /* 0x000fe400078e0004 */
[----:B------:R-:W-:-:S07]  /*cf20*/  IMAD.MOV.U32 R23, RZ, RZ, R5 ;  /* 0x000000ffff177224 */ /* 0x000fce00078e0005 */
.L_x_107:
[----:B------:R-:W-:Y:S05]  /*cf30*/  BSYNC.RECONVERGENT B6 ;  /* 0x0000000000067941 */ /* 0x000fea0003800200 */
.L_x_106:
        /* <DEDUP_REMOVED lines=27> */
.L_x_109:
[----:B------:R-:W-:Y:S05]  /*d0f0*/  BSYNC.RECONVERGENT B6 ;  /* 0x0000000000067941 */ /* 0x000fea0003800200 */
.L_x_108:
        /* <DEDUP_REMOVED lines=24> */
.L_x_111:
[----:B------:R-:W-:Y:S05]  /*d280*/  BSYNC.RECONVERGENT B6 ;  /* 0x0000000000067941 */ /* 0x000fea0003800200 */
.L_x_110:
[----:B------:R-:W0:Y:S01]  /*d290*/  MUFU.RCP64H R3, 1.4139995574951171875 ;  /* 0x3ff69fbe00037908 */ /* 0x000e220000001800 */
        /* <DEDUP_REMOVED lines=13> */
[----:B------:R-:W-:-:S05]  /*d370*/  FFMA R0, RZ, 1.9267499446868896484, R5 ;  /* 0x3ff69fbeff007823 */ /* 0x000fca0000000005 */
[----:B------:R-:W-:-:S13]  /*d380*/  FSETP.GT.AND P0, PT, |R0|, 1.469367938527859385e-39, PT ;  /* 0x001000000000780b */ /* 0x000fda0003f04200 */
[----:B------:R-:W-:Y:S05]  /*d390*/  @P0 BRA P1, `(.L_x_113) ;  /* 0x00000000001c0947 */ /* 0x000fea0000800000 */
[----:B------:R-:W-:Y:S01]  /*d3a0*/  IMAD.MOV.U32 R4, RZ, RZ, R46 ;  /* 0x000000ffff047224 */ /* 0x000fe200078e002e */
[----:B------:R-:W-:Y:S01]  /*d3b0*/  MOV R20, 0xd410 ;  /* 0x0000d41000147802 */ /* 0x000fe20000000f00 */
[----:B------:R-:W-:Y:S02]  /*d3c0*/  IMAD.MOV.U32 R5, RZ, RZ, R47 ;  /* 0x000000ffff057224 */ /* 0x000fe400078e002f */
[----:B------:R-:W-:Y:S02]  /*d3d0*/  IMAD.MOV.U32 R6, RZ, RZ, 0x76c8b439 ;  /* 0x76c8b439ff067424 */ /* 0x000fe400078e00ff */
[----:B------:R-:W-:Y:S02]  /*d3e0*/  IMAD.MOV.U32 R7, RZ, RZ, 0x3ff69fbe ;  /* 0x3ff69fbeff077424 */ /* 0x000fe400078e00ff */
[----:B------:R-:W-:-:S07]  /*d3f0*/  IMAD.MOV.U32 R21, RZ, RZ, 0x0 ;  /* 0x00000000ff157424 */ /* 0x000fce00078e00ff */
[----:B-----5:R-:W-:Y:S05]  /*d400*/  CALL.REL.NOINC `($__internal_0_$__cuda_sm20_div_rn_f64_full) ;  /* 0x000000c800547944 */ /* 0x020fea0003c00000 */
.L_x_113:
[----:B------:R-:W-:Y:S05]  /*d410*/  BSYNC.RECONVERGENT B6 ;  /* 0x0000000000067941 */ /* 0x000fea0003800200 */
.L_x_112:
[----:B------:R-:W0:Y:S01]  /*d420*/  MUFU.RCP64H R3, 43.5 ;  /* 0x4045c00000037908 */ /* 0x000e220000001800 */
[----:B------:R-:W-:Y:S01]  /*d430*/  IMAD.MOV.U32 R8, RZ, RZ, 0x0 ;  /* 0x00000000ff087424 */ /* 0x000fe200078e00ff */
[----:B------:R-:W-:Y:S01]  /*d440*/  UMOV UR4, 0x9999999a ;  /* 0x9999999a00047882 */ /* 0x000fe20000000000 */
[----:B------:R-:W-:Y:S01]  /*d450*/  IMAD.MOV.U32 R9, RZ, RZ, 0x4045c000 ;  /* 0x4045c000ff097424 */ /* 0x000fe200078e00ff */
[----:B------:R-:W-:Y:S01]  /*d460*/  UMOV UR5, 0x3fb99999 ;  /* 0x3fb9999900057882 */ /* 0x000fe20000000000 */
[----:B------:R-:W-:Y:S01]  /*d470*/  IMAD.MOV.U32 R2, RZ, RZ, 0x1 ;  /* 0x00000001ff027424 */ /* 0x000fe200078e00ff */
[----:B------:R-:W-:Y:S01]  /*d480*/  DMUL R36, R4, UR4 ;  /* 0x0000000404247c28 */ /* 0x000fe20008000000 */
[----:B------:R-:W-:Y:S01]  /*d490*/  BSSY.RECONVERGENT B6, `(.L_x_114) ;  /* 0x0000015000067945 */ /* 0x000fe20003800200 */
[----:B------:R-:W-:-:S08]  /*d4a0*/  DADD R30, R18, R22 ;  /* 0x00000000121e7229 */ /* 0x000fd00000000016 */
[----:B------:R-:W-:Y:S01]  /*d4b0*/  FSETP.GEU.AND P1, PT, |R37|, 6.5827683646048100446e-37, PT ;  /* 0x036000002500780b */ /* 0x000fe20003f2e200 */
[----:B0-----:R-:W-:-:S08]  /*d4c0*/  DFMA R6, R2, -R8, 1 ;  /* 0x3ff000000206742b */ /* 0x001fd00000000808 */
[----:B------:R-:W-:-:S08]  /*d4d0*/  DFMA R6, R6, R6, R6 ;  /* 0x000000060606722b */ /* 0x000fd00000000006 */
[----:B------:R-:W-:-:S08]  /*d4e0*/  DFMA R6, R2, R6, R2 ;  /* 0x000000060206722b */ /* 0x000fd00000000002 */
[----:B------:R-:W-:-:S08]  /*d4f0*/  DFMA R2, R6, -R8, 1 ;  /* 0x3ff000000602742b */ /* 0x000fd00000000808 */
[----:B------:R-:W-:-:S08]  /*d500*/  DFMA R2, R6, R2, R6 ;  /* 0x000000020602722b */ /* 0x000fd00000000006 */
[----:B------:R-:W-:-:S08]  /*d510*/  DMUL R4, R36, R2 ;  /* 0x0000000224047228 */ /* 0x000fd00000000000 */
[----:B------:R-:W-:-:S08]  /*d520*/  DFMA R6, R4, -43.5, R36 ;  /* 0xc045c0000406782b */ /* 0x000fd00000000024 */
[----:B------:R-:W-:-:S10]  /*d530*/  DFMA R4, R2, R6, R4 ;  /* 0x000000060204722b */ /* 0x000fd40000000004 */
[----:B------:R-:W-:-:S05]  /*d540*/  FFMA R0, RZ, 3.08984375, R5 ;  /* 0x4045c000ff007823 */ /* 0x000fca0000000005 */
[----:B------:R-:W-:-:S13]  /*d550*/  FSETP.GT.AND P0, PT, |R0|, 1.469367938527859385e-39, PT ;  /* 0x001000000000780b */ /* 0x000fda0003f04200 */
[----:B------:R-:W-:Y:S05]  /*d560*/  @P0 BRA P1, `(.L_x_115) ;  /* 0x00000000001c0947 */ /* 0x000fea0000800000 */
[----:B------:R-:W-:Y:S01]  /*d570*/  MOV R4, R36 ;  /* 0x0000002400047202 */ /* 0x000fe20000000f00 */
[----:B------:R-:W-:Y:S01]  /*d580*/  IMAD.MOV.U32 R5, RZ, RZ, R37 ;  /* 0x000000ffff057224 */ /* 0x000fe200078e0025 */
[----:B------:R-:W-:Y:S01]  /*d590*/  MOV R20, 0xd5e0 ;  /* 0x0000d5e000147802 */ /* 0x000fe20000000f00 */
[----:B------:R-:W-:Y:S02]  /*d5a0*/  IMAD.MOV.U32 R6, RZ, RZ, RZ ;  /* 0x000000ffff067224 */ /* 0x000fe400078e00ff */
[----:B------:R-:W-:Y:S02]  /*d5b0*/  IMAD.MOV.U32 R7, RZ, RZ, 0x4045c000 ;  /* 0x4045c000ff077424 */ /* 0x000fe400078e00ff */
[----:B------:R-:W-:-:S07]  /*d5c0*/  IMAD.MOV.U32 R21, RZ, RZ, 0x0 ;  /* 0x00000000ff157424 */ /* 0x000fce00078e00ff */
[----:B-----5:R-:W-:Y:S05]  /*d5d0*/  CALL.REL.NOINC `($__internal_0_$__cuda_sm20_div_rn_f64_full) ;  /* 0x000000c400e07944 */ /* 0x020fea0003c00000 */
.L_x_115:
[----:B------:R-:W-:Y:S05]  /*d5e0*/  BSYNC.RECONVERGENT B6 ;  /* 0x0000000000067941 */ /* 0x000fea0003800200 */
.L_x_114:
[----:B------:R-:W-:Y:S01]  /*d5f0*/  DADD R28, R30, R4 ;  /* 0x000000001e1c7229 */ /* 0x000fe20000000004 */
[----:B------:R-:W-:Y:S01]  /*d600*/  BSSY.RECONVERGENT B7, `(.L_x_116) ;  /* 0x0000265000077945 */ /* 0x000fe20003800200 */
[----:B------:R-:W-:Y:S02]  /*d610*/  PLOP3.LUT P0, PT, PT, PT, PT, 0x8, 0x80 ;  /* 0x000000000080781c */ /* 0x000fe40003f0e170 */
[----:B------:R-:W-:Y:S01]  /*d620*/  CS2R R108, SRZ ;  /* 0x00000000006c7805 */ /* 0x000fe2000001ff00 */
[----:B-----5:R-:W-:Y:S02]  /*d630*/  IMAD.MOV.U32 R102, RZ, RZ, R62 ;  /* 0x000000ffff667224 */ /* 0x020fe400078e003e */
[----:B------:R-:W-:Y:S01]  /*d640*/  IMAD.MOV.U32 R103, RZ, RZ, R63 ;  /* 0x000000ffff677224 */ /* 0x000fe200078e003f */
[----:B------:R-:W-:Y:S01]  /*d650*/  DSETP.GT.AND P1, PT, R28, RZ, PT ;  /* 0x000000ff1c00722a */ /* 0x000fe20003f24000 */
[----:B------:R-:W-:Y:S02]  /*d660*/  IMAD.MOV.U32 R100, RZ, RZ, R60 ;  /* 0x000000ffff647224 */ /* 0x000fe400078e003c */
[----:B------:R-:W-:-:S11]  /*d670*/  IMAD.MOV.U32 R101, RZ, RZ, R61 ;  /* 0x000000ffff657224 */ /* 0x000fd600078e003d */
[----:B------:R-:W-:Y:S05]  /*d680*/  @!P1 BRA `(.L_x_117) ;  /* 0x0000002400709947 */ /* 0x000fea0003800000 */
[----:B------:R-:W0:Y:S01]  /*d690*/  MUFU.RCP64H R3, 1.4139995574951171875 ;  /* 0x3ff69fbe00037908 */ /* 0x000e220000001800 */
[----:B------:R-:W-:Y:S01]  /*d6a0*/  IMAD.MOV.U32 R6, RZ, RZ, 0x76c8b439 ;  /* 0x76c8b439ff067424 */ /* 0x000fe200078e00ff */
[----:B------:R-:W-:Y:S01]  /*d6b0*/  UMOV UR4, 0x9999999a ;  /* 0x9999999a00047882 */ /* 0x000fe20000000000 */
[----:B------:R-:W-:Y:S01]  /*d6c0*/  IMAD.MOV.U32 R7, RZ, RZ, 0x3ff69fbe ;  /* 0x3ff69fbeff077424 */ /* 0x000fe200078e00ff */
[----:B------:R-:W-:Y:S01]  /*d6d0*/  UMOV UR5, 0x3fc99999 ;  /* 0x3fc9999900057882 */ /* 0x000fe20000000000 */
[----:B------:R-:W-:Y:S01]  /*d6e0*/  IMAD.MOV.U32 R2, RZ, RZ, 0x1 ;  /* 0x00000001ff027424 */ /* 0x000fe200078e00ff */
[----:B------:R-:W-:Y:S05]  /*d6f0*/  BSSY.RECONVERGENT B6, `(.L_x_118) ;  /* 0x0000016000067945 */ /* 0x000fea0003800200 */
[----:B0-----:R-:W-:-:S08]  /*d700*/  DFMA R4, R2, -R6, 1 ;  /* 0x3ff000000204742b */ /* 0x001fd00000000806 */
[----:B------:R-:W-:-:S08]  /*d710*/  DFMA R4, R4, R4, R4 ;  /* 0x000000040404722b */ /* 0x000fd00000000004 */
[----:B------:R-:W-:Y:S02]  /*d720*/  DFMA R2, R2, R4, R2 ;  /* 0x000000040202722b */ /* 0x000fe40000000002 */
[----:B------:R-:W-:-:S06]  /*d730*/  DMUL R4, R18, R46 ;  /* 0x0000002e12047228 */ /* 0x000fcc0000000000 */
[----:B------:R-:W-:Y:S02]  /*d740*/  DFMA R8, R2, -R6, 1 ;  /* 0x3ff000000208742b */ /* 0x000fe40000000806 */
[----:B------:R-:W-:-:S06]  /*d750*/  DMUL R4, R4, UR4 ;  /* 0x0000000404047c28 */ /* 0x000fcc0008000000 */
[----:B------:R-:W-:-:S04]  /*d760*/  DFMA R8, R2, R8, R2 ;  /* 0x000000080208722b */ /* 0x000fc80000000002 */
[----:B------:R-:W-:-:S04]  /*d770*/  FSETP.GEU.AND P1, PT, |R5|, 6.5827683646048100446e-37, PT ;  /* 0x036000000500780b */ /* 0x000fc80003f2e200 */
[----:B------:R-:W-:-:S08]  /*d780*/  DMUL R26, R8, R4 ;  /* 0x00000004081a7228 */ /* 0x000fd00000000000 */
[----:B------:R-:W-:-:S08]  /*d790*/  DFMA R2, R26, -R6, R4 ;  /* 0x800000061a02722b */ /* 0x000fd00000000004 */
[----:B------:R-:W-:-:S10]  /*d7a0*/  DFMA R26, R8, R2, R26 ;  /* 0x00000002081a722b */ /* 0x000fd4000000001a */
[----:B------:R-:W-:-:S05]  /*d7b0*/  FFMA R0, RZ, 1.9267499446868896484, R27 ;  /* 0x3ff69fbeff007823 */ /* 0x000fca000000001b */
[----:B------:R-:W-:-:S13]  /*d7c0*/  FSETP.GT.AND P0, PT, |R0|, 1.469367938527859385e-39, PT ;  /* 0x001000000000780b */ /* 0x000fda0003f04200 */
[----:B------:R-:W-:Y:S05]  /*d7d0*/  @P0 BRA P1, `(.L_x_119) ;  /* 0x00000000001c0947 */ /* 0x000fea0000800000 */
[----:B------:R-:W-:Y:S01]  /*d7e0*/  IMAD.MOV.U32 R6, RZ, RZ, 0x76c8b439 ;  /* 0x76c8b439ff067424 */ /* 0x000fe200078e00ff */
[----:B------:R-:W-:Y:S01]  /*d7f0*/  MOV R20, 0xd830 ;  /* 0x0000d83000147802 */ /* 0x000fe20000000f00 */
[----:B------:R-:W-:Y:S01]  /*d800*/  IMAD.MOV.U32 R7, RZ, RZ, 0x3ff69fbe ;  /* 0x3ff69fbeff077424 */ /* 0x000fe200078e00ff */
[----:B------:R-:W-:-:S07]  /*d810*/  MOV R21, 0x0 ;  /* 0x0000000000157802 */ /* 0x000fce0000000f00 */
[----:B------:R-:W-:Y:S05]  /*d820*/  CALL.REL.NOINC `($__internal_0_$__cuda_sm20_div_rn_f64_full) ;  /* 0x000000c4004c7944 */ /* 0x000fea0003c00000 */
[----:B------:R-:W-:Y:S02]  /*d830*/  IMAD.MOV.U32 R26, RZ, RZ, R4 ;  /* 0x000000ffff1a7224 */ /* 0x000fe400078e0004 */
[----:B------:R-:W-:-:S07]  /*d840*/  IMAD.MOV.U32 R27, RZ, RZ, R5 ;  /* 0x000000ffff1b7224 */ /* 0x000fce00078e0005 */
.L_x_119:
[----:B------:R-:W-:Y:S05]  /*d850*/  BSYNC.RECONVERGENT B6 ;  /* 0x0000000000067941 */ /* 0x000fea0003800200 */
.L_x_118:
[----:B------:R-:W0:Y:S01]  /*d860*/  MUFU.RCP64H R3, 1.4139995574951171875 ;  /* 0x3ff69fbe00037908 */ /* 0x000e220000001800 */
[----:B------:R-:W-:Y:S01]  /*d870*/  IMAD.MOV.U32 R6, RZ, RZ, 0x76c8b439 ;  /* 0x76c8b439ff067424 */ /* 0x000fe200078e00ff */
[----:B------:R-:W-:Y:S01]  /*d880*/  DMUL R22, R22, R46 ;  /* 0x0000002e16167228 */ /* 0x000fe20000000000 */
[----:B------:R-:W-:Y:S01]  /*d890*/  IMAD.MOV.U32 R7, RZ, RZ, 0x3ff69fbe ;  /* 0x3ff69fbeff077424 */ /* 0x000fe200078e00ff */
[----:B------:R-:W-:Y:S01]  /*d8a0*/  BSSY.RECONVERGENT B6, `(.L_x_120) ;  /* 0x0000015000067945 */ /* 0x000fe20003800200 */
[----:B------:R-:W-:-:S07]  /*d8b0*/  IMAD.MOV.U32 R2, RZ, RZ, 0x1 ;  /* 0x00000001ff027424 */ /* 0x000fce00078e00ff */
[----:B------:R-:W-:Y:S01]  /*d8c0*/  FSETP.GEU.AND P1, PT, |R23|, 6.5827683646048100446e-37, PT ;  /* 0x036000001700780b */ /* 0x000fe20003f2e200 */
        /* <DEDUP_REMOVED lines=17> */
[----:B------:R-:W-:Y:S05]  /*d9e0*/  CALL.REL.NOINC `($__internal_0_$__cuda_sm20_div_rn_f64_full) ;  /* 0x000000c000dc7944 */ /* 0x000fea0003c00000 */
.L_x_121:
[----:B------:R-:W-:Y:S05]  /*d9f0*/  BSYNC.RECONVERGENT B6 ;  /* 0x0000000000067941 */ /* 0x000fea0003800200 */
.L_x_120:
[----:B------:R-:W-:Y:S01]  /*da00*/  DADD R8, -RZ, |R52| ;  /* 0x00000000ff087229 */ /* 0x000fe20000000534 */
[----:B------:R-:W-:Y:S01]  /*da10*/  IMAD.MOV.U32 R2, RZ, RZ, 0x1 ;  /* 0x00000001ff027424 */ /* 0x000fe200078e00ff */
[--C-:B------:R-:W-:Y:S02]  /*da20*/  DADD R10, -RZ, |R54|.reuse ;  /* 0x00000000ff0a7229 */ /* 0x100fe40000000536 */
[----:B------:R-:W-:Y:S02]  /*da30*/  DSETP.GT.AND P0, PT, |R52|, |R54|, PT ;  /* 0x400000363400722a */ /* 0x000fe40003f04200 */
[----:B------:R-:W-:-:S04]  /*da40*/  DADD R26, R4, R26 ;  /* 0x00000000041a7229 */ /* 0x000fc8000000001a */
        /* <DEDUP_REMOVED lines=25> */
[----:B------:R-:W-:Y:S02]  /*dbe0*/  IMAD.MOV.U32 R2, RZ, RZ, R4 ;  /* 0x000000ffff027224 */ /* 0x000fe400078e0004 */
[----:B------:R-:W-:-:S07]  /*dbf0*/  IMAD.MOV.U32 R3, RZ, RZ, R5 ;  /* 0x000000ffff037224 */ /* 0x000fce00078e0005 */
.L_x_122:
        /* <DEDUP_REMOVED lines=32> */
[----:B------:R-:W-:Y:S01]  /*de00*/  UMOV UR5, 0x3f9162b0 ;  /* 0x3f9162b000057882 */ /* 0x000fe20000000000 */
[----:B------:R-:W-:-:S05]  /*de10*/  FSEL R24, RZ, 2.1426990032196044922, P0 ;  /* 0x400921fbff187808 */ /* 0x000fca0000000000 */
        /* <DEDUP_REMOVED lines=32> */
[----:B------:R-:W-:Y:S01]  /*e020*/  UMOV UR4, 0x91fa1744 ;  /* 0x91fa174400047882 */ /* 0x000fe20000000000 */
[----:B------:R-:W0:Y:S01]  /*e030*/  MUFU.RSQ64H R7, R5 ;  /* 0x0000000500077308 */ /* 0x000e220000001c00 */
        /* <DEDUP_REMOVED lines=8> */
[----:B------:R-:W-:Y:S01]  /*e0c0*/  UMOV UR5, 0x3fd55555 ;  /* 0x3fd5555500057882 */ /* 0x000fe20000000000 */
[----:B0-----:R-:W-:-:S05]  /*e0d0*/  DMUL R12, R6, R6 ;  /* 0x00000006060c7228 */ /* 0x001fca0000000000 */
[----:B------:R-:W-:Y:S01]  /*e0e0*/  DFMA R10, R8, R10, -UR4 ;  /* 0x80000004080a7e2b */ /* 0x000fe2000800000a */
[----:B------:R-:W-:Y:S01]  /*e0f0*/  UMOV UR4, 0x54442d18 ;  /* 0x54442d1800047882 */ /* 0x000fe20000000000 */
[----:B------:R-:W-:Y:S01]  /*e100*/  UMOV UR5, 0x400921fb ;  /* 0x400921fb00057882 */ /* 0x000fe20000000000 */
[----:B------:R-:W-:-:S05]  /*e110*/  DFMA R12, R4, -R12, 1 ;  /* 0x3ff00000040c742b */ /* 0x000fca000000080c */
[----:B------:R-:W-:-:S03]  /*e120*/  DMUL R10, R8, R10 ;  /* 0x0000000a080a7228 */ /* 0x000fc60000000000 */
[----:B------:R-:W-:Y:S02]  /*e130*/  DFMA R14, R12, R14, 0.5 ;  /* 0x3fe000000c0e742b */ /* 0x000fe4000000000e */
[----:B------:R-:W-:-:S03]  /*e140*/  DMUL R12, R6, R12 ;  /* 0x0000000c060c7228 */ /* 0x000fc60000000000 */
[----:B------:R-:W-:-:S05]  /*e150*/  DFMA R8, R10, R2, R2 ;  /* 0x000000020a08722b */ /* 0x000fca0000000002 */
[----:B------:R-:W-:-:S03]  /*e160*/  DFMA R10, R14, R12, R6 ;  /* 0x0000000c0e0a722b */ /* 0x000fc60000000006 */
[----:B------:R-:W-:Y:S01]  /*e170*/  DADD R2, -R8, UR4 ;  /* 0x0000000408027e29 */ /* 0x000fe20008000100 */
[----:B------:R-:W-:Y:S01]  /*e180*/  UMOV UR5, 0x3ff921fb ;  /* 0x3ff921fb00057882 */ /* 0x000fe20000000000 */
[----:B------:R-:W-:-:S03]  /*e190*/  DADD R14, -RZ, -R8 ;  /* 0x00000000ff0e7229 */ /* 0x000fc60000000908 */
[----:B------:R-:W-:-:S05]  /*e1a0*/  DMUL R12, R4, R10 ;  /* 0x0000000a040c7228 */ /* 0x000fca0000000000 */
[----:B------:R-:W-:Y:S02]  /*e1b0*/  FSEL R18, R2, R8, !P0 ;  /* 0x0000000802127208 */ /* 0x000fe40004000000 */
[----:B------:R-:W-:Y:S02]  /*e1c0*/  FSEL R2, R3, R9, !P0 ;  /* 0x0000000903027208 */ /* 0x000fe40004000000 */
[----:B------:R-:W-:Y:S01]  /*e1d0*/  FSEL R102, R8, R14, !P0 ;  /* 0x0000000e08667208 */ /* 0x000fe20004000000 */
[----:B------:R-:W-:Y:S01]  /*e1e0*/  IMAD.MOV.U32 R14, RZ, RZ, R10 ;  /* 0x000000ffff0e7224 */ /* 0x000fe200078e000a */
[----:B------:R-:W-:Y:S01]  /*e1f0*/  FSEL R103, R9, R15, !P0 ;  /* 0x0000000f09677208 */ /* 0x000fe20004000000 */
[----:B------:R-:W-:Y:S01]  /*e200*/  DFMA R8, R12, -R12, R4 ;  /* 0x8000000c0c08722b */ /* 0x000fe20000000004 */
[----:B------:R-:W-:-:S04]  /*e210*/  VIADD R15, R11, 0xfff00000 ;  /* 0xfff000000b0f7836 */ /* 0x000fc80000000000 */
[----:B------:R-:W-:-:S03]  /*e220*/  DADD R102, R102, UR4 ;  /* 0x0000000466667e29 */ /* 0x000fc60008000000 */
[----:B------:R-:W-:Y:S01]  /*e230*/  DFMA R44, R8, R14, R12 ;  /* 0x0000000e082c722b */ /* 0x000fe2000000000c */
[----:B------:R-:W-:Y:S10]  /*e240*/  @!P1 BRA `(.L_x_123) ;  /* 0x0000000000189947 */ /* 0x000ff40003800000 */
[----:B------:R-:W-:Y:S01]  /*e250*/  MOV R11, R15 ;  /* 0x0000000f000b7202 */ /* 0x000fe20000000f00 */
[----:B------:R-:W-:Y:S01]  /*e260*/  IMAD.MOV.U32 R21, RZ, RZ, 0x0 ;  /* 0x00000000ff157424 */ /* 0x000fe200078e00ff */
[----:B------:R-:W-:-:S07]  /*e270*/  MOV R20, 0xe290 ;  /* 0x0000e29000147802 */ /* 0x000fce0000000f00 */
[----:B------:R-:W-:Y:S05]  /*e280*/  CALL.REL.NOINC `($__internal_1_$__cuda_sm20_dsqrt_rn_f64_mediumpath_v1) ;  /* 0x000000c000547944 */ /* 0x000fea0003c00000 */
[----:B------:R-:W-:Y:S02]  /*e290*/  IMAD.MOV.U32 R44, RZ, RZ, R4 ;  /* 0x000000ffff2c7224 */ /* 0x000fe400078e0004 */
[----:B------:R-:W-:-:S07]  /*e2a0*/  IMAD.MOV.U32 R45, RZ, RZ, R5 ;  /* 0x000000ffff2d7224 */ /* 0x000fce00078e0005 */
.L_x_123:
[----:B------:R-:W-:Y:S01]  /*e2b0*/  DSETP.NEU.AND P2, PT, |R54|, |R52|, PT ;  /* 0x400000343600722a */ /* 0x000fe20003f4d200 */
[----:B------:R-:W-:Y:S01]  /*e2c0*/  ISETP.NE.AND P1, PT, R25, RZ, PT ;  /* 0x000000ff1900720c */ /* 0x000fe20003f25270 */
[----:B------:R-:W-:Y:S01]  /*e2d0*/  DSETP.GT.AND P0, PT, |R52|, |R54|, PT ;  /* 0x400000363400722a */ /* 0x000fe20003f04200 */
[----:B------:R-:W-:-:S11]  /*e2e0*/  CS2R R108, SRZ ;  /* 0x00000000006c7805 */ /* 0x000fd6000001ff00 */
[----:B------:R-:W-:Y:S02]  /*e2f0*/  @P2 FSEL R19, R103, R2, P0 ;  /* 0x0000000267132208 */ /* 0x000fe40000000000 */
[----:B------:R-:W-:Y:S01]  /*e300*/  @P2 FSEL R22, R102, R18, P0 ;  /* 0x0000001266162208 */ /* 0x000fe20000000000 */
[----:B------:R-:W-:Y:S01]  /*e310*/  DSETP.NAN.AND P2, PT, R100, R100, PT ;  /* 0x000000646400722a */ /* 0x000fe20003f48000 */
[----:B------:R-:W-:Y:S02]  /*e320*/  FSEL R3, R24, R19, !P1 ;  /* 0x0000001318037208 */ /* 0x000fe40004800000 */
[----:B------:R-:W-:Y:S02]  /*e330*/  FSEL R23, R23, R22, !P1 ;  /* 0x0000001617177208 */ /* 0x000fe40004800000 */
[C---:B------:R-:W-:Y:S02]  /*e340*/  IADD3 R2, P0, PT, R38.reuse, 0x20, RZ ;  /* 0x0000002026027810 */ /* 0x040fe40007f1e0ff */
[----:B------:R-:W-:-:S02]  /*e350*/  IADD3 R22, P1, PT, R38, 0x8, RZ ;  /* 0x0000000826167810 */ /* 0x000fc40007f3e0ff */
[----:B------:R-:W-:Y:S01]  /*e360*/  LOP3.LUT R3, R3, 0x80000000, R53, 0xb8, !PT ;  /* 0x8000000003037812 */ /* 0x000fe200078eb835 */
[--C-:B------:R-:W-:Y:S01]  /*e370*/  IMAD.X R18, RZ, RZ, R39.reuse, P0 ;  /* 0x000000ffff127224 */ /* 0x100fe200000e0627 */
[----:B------:R-:W-:Y:S01]  /*e380*/  FSEL R24, R100, R23, P2 ;  /* 0x0000001764187208 */ /* 0x000fe20001000000 */
[----:B------:R-:W-:Y:S01]  /*e390*/  IMAD.X R23, RZ, RZ, R39, P1 ;  /* 0x000000ffff177224 */ /* 0x000fe200008e0627 */
[----:B------:R-:W-:-:S07]  /*e3a0*/  FSEL R25, R101, R3, P2 ;  /* 0x0000000365197208 */ /* 0x000fce0001000000 */
.L_x_134:
[----:B------:R-:W0:Y:S01]  /*e3b0*/  MUFU.RCP64H R7, R47 ;  /* 0x0000002f00077308 */ /* 0x000e220000001800 */
[----:B------:R-:W-:Y:S01]  /*e3c0*/  IMAD.MOV.U32 R6, RZ, RZ, 0x1 ;  /* 0x00000001ff067424 */ /* 0x000fe200078e00ff */
[C---:B------:R-:W-:Y:S01]  /*e3d0*/  DMUL R4, R108.reuse, -21.75 ;  /* 0xc035c0006c047828 */ /* 0x040fe20000000000 */
[----:B------:R-:W-:Y:S07]  /*e3e0*/  BSSY.RECONVERGENT B6, `(.L_x_124) ;  /* 0x0000018000067945 */ /* 0x000fee0003800200 */
[----:B------:R-:W-:-:S02]  /*e3f0*/  DMUL R4, R108, R4 ;  /* 0x000000046c047228 */ /* 0x000fc40000000000 */
[----:B0-----:R-:W-:-:S06]  /*e400*/  DFMA R8, R6, -R46, 1 ;  /* 0x3ff000000608742b */ /* 0x001fcc000000082e */
[----:B------:R-:W-:Y:S02]  /*e410*/  DFMA R4, R36, R108, R4 ;  /* 0x0000006c2404722b */ /* 0x000fe40000000004 */
[----:B------:R-:W-:-:S06]  /*e420*/  DFMA R8, R8, R8, R8 ;  /* 0x000000080808722b */ /* 0x000fcc0000000008 */
[----:B------:R-:W-:Y:S02]  /*e430*/  DADD R100, R26, R4 ;  /* 0x000000001a647229 */ /* 0x000fe40000000004 */
        /* <DEDUP_REMOVED lines=18> */
.L_x_125:
[----:B------:R-:W-:Y:S05]  /*e560*/  BSYNC.RECONVERGENT B6 ;  /* 0x0000000000067941 */ /* 0x000fea0003800200 */
.L_x_124:
[----:B------:R-:W0:Y:S01]  /*e570*/  MUFU.RCP64H R5, R47 ;  /* 0x0000002f00057308 */ /* 0x000e220000001800 */
[----:B------:R-:W-:Y:S01]  /*e580*/  IMAD.MOV.U32 R4, RZ, RZ, 0x1 ;  /* 0x00000001ff047424 */ /* 0x000fe200078e00ff */
[----:B------:R-:W-:Y:S01]  /*e590*/  DMUL R100, R86, R100 ;  /* 0x0000006456647228 */ /* 0x000fe20000000000 */
        /* <DEDUP_REMOVED lines=20> */
.L_x_127:
[----:B------:R-:W-:Y:S05]  /*e6e0*/  BSYNC.RECONVERGENT B6 ;  /* 0x0000000000067941 */ /* 0x000fea0003800200 */
.L_x_126:
        /* <DEDUP_REMOVED lines=34> */
.L_x_129:
[----:B------:R-:W-:Y:S05]  /*e910*/  BSYNC.RECONVERGENT B6 ;  /* 0x0000000000067941 */ /* 0x000fea0003800200 */
.L_x_128:
[----:B------:R-:W-:Y:S01]  /*e920*/  DMUL R10, R4, R4 ;  /* 0x00000004040a7228 */ /* 0x000fe20000000000 */
[----:B------:R-:W-:Y:S01]  /*e930*/  IMAD.MOV.U32 R6, RZ, RZ, -0x2449a4b7 ;  /* 0xdbb65b49ff067424 */ /* 0x000fe200078e00ff */
[----:B------:R-:W-:Y:S01]  /*e940*/  UMOV UR4, 0x2a25ff7e ;  /* 0x2a25ff7e00047882 */ /* 0x000fe20000000000 */
[----:B------:R-:W-:Y:S01]  /*e950*/  IMAD.MOV.U32 R7, RZ, RZ, 0x3f2d3b63 ;  /* 0x3f2d3b63ff077424 */ /* 0x000fe200078e00ff */
[----:B------:R-:W-:Y:S01]  /*e960*/  UMOV UR5, 0x3ef53e1d ;  /* 0x3ef53e1d00057882 */ /* 0x000fe20000000000 */
[----:B------:R-:W-:Y:S01]  /*e970*/  DMUL R8, R116, R116 ;  /* 0x0000007474087228 */ /* 0x000fe20000000000 */
[----:B------:R-:W-:Y:S01]  /*e980*/  ISETP.NE.AND P3, PT, R19, RZ, PT ;  /* 0x000000ff1300720c */ /* 0x000fe20003f65270 */
[----:B------:R-:W-:Y:S01]  /*e990*/  DSETP.NEU.AND P2, PT, R110, RZ, PT ;  /* 0x000000ff6e00722a */ /* 0x000fe20003f4d000 */
[----:B------:R-:W-:Y:S01]  /*e9a0*/  ISETP.GE.AND P1, PT, R119, RZ, PT ;  /* 0x000000ff7700720c */ /* 0x000fe20003f26270 */
[----:B------:R-:W-:Y:S01]  /*e9b0*/  DFMA R6, R10, -UR4, R6 ;  /* 0x800000040a067c2b */ /* 0x000fe20008000006 */
[----:B------:R-:W-:Y:S01]  /*e9c0*/  UMOV UR4, 0x8dde082e ;  /* 0x8dde082e00047882 */ /* 0x000fe20000000000 */
[----:B------:R-:W-:Y:S01]  /*e9d0*/  UMOV UR5, 0x3f531278 ;  /* 0x3f53127800057882 */ /* 0x000fe20000000000 */
[----:B------:R-:W-:Y:S01]  /*e9e0*/  BSSY.RECONVERGENT B6, `(.L_x_130) ;  /* 0x000006d000067945 */ /* 0x000fe20003800200 */
[----:B------:R-:W-:-:S04]  /*e9f0*/  DFMA R8, R118, R118, R8 ;  /* 0x000000767608722b */ /* 0x000fc80000000008 */
[C---:B------:R-:W-:Y:S01]  /*ea00*/  DFMA R6, R10.reuse, R6, -UR4 ;  /* 0x800000040a067e2b */ /* 0x040fe20008000006 */
[----:B------:R-:W-:Y:S01]  /*ea10*/  UMOV UR4, 0xc8249315 ;  /* 0xc824931500047882 */ /* 0x000fe20000000000 */
[----:B------:R-:W-:Y:S01]  /*ea20*/  UMOV UR5, 0x3f6f9690 ;  /* 0x3f6f969000057882 */ /* 0x000fe20000000000 */
[----:B------:R-:W-:Y:S01]  /*ea30*/  @P3 PLOP3.LUT P0, PT, P1, PT, PT, 0x80, 0x8 ;  /* 0x000000000008381c */ /* 0x000fe20000f0f070 */
[----:B------:R-:W-:Y:S02]  /*ea40*/  @P3 IMAD.MOV.U32 R20, RZ, RZ, 0x54442d18 ;  /* 0x54442d18ff143424 */ /* 0x000fe400078e00ff */
[----:B------:R-:W-:Y:S02]  /*ea50*/  @P3 IMAD.MOV.U32 R21, RZ, RZ, 0x3ff921fb ;  /* 0x3ff921fbff153424 */ /* 0x000fe400078e00ff */
[----:B------:R-:W-:Y:S01]  /*ea60*/  DFMA R6, R10, R6, UR4 ;  /* 0x000000040a067e2b */ /* 0x000fe20008000006 */
[----:B------:R-:W-:Y:S01]  /*ea70*/  UMOV UR4, 0xabc7cf0d ;  /* 0xabc7cf0d00047882 */ /* 0x000fe20000000000 */
[----:B------:R-:W-:Y:S01]  /*ea80*/  UMOV UR5, 0x3f82cf5a ;  /* 0x3f82cf5a00057882 */ /* 0x000fe20000000000 */
[----:B------:R-:W-:-:S05]  /*ea90*/  @P2 IMAD.MOV.U32 R3, RZ, RZ, 0x7f3321d2 ;  /* 0x7f3321d2ff032424 */ /* 0x000fca00078e00ff */
        /* <DEDUP_REMOVED lines=41> */
[----:B------:R-:W0:Y:S01]  /*ed30*/  MUFU.RSQ64H R7, R9 ;  /* 0x0000000900077308 */ /* 0x000e220000001c00 */
[----:B------:R-:W-:Y:S01]  /*ed40*/  UMOV UR5, 0x3fd55555 ;  /* 0x3fd5555500057882 */ /* 0x000fe20000000000 */
[----:B------:R-:W-:-:S04]  /*ed50*/  VIADD R6, R9, 0xfcb00000 ;  /* 0xfcb0000009067836 */ /* 0x000fc80000000000 */
[----:B------:R-:W-:-:S08]  /*ed60*/  DFMA R12, R10, R12, -UR4 ;  /* 0x800000040a0c7e2b */ /* 0x000fd0000800000c */
[----:B------:R-:W-:Y:S02]  /*ed70*/  DMUL R12, R10, R12 ;  /* 0x0000000c0a0c7228 */ /* 0x000fe40000000000 */
[----:B0-----:R-:W-:-:S06]  /*ed80*/  DMUL R10, R6, R6 ;  /* 0x00000006060a7228 */ /* 0x001fcc0000000000 */
[----:B------:R-:W-:Y:S01]  /*ed90*/  DFMA R14, R12, R4, R4 ;  /* 0x000000040c0e722b */ /* 0x000fe20000000004 */
[----:B------:R-:W-:Y:S01]  /*eda0*/  IMAD.MOV.U32 R12, RZ, RZ, 0x0 ;  /* 0x00000000ff0c7424 */ /* 0x000fe200078e00ff */
[----:B------:R-:W-:Y:S01]  /*edb0*/  DFMA R10, R8, -R10, 1 ;  /* 0x3ff00000080a742b */ /* 0x000fe2000000080a */
[----:B------:R-:W-:-:S05]  /*edc0*/  MOV R13, 0x3fd80000 ;  /* 0x3fd80000000d7802 */ /* 0x000fca0000000f00 */
[----:B------:R-:W-:Y:S02]  /*edd0*/  @P3 DADD R4, -RZ, -R14 ;  /* 0x00000000ff043229 */ /* 0x000fe4000000090e */
[----:B------:R-:W-:Y:S02]  /*ede0*/  DFMA R12, R10, R12, 0.5 ;  /* 0x3fe000000a0c742b */ /* 0x000fe4000000000c */
[----:B------:R-:W-:-:S06]  /*edf0*/  DMUL R10, R6, R10 ;  /* 0x0000000a060a7228 */ /* 0x000fcc0000000000 */
[----:B------:R-:W-:Y:S02]  /*ee00*/  @P3 FSEL R4, R14, R4, !P0 ;  /* 0x000000040e043208 */ /* 0x000fe40004000000 */
[----:B------:R-:W-:Y:S01]  /*ee10*/  @P3 FSEL R5, R15, R5, !P0 ;  /* 0x000000050f053208 */ /* 0x000fe20004000000 */
[----:B------:R-:W-:Y:S01]  /*ee20*/  DFMA R12, R12, R10, R6 ;  /* 0x0000000a0c0c722b */ /* 0x000fe20000000006 */
[----:B------:R-:W-:Y:S01]  /*ee30*/  @!P3 PLOP3.LUT P0, PT, P1, PT, PT, 0x80, 0x8 ;  /* 0x000000000008b81c */ /* 0x000fe20000f0f070 */
[----:B------:R-:W-:Y:S01]  /*ee40*/  @!P3 IMAD.MOV.U32 R10, RZ, RZ, 0x54442d18 ;  /* 0x54442d18ff0ab424 */ /* 0x000fe200078e00ff */
[----:B------:R-:W-:Y:S01]  /*ee50*/  @P2 DSETP.NEU.AND P1, PT, |R118|, |R116|, PT ;  /* 0x400000747600222a */ /* 0x000fe20003f2d200 */
[----:B------:R-:W-:Y:S01]  /*ee60*/  @!P3 IMAD.MOV.U32 R11, RZ, RZ, 0x400921fb ;  /* 0x400921fbff0bb424 */ /* 0x000fe200078e00ff */
[----:B------:R-:W-:Y:S01]  /*ee70*/  @P3 DADD R4, R4, R20 ;  /* 0x0000000004043229 */ /* 0x000fe20000000014 */
[----:B------:R-:W-:Y:S01]  /*ee80*/  @P2 FSEL R3, R3, 3.37028055040000000000e+12, !P0 ;  /* 0x54442d1803032808 */ /* 0x000fe20004000000 */
[----:B------:R-:W-:-:S03]  /*ee90*/  DADD R118, |R118|, |R116| ;  /* 0x0000000076767229 */ /* 0x000fc60000000674 */
[----:B------:R-:W-:-:S10]  /*eea0*/  @!P3 DADD R10, -R14, R10 ;  /* 0x000000000e0ab229 */ /* 0x000fd4000000010a */
[----:B------:R-:W-:Y:S01]  /*eeb0*/  @!P3 FSEL R5, R11, R15, !P0 ;  /* 0x0000000f0b05b208 */ /* 0x000fe20004000000 */
[----:B------:R-:W-:Y:S01]  /*eec0*/  @P2 IMAD.MOV.U32 R11, RZ, RZ, 0x4002d97c ;  /* 0x4002d97cff0b2424 */ /* 0x000fe200078e00ff */
[----:B------:R-:W-:Y:S01]  /*eed0*/  @!P3 FSEL R4, R10, R14, !P0 ;  /* 0x0000000e0a04b208 */ /* 0x000fe20004000000 */
[----:B------:R-:W-:Y:S01]  /*eee0*/  DMUL R14, R8, R12 ;  /* 0x0000000c080e7228 */ /* 0x000fe20000000000 */
[----:B------:R-:W-:Y:S02]  /*eef0*/  IMAD.MOV.U32 R10, RZ, RZ, R12 ;  /* 0x000000ffff0a7224 */ /* 0x000fe400078e000c */
[----:B------:R-:W-:Y:S02]  /*ef00*/  @P2 FSEL R11, R11, 1.8213495016098022461, !P0 ;  /* 0x3fe921fb0b0b2808 */ /* 0x000fe40004000000 */
[----:B------:R-:W-:Y:S02]  /*ef10*/  @P2 FSEL R0, R3, R4, !P1 ;  /* 0x0000000403002208 */ /* 0x000fe40004800000 */
[----:B------:R-:W-:Y:S01]  /*ef20*/  @P2 FSEL R3, R11, R5, !P1 ;  /* 0x000000050b032208 */ /* 0x000fe20004800000 */
[----:B------:R-:W-:Y:S01]  /*ef30*/  DFMA R20, R14, -R14, R8 ;  /* 0x8000000e0e14722b */ /* 0x000fe20000000008 */
[----:B------:R-:W-:Y:S01]  /*ef40*/  @!P2 FSEL R5, RZ, 2.1426990032196044922, P0 ;  /* 0x400921fbff05a808 */ /* 0x000fe20000000000 */
[----:B------:R-:W-:Y:S01]  /*ef50*/  VIADD R11, R13, 0xfff00000 ;  /* 0xfff000000d0b7836 */ /* 0x000fe20000000000 */
[----:B------:R-:W-:Y:S01]  /*ef60*/  @!P2 FSEL R4, RZ, 3.37028055040000000000e+12, P0 ;  /* 0x54442d18ff04a808 */ /* 0x000fe20000000000 */
[----:B------:R-:W-:Y:S01]  /*ef70*/  @P2 IMAD.MOV.U32 R5, RZ, RZ, R3 ;  /* 0x000000ffff052224 */ /* 0x000fe200078e0003 */
[----:B------:R-:W-:Y:S01]  /*ef80*/  DSETP.NAN.AND P0, PT, R118, R118, PT ;  /* 0x000000767600722a */ /* 0x000fe20003f08000 */
[----:B------:R-:W-:-:S03]  /*ef90*/  @P2 IMAD.MOV.U32 R4, RZ, RZ, R0 ;  /* 0x000000ffff042224 */ /* 0x000fc600078e0000 */
[----:B------:R-:W-:Y:S02]  /*efa0*/  LOP3.LUT R117, R5, 0x80000000, R117, 0xb8, !PT ;  /* 0x8000000005757812 */ /* 0x000fe400078eb875 */
[----:B------:R-:W-:Y:S01]  /*efb0*/  FSEL R110, R118, R4, P0 ;  /* 0x00000004766e7208 */ /* 0x000fe20000000000 */
[----:B------:R-:W-:Y:S01]  /*efc0*/  DFMA R4, R20, R10, R14 ;  /* 0x0000000a1404722b */ /* 0x000fe2000000000e */
[----:B------:R-:W-:Y:S02]  /*efd0*/  FSEL R111, R119, R117, P0 ;  /* 0x00000075776f7208 */ /* 0x000fe40000000000 */
[----:B------:R-:W-:-:S04]  /*efe0*/  ISETP.GE.U32.AND P0, PT, R6, 0x7ca00000, PT ;  /* 0x7ca000000600780c */ /* 0x000fc80003f06070 */
[----:B------:R-:W-:-:S09]  /*eff0*/  DADD R110, R24, -R110 ;  /* 0x00000000186e7229 */ /* 0x000fd2000000086e */
[----:B------:R-:W-:Y:S05]  /*f000*/  @!P0 BRA `(.L_x_131) ;  /* 0x0000000000288947 */ /* 0x000fea0003800000 */
[----:B------:R-:W-:Y:S01]  /*f010*/  IMAD.MOV.U32 R4, RZ, RZ, R8 ;  /* 0x000000ffff047224 */ /* 0x000fe200078e0008 */
[----:B------:R-:W-:Y:S01]  /*f020*/  MOV R8, R20 ;  /* 0x0000001400087202 */ /* 0x000fe20000000f00 */
[----:B------:R-:W-:Y:S01]  /*f030*/  IMAD.MOV.U32 R5, RZ, RZ, R9 ;  /* 0x000000ffff057224 */ /* 0x000fe200078e0009 */
[----:B------:R-:W-:Y:S01]  /*f040*/  MOV R20, 0xf0b0 ;  /* 0x0000f0b000147802 */ /* 0x000fe20000000f00 */
[----:B------:R-:W-:Y:S02]  /*f050*/  IMAD.MOV.U32 R10, RZ, RZ, R12 ;  /* 0x000000ffff0a7224 */ /* 0x000fe400078e000c */
[----:B------:R-:W-:Y:S02]  /*f060*/  IMAD.MOV.U32 R9, RZ, RZ, R21 ;  /* 0x000000ffff097224 */ /* 0x000fe400078e0015 */
[----:B------:R-:W-:Y:S02]  /*f070*/  IMAD.MOV.U32 R12, RZ, RZ, R14 ;  /* 0x000000ffff0c7224 */ /* 0x000fe400078e000e */
[----:B------:R-:W-:-:S02]  /*f080*/  IMAD.MOV.U32 R13, RZ, RZ, R15 ;  /* 0x000000ffff0d7224 */ /* 0x000fc400078e000f */
[----:B------:R-:W-:-:S07]  /*f090*/  IMAD.MOV.U32 R21, RZ, RZ, 0x0 ;  /* 0x00000000ff157424 */ /* 0x000fce00078e00ff */
[----:B------:R-:W-:Y:S05]  /*f0a0*/  CALL.REL.NOINC `($__internal_1_$__cuda_sm20_dsqrt_rn_f64_mediumpath_v1) ;  /* 0x000000b000cc7944 */ /* 0x000fea0003c00000 */
.L_x_131:
[----:B------:R-:W-:Y:S05]  /*f0b0*/  BSYNC.RECONVERGENT B6 ;  /* 0x0000000000067941 */ /* 0x000fea0003800200 */
.L_x_130:
[----:B------:R-:W-:Y:S01]  /*f0c0*/  DMUL R20, RZ, R110 ;  /* 0x0000006eff147228 */ /* 0x000fe20000000000 */
[----:B------:R-:W-:Y:S01]  /*f0d0*/  IMAD.SHL.U32 R0, R111, 0x2, RZ ;  /* 0x000000026f007824 */ /* 0x000fe200078e00ff */
[----:B------:R-:W0:Y:S04]  /*f0e0*/  LDCU.64 UR8, c[0x4][URZ] ;  /* 0x01000000ff0877ac */ /* 0x000e280008000a00 */
        /* <DEDUP_REMOVED lines=14> */
[----:B------:R-:W-:Y:S01]  /*f1d0*/  UMOV UR5, 0x3ca1a626 ;  /* 0x3ca1a62600057882 */ /* 0x000fe20000000000 */
[----:B------:R-:W-:Y:S01]  /*f1e0*/  LOP3.LUT R3, R14, 0x1, RZ, 0xc0, !PT ;  /* 0x000000010e037812 */ /* 0x000fe200078ec0ff */
[----:B------:R-:W-:Y:S01]  /*f1f0*/  UMOV UR6, 0x54442d18 ;  /* 0x54442d1800067882 */ /* 0x000fe20000000000 */
[----:B------:R-:W-:Y:S01]  /*f200*/  UMOV UR7, 0x400921fb ;  /* 0x400921fb00077882 */ /* 0x000fe20000000000 */
[----:B------:R-:W-:Y:S01]  /*f210*/  IMAD.MOV.U32 R19, RZ, RZ, 0x79785eba ;  /* 0x79785ebaff137424 */ /* 0x000fe200078e00ff */
[----:B------:R-:W-:Y:S01]  /*f220*/  ISETP.NE.U32.AND P0, PT, R3, 0x1, PT ;  /* 0x000000010300780c */ /* 0x000fe20003f05070 */
[----:B------:R-:W-:-:S03]  /*f230*/  IMAD.MOV.U32 R3, RZ, RZ, 0x3de5db65 ;  /* 0x3de5db65ff037424 */ /* 0x000fc600078e00ff */
[----:B------:R-:W-:Y:S01]  /*f240*/  ISETP.NE.U32.AND.EX P0, PT, RZ, RZ, PT, P0 ;  /* 0x000000ffff00720c */ /* 0x000fe20003f05100 */
[----:B0-----:R-:W-:-:S08]  /*f250*/  DFMA R12, R12, -0.5, R32 ;  /* 0xbfe000000c0c782b */ /* 0x001fd00000000020 */
[----:B------:R-:W-:-:S08]  /*f260*/  DMUL R14, R12, UR4 ;  /* 0x000000040c0e7c28 */ /* 0x000fd00008000000 */
[----:B------:R-:W-:Y:S01]  /*f270*/  DFMA R32, R12, UR6, R14 ;  /* 0x000000060c207c2b */ /* 0x000fe2000800000e */
[----:B------:R-:W-:Y:S02]  /*f280*/  FSEL R12, -R19, 4.2945490664224492434e-19, !P0 ;  /* 0x20fd8164130c7808 */ /* 0x000fe40004000100 */
[----:B------:R-:W-:-:S05]  /*f290*/  FSEL R13, R3, -0.082518599927425384521, !P0 ;  /* 0xbda8ff83030d7808 */ /* 0x000fca0004000000 */
[----:B------:R-:W-:-:S08]  /*f2a0*/  DMUL R6, R32, R32 ;  /* 0x0000002020067228 */ /* 0x000fd00000000000 */
[C---:B--2---:R-:W-:Y:S01]  /*f2b0*/  DFMA R8, R6.reuse, R12, R8 ;  /* 0x0000000c0608722b */ /* 0x044fe20000000008 */
[----:B------:R-:W2:Y:S07]  /*f2c0*/  LDG.E.128.CONSTANT R12, desc[UR36][R34.64+0x20] ;  /* 0x00002024220c7981 */ /* 0x000eae000c1e9d00 */
[C---:B------:R-:W-:Y:S02]  /*f2d0*/  DFMA R40, R6.reuse, R8, R10 ;  /* 0x000000080628722b */ /* 0x040fe4000000000a */
[----:B------:R-:W3:Y:S06]  /*f2e0*/  LDG.E.128.CONSTANT R8, desc[UR36][R34.64+0x10] ;  /* 0x0000102422087981 */ /* 0x000eec000c1e9d00 */
[----:B---3--:R-:W-:-:S08]  /*f2f0*/  DFMA R8, R6, R40, R8 ;  /* 0x000000280608722b */ /* 0x008fd00000000008 */
[----:B------:R-:W-:-:S08]  /*f300*/  DFMA R8, R6, R8, R10 ;  /* 0x000000080608722b */ /* 0x000fd0000000000a */
[----:B--2---:R-:W-:Y:S01]  /*f310*/  DFMA R8, R6, R8, R12 ;  /* 0x000000080608722b */ /* 0x004fe2000000000c */
[----:B------:R-:W-:Y:S01]  /*f320*/  VIADD R13, R111, 0x100000 ;  /* 0x001000006f0d7836 */ /* 0x000fe20000000000 */
[----:B------:R-:W-:-:S06]  /*f330*/  MOV R12, R110 ;  /* 0x0000006e000c7202 */ /* 0x000fcc0000000f00 */
[----:B------:R-:W-:Y:S01]  /*f340*/  DFMA R8, R6, R8, R14 ;  /* 0x000000080608722b */ /* 0x000fe2000000000e */
[----:B------:R-:W0:Y:S08]  /*f350*/  FRND.F64 R10, R12 ;  /* 0x0000000c000a7313 */ /* 0x000e300000301800 */
[----:B------:R-:W1:Y:S01]  /*f360*/  F2I.S64.F64 R14, R12 ;  /* 0x0000000c000e7311 */ /* 0x000e620000301900 */
[----:B0-----:R-:W-:Y:S01]  /*f370*/  DFMA R10, R10, -0.5, R110 ;  /* 0xbfe000000a0a782b */ /* 0x001fe2000000006e */
[----:B-1----:R-:W-:Y:S01]  /*f380*/  IMAD.SHL.U32 R42, R14, 0x40, RZ ;  /* 0x000000400e2a7824 */ /* 0x002fe200078e00ff */
[----:B------:R-:W-:-:S04]  /*f390*/  DFMA R32, R32, R8, R32 ;  /* 0x000000082020722b */ /* 0x000fc80000000020 */
[----:B------:R-:W-:Y:S01]  /*f3a0*/  LOP3.LUT R42, R42, 0x40, RZ, 0xc0, !PT ;  /* 0x000000402a2a7812 */ /* 0x000fe200078ec0ff */
[----:B------:R-:W-:Y:S02]  /*f3b0*/  DFMA R6, R6, R8, 1 ;  /* 0x3ff000000606742b */ /* 0x000fe40000000008 */
[----:B------:R-:W-:Y:S01]  /*f3c0*/  DMUL R8, R10, UR4 ;  /* 0x000000040a087c28 */ /* 0x000fe20008000000 */
[----:B------:R-:W-:-:S05]  /*f3d0*/  IADD3 R42, P1, PT, R42, UR8, RZ ;  /* 0x000000082a2a7c10 */ /* 0x000fca000ff3e0ff */
[----:B------:R-:W-:Y:S02]  /*f3e0*/  IMAD.X R43, RZ, RZ, UR9, P1 ;  /* 0x00000009ff2b7e24 */ /* 0x000fe400088e06ff */
[----:B------:R-:W-:-:S03]  /*f3f0*/  DFMA R40, R10, UR6, R8 ;  /* 0x000000060a287c2b */ /* 0x000fc60008000008 */
[----:B------:R-:W2:Y:S01]  /*f400*/  LDG.E.128.CONSTANT R8, desc[UR36][R42.64] ;  /* 0x000000242a087981 */ /* 0x000ea2000c1e9d00 */
[----:B------:R-:W-:Y:S02]  /*f410*/  FSEL R32, R32, R6, !P0 ;  /* 0x0000000620207208 */ /* 0x000fe40004000000 */
[----:B------:R-:W-:Y:S02]  /*f420*/  FSEL R33, R33, R7, !P0 ;  /* 0x0000000721217208 */ /* 0x000fe40004000000 */
[C---:B------:R-:W-:Y:S02]  /*f430*/  LOP3.LUT P1, RZ, R14.reuse, 0x2, RZ, 0xc0, !PT ;  /* 0x000000020eff7812 */ /* 0x040fe4000782c0ff */
[----:B------:R-:W-:Y:S02]  /*f440*/  LOP3.LUT R14, R14, 0x1, RZ, 0xc0, !PT ;  /* 0x000000010e0e7812 */ /* 0x000fe400078ec0ff */
[----:B------:R-:W-:Y:S01]  /*f450*/  DADD R6, RZ, -R32 ;  /* 0x00000000ff067229 */ /* 0x000fe20000000820 */
[----:B------:R-:W-:-:S02]  /*f460*/  LOP3.LUT P2, RZ, R0, 0x2, RZ, 0xc0, !PT ;  /* 0x0000000200ff7812 */ /* 0x000fc4000784c0ff */
[----:B------:R-:W-:-:S04]  /*f470*/  ISETP.NE.U32.AND P0, PT, R14, 0x1, PT ;  /* 0x000000010e00780c */ /* 0x000fc80003f05070 */
[----:B------:R-:W-:-:S03]  /*f480*/  ISETP.NE.U32.AND.EX P0, PT, RZ, RZ, PT, P0 ;  /* 0x000000ffff00720c */ /* 0x000fc60003f05100 */
[----:B------:R-:W-:Y:S02]  /*f490*/  FSEL R48, R32, R6, !P2 ;  /* 0x0000000620307208 */ /* 0x000fe40005000000 */
[----:B------:R-:W-:Y:S01]  /*f4a0*/  FSEL R49, R33, R7, !P2 ;  /* 0x0000000721317208 */ /* 0x000fe20005000000 */
[----:B------:R-:W-:Y:S01]  /*f4b0*/  DMUL R6, R40, R40 ;  /* 0x0000002828067228 */ /* 0x000fe20000000000 */
[----:B------:R-:W-:Y:S01]  /*f4c0*/  FSEL R12, -R19, 4.2945490664224492434e-19, P0 ;  /* 0x20fd8164130c7808 */ /* 0x000fe20000000100 */
[----:B------:R-:W3:Y:S01]  /*f4d0*/  LDG.E.128.CONSTANT R32, desc[UR36][R42.64+0x20] ;  /* 0x000020242a207981 */ /* 0x000ee2000c1e9d00 */
[----:B------:R-:W-:-:S06]  /*f4e0*/  FSEL R13, R3, -0.082518599927425384521, P0 ;  /* 0xbda8ff83030d7808 */ /* 0x000fcc0000000000 */
[C---:B--2---:R-:W-:Y:S01]  /*f4f0*/  DFMA R8, R6.reuse, R12, R8 ;  /* 0x0000000c0608722b */ /* 0x044fe20000000008 */
[----:B------:R-:W2:Y:S07]  /*f500*/  LDG.E.128.CONSTANT R12, desc[UR36][R42.64+0x10] ;  /* 0x000010242a0c7981 */ /* 0x000eae000c1e9d00 */
[----:B------:R-:W-:Y:S01]  /*f510*/  DFMA R8, R6, R8, R10 ;  /* 0x000000080608722b */ /* 0x000fe2000000000a */
[----:B------:R-:W0:Y:S01]  /*f520*/  FRND.F64.TRUNC R10, R110 ;  /* 0x0000006e000a7313 */ /* 0x000e22000030d800 */
[----:B------:R-:W-:Y:S01]  /*f530*/  STL.64 [R1+0x8], R22 ;  /* 0x0000081601007387 */ /* 0x000fe20000100a00 */
[----:B0-----:R-:W-:Y:S01]  /*f540*/  DSETP.NEU.AND P2, PT, R110, R10, PT ;  /* 0x0000000a6e00722a */ /* 0x001fe20003f4d000 */
[----:B------:R-:W-:-:S02]  /*f550*/  IMAD.MOV.U32 R10, RZ, RZ, R38 ;  /* 0x000000ffff0a7224 */ /* 0x000fc400078e0026 */
[----:B------:R-:W-:-:S05]  /*f560*/  IMAD.MOV.U32 R11, RZ, RZ, R39 ;  /* 0x000000ffff0b7224 */ /* 0x000fca00078e0027 */
[----:B------:R0:W-:Y:S02]  /*f570*/  STL.64 [R1], R10 ;  /* 0x0000000a01007387 */ /* 0x0001e40000100a00 */
[----:B0-----:R-:W-:Y:S02]  /*f580*/  IMAD.MOV.U32 R10, RZ, RZ, RZ ;  /* 0x000000ffff0a7224 */ /* 0x001fe400078e00ff */
[----:B------:R-:W-:Y:S01]  /*f590*/  IMAD.MOV.U32 R11, RZ, RZ, 0x407c2000 ;  /* 0x407c2000ff0b7424 */ /* 0x000fe200078e00ff */
        /* <DEDUP_REMOVED lines=8> */
[----:B------:R-:W-:Y:S01]  /*f620*/  DADD R8, RZ, -R32 ;  /* 0x00000000ff087229 */ /* 0x000fe20000000820 */
[C---:B------:R-:W-:Y:S02]  /*f630*/  IADD3 R12, P0, PT, R38.reuse, 0x10, RZ ;  /* 0x00000010260c7810 */ /* 0x040fe40007f1e0ff */
[----:B------:R-:W-:-:S07]  /*f640*/  IADD3 R14, P3, PT, R38, 0x18, RZ ;  /* 0x00000018260e7810 */ /* 0x000fce0007f7e0ff */
[----:B------:R-:W-:Y:S02]  /*f650*/  FSEL R0, R32, R8, !P1 ;  /* 0x0000000820007208 */ /* 0x000fe40004800000 */
[----:B------:R-:W-:Y:S02]  /*f660*/  FSEL R8, R33, R9, !P1 ;  /* 0x0000000921087208 */ /* 0x000fe40004800000 */
[----:B------:R-:W-:Y:S02]  /*f670*/  FSEL R110, R20, R0, !P2 ;  /* 0x00000000146e7208 */ /* 0x000fe40005000000 */
[----:B------:R-:W-:Y:S01]  /*f680*/  FSEL R111, R21, R8, !P2 ;  /* 0x00000008156f7208 */ /* 0x000fe20005000000 */
[--C-:B------:R-:W-:Y:S02]  /*f690*/  IMAD.X R13, RZ, RZ, R39.reuse, P0 ;  /* 0x000000ffff0d7224 */ /* 0x100fe400000e0627 */
[----:B------:R-:W-:Y:S01]  /*f6a0*/  IMAD.X R15, RZ, RZ, R39, P3 ;  /* 0x000000ffff0f7224 */ /* 0x000fe200018e0627 */
[----:B------:R-:W-:-:S02]  /*f6b0*/  DMUL R6, R44, R48 ;  /* 0x000000302c067228 */ /* 0x000fc40000000000 */
[----:B------:R-:W-:Y:S01]  /*f6c0*/  DMUL R110, R44, R110 ;  /* 0x0000006e2c6e7228 */ /* 0x000fe20000000000 */
[----:B------:R0:W-:Y:S01]  /*f6d0*/  STL.64 [R1+0x10], R12 ;  /* 0x0000100c01007387 */ /* 0x0001e20000100a00 */
[----:B------:R-:W-:Y:S01]  /*f6e0*/  IMAD.MOV.U32 R8, RZ, RZ, RZ ;  /* 0x000000ffff087224 */ /* 0x000fe200078e00ff */
[----:B------:R-:W-:Y:S01]  /*f6f0*/  MOV R20, 0xf780 ;  /* 0x0000f78000147802 */ /* 0x000fe20000000f00 */
[----:B------:R-:W-:Y:S01]  /*f700*/  IMAD.MOV.U32 R9, RZ, RZ, 0x407c2000 ;  /* 0x407c2000ff097424 */ /* 0x000fe200078e00ff */
[----:B------:R1:W-:Y:S01]  /*f710*/  STL.64 [R1+0x18], R14 ;  /* 0x0000180e01007387 */ /* 0x0003e20000100a00 */
[----:B------:R-:W-:Y:S02]  /*f720*/  IMAD.MOV.U32 R21, RZ, RZ, 0x0 ;  /* 0x00000000ff157424 */ /* 0x000fe400078e00ff */
[----:B0-----:R-:W-:Y:S02]  /*f730*/  IMAD.MOV.U32 R12, RZ, RZ, RZ ;  /* 0x000000ffff0c7224 */ /* 0x001fe400078e00ff */
[----:B------:R-:W-:-:S02]  /*f740*/  IMAD.MOV.U32 R13, RZ, RZ, 0x4072c000 ;  /* 0x4072c000ff0d7424 */ /* 0x000fc400078e00ff */
[----:B-1----:R-:W-:Y:S01]  /*f750*/  IMAD.MOV.U32 R14, RZ, RZ, R2 ;  /* 0x000000ffff0e7224 */ /* 0x002fe200078e0002 */
[----:B------:R-:W-:-:S07]  /*f760*/  MOV R15, R18 ;  /* 0x00000012000f7202 */ /* 0x000fce0000000f00 */
        /* <DEDUP_REMOVED lines=13> */
[----:B------:R-:W-:Y:S01]  /*f840*/  IMAD.MOV.U32 R8, RZ, RZ, RZ ;  /* 0x000000ffff087224 */ /* 0x000fe200078e00ff */
[----:B------:R1:W-:Y:S01]  /*f850*/  STL.64 [R1+0x8], R12 ;  /* 0x0000080c01007387 */ /* 0x0003e20000100a00 */
[----:B------:R-:W-:-:S03]  /*f860*/  IMAD.MOV.U32 R9, RZ, RZ, 0x407c2000 ;  /* 0x407c2000ff097424 */ /* 0x000fc600078e00ff */
[----:B------:R2:W-:Y:S04]  /*f870*/  STL.64 [R1+0x10], R14 ;  /* 0x0000100e01007387 */ /* 0x0005e80000100a00 */
[----:B------:R3:W-:Y:S01]  /*f880*/  STL.64 [R1+0x18], R20 ;  /* 0x0000181401007387 */ /* 0x0007e20000100a00 */
[----:B0-----:R-:W-:Y:S02]  /*f890*/  IMAD.MOV.U32 R10, RZ, RZ, RZ ;  /* 0x000000ffff0a7224 */ /* 0x001fe400078e00ff */
[----:B------:R-:W-:Y:S02]  /*f8a0*/  IMAD.MOV.U32 R11, RZ, RZ, 0x407c2000 ;  /* 0x407c2000ff0b7424 */ /* 0x000fe400078e00ff */
[----:B-1----:R-:W-:Y:S02]  /*f8b0*/  IMAD.MOV.U32 R12, RZ, RZ, RZ ;  /* 0x000000ffff0c7224 */ /* 0x002fe400078e00ff */
[----:B------:R-:W-:Y:S01]  /*f8c0*/  IMAD.MOV.U32 R13, RZ, RZ, 0x4072c000 ;  /* 0x4072c000ff0d7424 */ /* 0x000fe200078e00ff */
[----:B--2---:R-:W-:Y:S01]  /*f8d0*/  MOV R14, R2 ;  /* 0x00000002000e7202 */ /* 0x004fe20000000f00 */
[----:B------:R-:W-:Y:S01]  /*f8e0*/  IMAD.MOV.U32 R15, RZ, RZ, R18 ;  /* 0x000000ffff0f7224 */ /* 0x000fe200078e0012 */
        /* <DEDUP_REMOVED lines=38> */
[----:B------:R-:W-:Y:S01]  /*fb50*/  UMOV UR5, 0x3fb99999 ;  /* 0x3fb9999900057882 */ /* 0x000fe20000000000 */
[----:B------:R-:W-:Y:S02]  /*fb60*/  DADD R4, R30, R108 ;  /* 0x000000001e047229 */ /* 0x000fe4000000006c */
[----:B------:R-:W-:-:S06]  /*fb70*/  DSETP.GEU.AND P0, PT, R6, UR4, PT ;  /* 0x0000000406007e2a */ /* 0x000fcc000bf0e000 */
[----:B------:R-:W-:Y:S02]  /*fb80*/  FSEL R6, R6, RZ, P0 ;  /* 0x000000ff06067208 */ /* 0x000fe40000000000 */
[----:B------:R-:W-:Y:S02]  /*fb90*/  FSEL R7, R7, RZ, P0 ;  /* 0x000000ff07077208 */ /* 0x000fe40000000000 */
[----:B------:R-:W-:-:S04]  /*fba0*/  PLOP3.LUT P0, PT, PT, PT, PT, 0x8, 0x80 ;  /* 0x000000000080781c */ /* 0x000fc80003f0e170 */
[----:B------:R-:W-:-:S14]  /*fbb0*/  DSETP.GEU.AND P1, PT, R6, R4, PT ;  /* 0x000000040600722a */ /* 0x000fdc0003f2e000 */
[----:B------:R-:W-:Y:S05]  /*fbc0*/  @!P1 BREAK.RELIABLE B0 ;  /* 0x0000000000009942 */ /* 0x000fea0003800100 */
[----:B------:R-:W-:Y:S05]  /*fbd0*/  @!P1 BRA `(.L_x_117) ;  /* 0x00000000001c9947 */ /* 0x000fea0003800000 */
.L_x_133:
[----:B------:R-:W-:Y:S05]  /*fbe0*/  BSYNC.RELIABLE B0 ;  /* 0x0000000000007941 */ /* 0x000fea0003800100 */
.L_x_132:
[----:B------:R-:W-:Y:S01]  /*fbf0*/  UMOV UR4, 0x9999999a ;  /* 0x9999999a00047882 */ /* 0x000fe20000000000 */
[----:B------:R-:W-:Y:S02]  /*fc00*/  UMOV UR5, 0x3fb99999 ;  /* 0x3fb9999900057882 */ /* 0x000fe40000000000 */
[----:B------:R-:W-:-:S08]  /*fc10*/  DADD R108, R108, UR4 ;  /* 0x000000046c6c7e29 */ /* 0x000fd00008000000 */
[----:B------:R-:W-:-:S14]  /*fc20*/  DSETP.GEU.AND P0, PT, R108, R28, PT ;  /* 0x0000001c6c00722a */ /* 0x000fdc0003f0e000 */
[----:B------:R-:W-:Y:S05]  /*fc30*/  @!P0 BRA `(.L_x_134) ;  /* 0xffffffe400dc8947 */ /* 0x000fea000383ffff */
[----:B------:R-:W-:-:S13]  /*fc40*/  PLOP3.LUT P0, PT, PT, PT, PT, 0x8, 0x80 ;  /* 0x000000000080781c */ /* 0x000fda0003f0e170 */
.L_x_117:
[----:B------:R-:W-:Y:S05]  /*fc50*/  BSYNC.RECONVERGENT B7 ;  /* 0x0000000000077941 */ /* 0x000fea0003800200 */
.L_x_116:
        /* <DEDUP_REMOVED lines=33> */
.L_x_136:
        /* <DEDUP_REMOVED lines=69> */
.L_x_137:
[----:B------:R-:W-:Y:S01]  /*102c0*/  UMOV UR4, 0x54442d18 ;  /* 0x54442d1800047882 */ /* 0x000fe20000000000 */
[----:B------:R-:W-:Y:S01]  /*102d0*/  UMOV UR5, 0x400921fb ;  /* 0x400921fb00057882 */ /* 0x000fe20000000000 */
[----:B------:R-:W-:Y:S01]  /*102e0*/  ISETP.GE.AND P3, PT, R55, RZ, PT ;  /* 0x000000ff3700720c */ /* 0x000fe20003f66270 */
[----:B------:R-:W-:-:S10]  /*102f0*/  DADD R2, -R6, UR4 ;  /* 0x0000000406027e29 */ /* 0x000fd40008000100 */
[----:B------:R-:W-:Y:S02]  /*10300*/  FSEL R8, R2, R6, !P3 ;  /* 0x0000000602087208 */ /* 0x000fe40005800000 */
[----:B------:R-:W-:-:S07]  /*10310*/  FSEL R9, R3, R7, !P3 ;  /* 0x0000000703097208 */ /* 0x000fce0005800000 */
.L_x_138:
        /* <DEDUP_REMOVED lines=28> */
[----:B------:R-:W-:Y:S01]  /*104e0*/  MOV R0, 0x4002d97c ;  /* 0x4002d97c00007802 */ /* 0x000fe20000000f00 */
[----:B------:R-:W-:-:S03]  /*104f0*/  DSETP.NEU.AND P4, PT, |R54|, |R52|, PT ;  /* 0x400000343600722a */ /* 0x000fc60003f8d200 */
[----:B------:R-:W-:Y:S02]  /*10500*/  FSEL R19, R19, 3.37028055040000000000e+12, !P3 ;  /* 0x54442d1813137808 */ /* 0x000fe40005800000 */
[----:B------:R-:W-:Y:S02]  /*10510*/  FSEL R3, R0, 1.8213495016098022461, !P3 ;  /* 0x3fe921fb00037808 */ /* 0x000fe40005800000 */
[----:B------:R-:W-:Y:S02]  /*10520*/  FSEL R18, R19, R8, !P4 ;  /* 0x0000000813127208 */ /* 0x000fe40006000000 */
[----:B------:R-:W-:-:S07]  /*10530*/  FSEL R19, R3, R9, !P4 ;  /* 0x0000000903137208 */ /* 0x000fce0006000000 */
.L_x_139:
        /* <DEDUP_REMOVED lines=12> */
.L_x_141:
[----:B------:R-:W-:Y:S05]  /*10600*/  BSYNC.RECONVERGENT B6 ;  /* 0x0000000000067941 */ /* 0x000fea0003800200 */
.L_x_140:
        /* <DEDUP_REMOVED lines=79> */
[----:B------:R-:W-:Y:S01]  /*10b00*/  @P3 MOV R11, 0x3ff921fb ;  /* 0x3ff921fb000b3802 */ /* 0x000fe20000000f00 */
[----:B------:R-:W-:Y:S01]  /*10b10*/  @!P3 DADD R4, -R8, R4 ;  /* 0x000000000804b229 */ /* 0x000fe20000000104 */
        /* <DEDUP_REMOVED lines=37> */
.L_x_142:
[----:B------:R-:W-:Y:S01]  /*10d70*/  DMUL R68, R68, R68 ;  /* 0x0000004444447228 */ /* 0x000fe20000000000 */
[----:B------:R-:W-:Y:S01]  /*10d80*/  MOV R4, 0x0 ;  /* 0x0000000000047802 */ /* 0x000fe20000000f00 */
[----:B------:R-:W-:Y:S01]  /*10d90*/  IMAD.MOV.U32 R5, RZ, RZ, 0x3fd80000 ;  /* 0x3fd80000ff057424 */ /* 0x000fe200078e00ff */
[----:B------:R-:W-:Y:S05]  /*10da0*/  BSSY.RECONVERGENT B6, `(.L_x_143) ;  /* 0x0000016000067945 */ /* 0x000fea0003800200 */
        /* <DEDUP_REMOVED lines=21> */
.L_x_144:
[----:B------:R-:W-:Y:S05]  /*10f00*/  BSYNC.RECONVERGENT B6 ;  /* 0x0000000000067941 */ /* 0x000fea0003800200 */
.L_x_143:
        /* <DEDUP_REMOVED lines=64> */
[----:B------:R-:W-:Y:S02]  /*11310*/  DFMA R12, R6, R12, R14 ;  /* 0x0000000c060c722b */ /* 0x000fe4000000000e */
[-C--:B------:R-:W-:Y:S01]  /*11320*/  DFMA R54, R54, R8.reuse, R54 ;  /* 0x000000083636722b */ /* 0x080fe20000000036 */
[----:B------:R-:W0:Y:S01]  /*11330*/  FRND.F64.TRUNC R14, R18 ;  /* 0x00000012000e7313 */ /* 0x000e22000030d800 */
        /* <DEDUP_REMOVED lines=13> */
[----:B------:R-:W-:Y:S02]  /*11410*/  LOP3.LUT P1, RZ, R0, 0x2, RZ, 0xc0, !PT ;  /* 0x0000000200ff7812 */ /* 0x000fe4000782c0ff */
[C---:B------:R-:W-:Y:S02]  /*11420*/  IADD3 R10, P3, PT, R38.reuse, 0x8, RZ ;  /* 0x00000008260a7810 */ /* 0x040fe40007f7e0ff */
[----:B------:R0:W-:Y:S01]  /*11430*/  STL.64 [R1], R6 ;  /* 0x0000000601007387 */ /* 0x0001e20000100a00 */
[C---:B------:R-:W-:Y:S02]  /*11440*/  IADD3 R12, P4, PT, R38.reuse, 0x10, RZ ;  /* 0x00000010260c7810 */ /* 0x040fe40007f9e0ff */
[----:B------:R-:W-:-:S02]  /*11450*/  IADD3 R14, P5, PT, R38, 0x18, RZ ;  /* 0x00000018260e7810 */ /* 0x000fc40007fbe0ff */
[----:B------:R-:W-:Y:S01]  /*11460*/  FSEL R0, R8, R18, !P0 ;  /* 0x0000001208007208 */ /* 0x000fe20004000000 */
[--C-:B------:R-:W-:Y:S01]  /*11470*/  IMAD.X R11, RZ, RZ, R39.reuse, P3 ;  /* 0x000000ffff0b7224 */ /* 0x100fe200018e0627 */
[----:B0-----:R-:W-:Y:S02]  /*11480*/  FSEL R6, R24, R2, !P1 ;  /* 0x0000000218067208 */ /* 0x001fe40004800000 */
[----:B------:R-:W-:Y:S02]  /*11490*/  FSEL R2, R9, R19, !P0 ;  /* 0x0000001309027208 */ /* 0x000fe40004000000 */
[----:B------:R-:W-:Y:S02]  /*114a0*/  IADD3 R18, P0, PT, R38, 0x20, RZ ;  /* 0x0000002026127810 */ /* 0x000fe40007f1e0ff */
[----:B------:R-:W-:Y:S01]  /*114b0*/  FSEL R7, R25, R3, !P1 ;  /* 0x0000000319077208 */ /* 0x000fe20004800000 */
[--C-:B------:R-:W-:Y:S01]  /*114c0*/  IMAD.X R13, RZ, RZ, R39.reuse, P4 ;  /* 0x000000ffff0d7224 */ /* 0x100fe200020e0627 */
[----:B------:R-:W-:Y:S01]  /*114d0*/  FSEL R8, R20, R0, !P2 ;  /* 0x0000000014087208 */ /* 0x000fe20005000000 */
[--C-:B------:R-:W-:Y:S01]  /*114e0*/  IMAD.X R15, RZ, RZ, R39.reuse, P5 ;  /* 0x000000ffff0f7224 */ /* 0x100fe200028e0627 */
[----:B------:R-:W-:Y:S01]  /*114f0*/  FSEL R9, R21, R2, !P2 ;  /* 0x0000000215097208 */ /* 0x000fe20005000000 */
[----:B------:R-:W-:Y:S01]  /*11500*/  IMAD.X R2, RZ, RZ, R39, P0 ;  /* 0x000000ffff027224 */ /* 0x000fe200000e0627 */
[C---:B------:R-:W-:Y:S01]  /*11510*/  DMUL R6, R22.reuse, R6 ;  /* 0x0000000616067228 */ /* 0x040fe20000000000 */
[----:B------:R0:W-:Y:S01]  /*11520*/  STL.64 [R1+0x8], R10 ;  /* 0x0000080a01007387 */ /* 0x0001e20000100a00 */
[----:B------:R-:W-:Y:S01]  /*11530*/  MOV R20, 0x11610 ;  /* 0x0001161000147802 */ /* 0x000fe20000000f00 */
[----:B------:R-:W-:Y:S01]  /*11540*/  IMAD.MOV.U32 R21, RZ, RZ, 0x0 ;  /* 0x00000000ff157424 */ /* 0x000fe200078e00ff */
[----:B------:R-:W-:Y:S01]  /*11550*/  DMUL R22, R22, R8 ;  /* 0x0000000816167228 */ /* 0x000fe20000000000 */
[----:B------:R1:W-:Y:S01]  /*11560*/  STL.64 [R1+0x10], R12 ;  /* 0x0000100c01007387 */ /* 0x0003e20000100a00 */
[----:B------:R-:W-:-:S02]  /*11570*/  IMAD.MOV.U32 R8, RZ, RZ, RZ ;  /* 0x000000ffff087224 */ /* 0x000fc400078e00ff */
[----:B------:R-:W-:Y:S01]  /*11580*/  IMAD.MOV.U32 R9, RZ, RZ, 0x407c2000 ;  /* 0x407c2000ff097424 */ /* 0x000fe200078e00ff */
[----:B------:R2:W-:Y:S01]  /*11590*/  STL.64 [R1+0x18], R14 ;  /* 0x0000180e01007387 */ /* 0x0005e20000100a00 */
[----:B0-----:R-:W-:Y:S01]  /*115a0*/  IMAD.MOV.U32 R10, RZ, RZ, RZ ;  /* 0x000000ffff0a7224 */ /* 0x001fe200078e00ff */
[----:B------:R-:W-:Y:S01]  /*115b0*/  MOV R11, 0x407c2000 ;  /* 0x407c2000000b7802 */ /* 0x000fe20000000f00 */
        /* <DEDUP_REMOVED lines=15> */
[----:B------:R0:W-:Y:S01]  /*116b0*/  STL.64 [R1+0x18], R8 ;  /* 0x0000180801007387 */ /* 0x0001e20000100a00 */
[----:B------:R-:W-:Y:S01]  /*116c0*/  IMAD.X R21, RZ, RZ, R39, P2 ;  /* 0x000000ffff157224 */ /* 0x000fe200010e0627 */
[----:B------:R-:W-:Y:S01]  /*116d0*/  CS2R R4, SRZ ;  /* 0x0000000000047805 */ /* 0x000fe2000001ff00 */
[----:B------:R-:W-:Y:S01]  /*116e0*/  IMAD.MOV.U32 R14, RZ, RZ, R18 ;  /* 0x000000ffff0e7224 */ /* 0x000fe200078e0012 */
[----:B------:R1:W-:Y:S04]  /*116f0*/  STL.64 [R1], R10 ;  /* 0x0000000a01007387 */ /* 0x0003e80000100a00 */
        /* <DEDUP_REMOVED lines=35> */
.L_x_101:
[----:B------:R-:W-:-:S13]  /*11930*/  ISETP.NE.AND P0, PT, R0, RZ, PT ;  /* 0x000000ff0000720c */ /* 0x000fda0003f05270 */
[----:B------:R-:W-:Y:S05]  /*11940*/  @!P0 BRA `(.L_x_135) ;  /* 0x0000004c00d48947 */ /* 0x000fea0003800000 */
[----:B------:R-:W-:Y:S01]  /*11950*/  IMAD.WIDE.U32 R12, R17, 0x28, R4 ;  /* 0x00000028110c7825 */ /* 0x000fe200078e0004 */
[----:B------:R-:W-:Y:S01]  /*11960*/  DMUL R4, R86, R86 ;  /* 0x0000005656047228 */ /* 0x000fe20000000000 */
[----:B------:R-:W-:Y:S01]  /*11970*/  MOV R11, 0x3fd80000 ;  /* 0x3fd80000000b7802 */ /* 0x000fe20000000f00 */
[----:B------:R-:W0:Y:S01]  /*11980*/  LDC.64 R2, c[0x0][0x388] ;  /* 0x0000e200ff027b82 */ /* 0x000e220000000a00 */
[----:B------:R-:W-:Y:S01]  /*11990*/  IMAD.MOV.U32 R10, RZ, RZ, 0x0 ;  /* 0x00000000ff0a7424 */ /* 0x000fe200078e00ff */
[----:B------:R-:W5:Y:S04]  /*119a0*/  LDG.E.64 R70, desc[UR36][R12.64] ;  /* 0x000000240c467981 */ /* 0x000f68000c1e1b00 */
[----:B------:R-:W-:Y:S01]  /*119b0*/  DFMA R4, R92, R92, R4 ;  /* 0x0000005c5c04722b */ /* 0x000fe20000000004 */
[----:B------:R-:W5:Y:S04]  /*119c0*/  LDG.E.64 R68, desc[UR36][R12.64+0x8] ;  /* 0x000008240c447981 */ /* 0x000f68000c1e1b00 */
[----:B------:R-:W5:Y:S01]  /*119d0*/  LDG.E.64 R54, desc[UR36][R12.64+0x10] ;  /* 0x000010240c367981 */ /* 0x000f62000c1e1b00 */
[----:B------:R-:W1:Y:S03]  /*119e0*/  MUFU.RSQ64H R7, R5 ;  /* 0x0000000500077308 */ /* 0x000e660000001c00 */
[----:B------:R2:W5:Y:S01]  /*119f0*/  LDG.E.64 R52, desc[UR36][R12.64+0x18] ;  /* 0x000018240c347981 */ /* 0x000562000c1e1b00 */
[----:B------:R-:W-:Y:S01]  /*11a00*/  VIADD R6, R5, 0xfcb00000 ;  /* 0xfcb0000005067836 */ /* 0x000fe20000000000 */
[----:B------:R-:W-:Y:S02]  /*11a10*/  BSSY.RECONVERGENT B6, `(.L_x_145) ;  /* 0x0000015000067945 */ /* 0x000fe40003800200 */
[----:B0-----:R-:W5:Y:S04]  /*11a20*/  LDG.E.64 R62, desc[UR36][R2.64] ;  /* 0x00000024023e7981 */ /* 0x001f68000c1e1b00 */
[----:B------:R0:W5:Y:S01]  /*11a30*/  LDG.E.64 R60, desc[UR36][R2.64+0x8] ;  /* 0x00000824023c7981 */ /* 0x000162000c1e1b00 */
[----:B-1----:R-:W-:Y:S01]  /*11a40*/  DMUL R8, R6, R6 ;  /* 0x0000000606087228 */ /* 0x002fe20000000000 */
[----:B------:R-:W-:-:S07]  /*11a50*/  ISETP.GE.U32.AND P0, PT, R6, 0x7ca00000, PT ;  /* 0x7ca000000600780c */ /* 0x000fce0003f06070 */
[----:B------:R-:W-:-:S08]  /*11a60*/  DFMA R8, R4, -R8, 1 ;  /* 0x3ff000000408742b */ /* 0x000fd00000000808 */
[----:B------:R-:W-:Y:S02]  /*11a70*/  DFMA R10, R8, R10, 0.5 ;  /* 0x3fe00000080a742b */ /* 0x000fe4000000000a */
[----:B------:R-:W-:-:S08]  /*11a80*/  DMUL R8, R6, R8 ;  /* 0x0000000806087228 */ /* 0x000fd00000000000 */
[----:B------:R-:W-:-:S08]  /*11a90*/  DFMA R10, R10, R8, R6 ;  /* 0x000000080a0a722b */ /* 0x000fd00000000006 */
[----:B--2---:R-:W-:Y:S02]  /*11aa0*/  DMUL R12, R4, R10 ;  /* 0x0000000a040c7228 */ /* 0x004fe40000000000 */
[----:B0-----:R-:W-:Y:S02]  /*11ab0*/  VIADD R3, R11, 0xfff00000 ;  /* 0xfff000000b037836 */ /* 0x001fe40000000000 */
[----:B------:R-:W-:-:S04]  /*11ac0*/  IMAD.MOV.U32 R2, RZ, RZ, R10 ;  /* 0x000000ffff027224 */ /* 0x000fc800078e000a */
[----:B------:R-:W-:-:S08]  /*11ad0*/  DFMA R8, R12, -R12, R4 ;  /* 0x8000000c0c08722b */ /* 0x000fd00000000004 */
[----:B------:R-:W-:Y:S01]  /*11ae0*/  DFMA R46, R8, R2, R12 ;  /* 0x00000002082e722b */ /* 0x000fe2000000000c */
[----:B------:R-:W-:Y:S10]  /*11af0*/  @!P0 BRA `(.L_x_146) ;  /* 0x0000000000188947 */ /* 0x000ff40003800000 */
[----:B------:R-:W-:Y:S01]  /*11b00*/  IMAD.MOV.U32 R11, RZ, RZ, R3 ;  /* 0x000000ffff0b7224 */ /* 0x000fe200078e0003 */
[----:B------:R-:W-:Y:S01]  /*11b10*/  MOV R20, 0x11b40 ;  /* 0x00011b4000147802 */ /* 0x000fe20000000f00 */
[----:B------:R-:W-:-:S07]  /*11b20*/  IMAD.MOV.U32 R21, RZ, RZ, 0x0 ;  /* 0x00000000ff157424 */ /* 0x000fce00078e00ff */
[----:B-----5:R-:W-:Y:S05]  /*11b30*/  CALL.REL.NOINC `($__internal_1_$__cuda_sm20_dsqrt_rn_f64_mediumpath_v1) ;  /* 0x0000008800287944 */ /* 0x020fea0003c00000 */
[----:B------:R-:W-:Y:S02]  /*11b40*/  IMAD.MOV.U32 R46, RZ, RZ, R4 ;  /* 0x000000ffff2e7224 */ /* 0x000fe400078e0004 */
[----:B------:R-:W-:-:S07]  /*11b50*/  IMAD.MOV.U32 R47, RZ, RZ, R5 ;  /* 0x000000ffff2f7224 */ /* 0x000fce00078e0005 */
.L_x_146:
[----:B------:R-:W-:Y:S05]  /*11b60*/  BSYNC.RECONVERGENT B6 ;  /* 0x0000000000067941 */ /* 0x000fea0003800200 */
.L_x_145:
        /* <DEDUP_REMOVED lines=27> */
.L_x_148:
[----:B------:R-:W-:Y:S05]  /*11d20*/  BSYNC.RECONVERGENT B6 ;  /* 0x0000000000067941 */ /* 0x000fea0003800200 */
.L_x_147:
        /* <DEDUP_REMOVED lines=19> */
[----:B------:R-:W-:Y:S02]  /*11e60*/  IMAD.MOV.U32 R7, RZ, RZ, 0x40239999 ;  /* 0x40239999ff077424 */ /* 0x000fe400078e00ff */
[----:B------:R-:W-:-:S07]  /*11e70*/  IMAD.MOV.U32 R21, RZ, RZ, 0x0 ;  /* 0x00000000ff157424 */ /* 0x000fce00078e00ff */
[----:B-----5:R-:W-:Y:S05]  /*11e80*/  CALL.REL.NOINC `($__internal_0_$__cuda_sm20_div_rn_f64_full) ;  /* 0x0000007c00b47944 */ /* 0x020fea0003c00000 */
[----:B------:R-:W-:Y:S02]  /*11e90*/  IMAD.MOV.U32 R22, RZ, RZ, R4 ;  /* 0x000000ffff167224 */ /* 0x000fe400078e0004 */
[----:B------:R-:W-:-:S07]  /*11ea0*/  IMAD.MOV.U32 R23, RZ, RZ, R5 ;  /* 0x000000ffff177224 */ /* 0x000fce00078e0005 */
.L_x_150:
[----:B------:R-:W-:Y:S05]  /*11eb0*/  BSYNC.RECONVERGENT B6 ;  /* 0x0000000000067941 */ /* 0x000fea0003800200 */
.L_x_149:
        /* <DEDUP_REMOVED lines=21> */
[----:B------:R-:W-:Y:S01]  /*12010*/  MOV R6, RZ ;  /* 0x000000ff00067202 */ /* 0x000fe20000000f00 */
[----:B------:R-:W-:Y:S01]  /*12020*/  IMAD.MOV.U32 R5, RZ, RZ, R19 ;  /* 0x000000ffff057224 */ /* 0x000fe200078e0013 */
[----:B------:R-:W-:Y:S01]  /*12030*/  MOV R20, 0x12070 ;  /* 0x0001207000147802 */ /* 0x000fe20000000f00 */
[----:B------:R-:W-:Y:S02]  /*12040*/  IMAD.MOV.U32 R7, RZ, RZ, 0x40590000 ;  /* 0x40590000ff077424 */ /* 0x000fe400078e00ff */
[----:B------:R-:W-:-:S07]  /*12050*/  IMAD.MOV.U32 R21, RZ, RZ, 0x0 ;  /* 0x00000000ff157424 */ /* 0x000fce00078e00ff */
[----:B-----5:R-:W-:Y:S05]  /*12060*/  CALL.REL.NOINC `($__internal_0_$__cuda_sm20_div_rn_f64_full) ;  /* 0x0000007c003c7944 */ /* 0x020fea0003c00000 */
.L_x_152:
[----:B------:R-:W-:Y:S05]  /*12070*/  BSYNC.RECONVERGENT B6 ;  /* 0x0000000000067941 */ /* 0x000fea0003800200 */
.L_x_151:
        /* <DEDUP_REMOVED lines=24> */
.L_x_154:
[----:B------:R-:W-:Y:S05]  /*12200*/  BSYNC.RECONVERGENT B6 ;  /* 0x0000000000067941 */ /* 0x000fea0003800200 */
.L_x_153:
        /* <DEDUP_REMOVED lines=17> */
[----:B------:R-:W-:Y:S01]  /*12320*/  MOV R4, R46 ;  /* 0x0000002e00047202 */ /* 0x000fe20000000f00 */
[----:B------:R-:W-:Y:S01]  /*12330*/  IMAD.MOV.U32 R5, RZ, RZ, R47 ;  /* 0x000000ffff057224 */ /* 0x000fe200078e002f */
[----:B------:R-:W-:Y:S01]  /*12340*/  MOV R20, 0x12390 ;  /* 0x0001239000147802 */ /* 0x000fe20000000f00 */
[----:B------:R-:W-:Y:S02]  /*12350*/  IMAD.MOV.U32 R6, RZ, RZ, 0x76c8b439 ;  /* 0x76c8b439ff067424 */ /* 0x000fe400078e00ff */
[----:B------:R-:W-:Y:S02]  /*12360*/  IMAD.MOV.U32 R7, RZ, RZ, 0x3ff69fbe ;  /* 0x3ff69fbeff077424 */ /* 0x000fe400078e00ff */
[----:B------:R-:W-:-:S07]  /*12370*/  IMAD.MOV.U32 R21, RZ, RZ, 0x0 ;  /* 0x00000000ff157424 */ /* 0x000fce00078e00ff */
[----:B-----5:R-:W-:Y:S05]  /*12380*/  CALL.REL.NOINC `($__internal_0_$__cuda_sm20_div_rn_f64_full) ;  /* 0x0000007800747944 */ /* 0x020fea0003c00000 */
.L_x_156:
[----:B------:R-:W-:Y:S05]  /*12390*/  BSYNC.RECONVERGENT B6 ;  /* 0x0000000000067941 */ /* 0x000fea0003800200 */
.L_x_155:
        /* <DEDUP_REMOVED lines=28> */
.L_x_158:
[----:B------:R-:W-:Y:S05]  /*12560*/  BSYNC.RECONVERGENT B6 ;  /* 0x0000000000067941 */ /* 0x000fea0003800200 */
.L_x_157:
[----:B------:R-:W-:Y:S01]  /*12570*/  DADD R28, R30, R4 ;  /* 0x000000001e1c7229 */ /* 0x000fe20000000004 */
[----:B------:R-:W-:Y:S01]  /*12580*/  BSSY.RECONVERGENT B7, `(.L_x_159) ;  /* 0x0000265000077945 */ /* 0x000fe20003800200 */
[----:B------:R-:W-:Y:S02]  /*12590*/  PLOP3.LUT P0, PT, PT, PT, PT, 0x8, 0x80 ;  /* 0x000000000080781c */ /* 0x000fe40003f0e170 */
[----:B------:R-:W-:Y:S01]  /*125a0*/  CS2R R108, SRZ ;  /* 0x00000000006c7805 */ /* 0x000fe2000001ff00 */
[----:B-----5:R-:W-:Y:S01]  /*125b0*/  IMAD.MOV.U32 R102, RZ, RZ, R62 ;  /* 0x000000ffff667224 */ /* 0x020fe200078e003e */
[----:B------:R-:W-:Y:S01]  /*125c0*/  MOV R103, R63 ;  /* 0x0000003f00677202 */ /* 0x000fe20000000f00 */
[----:B------:R-:W-:Y:S01]  /*125d0*/  IMAD.MOV.U32 R100, RZ, RZ, R60 ;  /* 0x000000ffff647224 */ /* 0x000fe200078e003c */
[----:B------:R-:W-:Y:S01]  /*125e0*/  DSETP.GT.AND P1, PT, R28, RZ, PT ;  /* 0x000000ff1c00722a */ /* 0x000fe20003f24000 */
[----:B------:R-:W-:-:S13]  /*125f0*/  IMAD.MOV.U32 R101, RZ, RZ, R61 ;  /* 0x000000ffff657224 */ /* 0x000fda00078e003d */
        /* <DEDUP_REMOVED lines=24> */
[----:B------:R-:W-:Y:S02]  /*12780*/  IMAD.MOV.U32 R7, RZ, RZ, 0x3ff69fbe ;  /* 0x3ff69fbeff077424 */ /* 0x000fe400078e00ff */
[----:B------:R-:W-:-:S07]  /*12790*/  IMAD.MOV.U32 R21, RZ, RZ, 0x0 ;  /* 0x00000000ff157424 */ /* 0x000fce00078e00ff */
[----:B------:R-:W-:Y:S05]  /*127a0*/  CALL.REL.NOINC `($__internal_0_$__cuda_sm20_div_rn_f64_full) ;  /* 0x00000074006c7944 */ /* 0x000fea0003c00000 */
[----:B------:R-:W-:Y:S02]  /*127b0*/  IMAD.MOV.U32 R26, RZ, RZ, R4 ;  /* 0x000000ffff1a7224 */ /* 0x000fe400078e0004 */
[----:B------:R-:W-:-:S07]  /*127c0*/  IMAD.MOV.U32 R27, RZ, RZ, R5 ;  /* 0x000000ffff1b7224 */ /* 0x000fce00078e0005 */
.L_x_162:
[----:B------:R-:W-:Y:S05]  /*127d0*/  BSYNC.RECONVERGENT B6 ;  /* 0x0000000000067941 */ /* 0x000fea0003800200 */
.L_x_161:
        /* <DEDUP_REMOVED lines=24> */
[----:B------:R-:W-:Y:S05]  /*12960*/  CALL.REL.NOINC `($__internal_0_$__cuda_sm20_div_rn_f64_full) ;  /* 0x0000007000fc7944 */ /* 0x000fea0003c00000 */
.L_x_164:
[----:B------:R-:W-:Y:S05]  /*12970*/  BSYNC.RECONVERGENT B6 ;  /* 0x0000000000067941 */ /* 0x000fea0003800200 */
.L_x_163:
        /* <DEDUP_REMOVED lines=30> */
[----:B------:R-:W-:Y:S02]  /*12b60*/  IMAD.MOV.U32 R2, RZ, RZ, R4 ;  /* 0x000000ffff027224 */ /* 0x000fe400078e0004 */
[----:B------:R-:W-:-:S07]  /*12b70*/  IMAD.MOV.U32 R3, RZ, RZ, R5 ;  /* 0x000000ffff037224 */ /* 0x000fce00078e0005 */
.L_x_165:
[----:B------:R-:W-:Y:S01]  /*12b80*/  DMUL R8, R2, R2 ;  /* 0x0000000202087228 */ /* 0x000fe20000000000 */
[----:B------:R-:W-:Y:S01]  /*12b90*/  IMAD.MOV.U32 R4, RZ, RZ, -0x2449a4b7 ;  /* 0xdbb65b49ff047424 */ /* 0x000fe200078e00ff */
[----:B------:R-:W-:Y:S01]  /*12ba0*/  MOV R5, 0x3f2d3b63 ;  /* 0x3f2d3b6300057802 */ /* 0x000fe20000000f00 */
[----:B------:R-:W-:Y:S01]  /*12bb0*/  UMOV UR4, 0x2a25ff7e ;  /* 0x2a25ff7e00047882 */ /* 0x000fe20000000000 */
        /* <DEDUP_REMOVED lines=97> */
[----:B------:R-:W-:Y:S01]  /*131d0*/  IMAD.MOV.U32 R11, RZ, RZ, R15 ;  /* 0x000000ffff0b7224 */ /* 0x000fe200078e000f */
[----:B------:R-:W-:Y:S01]  /*131e0*/  MOV R20, 0x13210 ;  /* 0x0001321000147802 */ /* 0x000fe20000000f00 */
[----:B------:R-:W-:-:S07]  /*131f0*/  IMAD.MOV.U32 R21, RZ, RZ, 0x0 ;  /* 0x00000000ff157424 */ /* 0x000fce00078e00ff */
[----:B------:R-:W-:Y:S05]  /*13200*/  CALL.REL.NOINC `($__internal_1_$__cuda_sm20_dsqrt_rn_f64_mediumpath_v1) ;  /* 0x0000007000747944 */ /* 0x000fea0003c00000 */
[----:B------:R-:W-:Y:S02]  /*13210*/  IMAD.MOV.U32 R44, RZ, RZ, R4 ;  /* 0x000000ffff2c7224 */ /* 0x000fe400078e0004 */
[----:B------:R-:W-:-:S07]  /*13220*/  IMAD.MOV.U32 R45, RZ, RZ, R5 ;  /* 0x000000ffff2d7224 */ /* 0x000fce00078e0005 */
.L_x_166:
        /* <DEDUP_REMOVED lines=16> */
.L_x_177:
[----:B------:R-:W0:Y:S01]  /*13330*/  MUFU.RCP64H R7, R47 ;  /* 0x0000002f00077308 */ /* 0x000e220000001800 */
[----:B------:R-:W-:Y:S01]  /*13340*/  MOV R6, 0x1 ;  /* 0x0000000100067802 */ /* 0x000fe20000000f00 */
        /* <DEDUP_REMOVED lines=25> */
.L_x_168:
[----:B------:R-:W-:Y:S05]  /*134e0*/  BSYNC.RECONVERGENT B6 ;  /* 0x0000000000067941 */ /* 0x000fea0003800200 */
.L_x_167:
        /* <DEDUP_REMOVED lines=23> */
.L_x_170:
[----:B------:R-:W-:Y:S05]  /*13660*/  BSYNC.RECONVERGENT B6 ;  /* 0x0000000000067941 */ /* 0x000fea0003800200 */
.L_x_169:
        /* <DEDUP_REMOVED lines=34> */
.L_x_172:
[----:B------:R-:W-:Y:S05]  /*13890*/  BSYNC.RECONVERGENT B6 ;  /* 0x0000000000067941 */ /* 0x000fea0003800200 */
.L_x_171:
        /* <DEDUP_REMOVED lines=74> */
[----:B------:R-:W-:-:S05]  /*13d40*/  IMAD.MOV.U32 R13, RZ, RZ, 0x3fd80000 ;  /* 0x3fd80000ff0d7424 */ /* 0x000fca00078e00ff */
        /* <DEDUP_REMOVED lines=14> */
[----:B------:R-:W-:Y:S02]  /*13e30*/  @!P3 FSEL R5, R11, R15, !P0 ;  /* 0x0000000f0b05b208 */ /* 0x000fe40004000000 */
[----:B------:R-:W-:Y:S02]  /*13e40*/  @P2 MOV R11, 0x4002d97c ;  /* 0x4002d97c000b2802 */ /* 0x000fe40000000f00 */
[----:B------:R-:W-:Y:S01]  /*13e50*/  @!P3 FSEL R4, R10, R14, !P0 ;  /* 0x0000000e0a04b208 */ /* 0x000fe20004000000 */
[----:B------:R-:W-:Y:S01]  /*13e60*/  DMUL R14, R8, R12 ;  /* 0x0000000c080e7228 */ /* 0x000fe20000000000 */
[----:B------:R-:W-:Y:S01]  /*13e70*/  @P2 FSEL R11, R11, 1.8213495016098022461, !P0 ;  /* 0x3fe921fb0b0b2808 */ /* 0x000fe20004000000 */
[----:B------:R-:W-:Y:S01]  /*13e80*/  IMAD.MOV.U32 R10, RZ, RZ, R12 ;  /* 0x000000ffff0a7224 */ /* 0x000fe200078e000c */
[----:B------:R-:W-:Y:S02]  /*13e90*/  @P2 FSEL R0, R3, R4, !P1 ;  /* 0x0000000403002208 */ /* 0x000fe40004800000 */
[----:B------:R-:W-:Y:S01]  /*13ea0*/  @P2 FSEL R3, R11, R5, !P1 ;  /* 0x000000050b032208 */ /* 0x000fe20004800000 */
[----:B------:R-:W-:Y:S01]  /*13eb0*/  VIADD R11, R13, 0xfff00000 ;  /* 0xfff000000d0b7836 */ /* 0x000fe20000000000 */
[----:B------:R-:W-:Y:S01]  /*13ec0*/  @!P2 FSEL R5, RZ, 2.1426990032196044922, P0 ;  /* 0x400921fbff05a808 */ /* 0x000fe20000000000 */
[----:B------:R-:W-:Y:S01]  /*13ed0*/  DFMA R20, R14, -R14, R8 ;  /* 0x8000000e0e14722b */ /* 0x000fe20000000008 */
        /* <DEDUP_REMOVED lines=11> */
[----:B------:R-:W-:Y:S02]  /*13f90*/  IMAD.MOV.U32 R4, RZ, RZ, R8 ;  /* 0x000000ffff047224 */ /* 0x000fe400078e0008 */
[----:B------:R-:W-:Y:S02]  /*13fa0*/  IMAD.MOV.U32 R5, RZ, RZ, R9 ;  /* 0x000000ffff057224 */ /* 0x000fe400078e0009 */
[----:B------:R-:W-:Y:S02]  /*13fb0*/  IMAD.MOV.U32 R10, RZ, RZ, R12 ;  /* 0x000000ffff0a7224 */ /* 0x000fe400078e000c */
[----:B------:R-:W-:Y:S01]  /*13fc0*/  IMAD.MOV.U32 R8, RZ, RZ, R20 ;  /* 0x000000ffff087224 */ /* 0x000fe200078e0014 */
[----:B------:R-:W-:Y:S01]  /*13fd0*/  MOV R20, 0x14030 ;  /* 0x0001403000147802 */ /* 0x000fe20000000f00 */
[----:B------:R-:W-:Y:S02]  /*13fe0*/  IMAD.MOV.U32 R9, RZ, RZ, R21 ;  /* 0x000000ffff097224 */ /* 0x000fe400078e0015 */
[----:B------:R-:W-:-:S02]  /*13ff0*/  IMAD.MOV.U32 R12, RZ, RZ, R14 ;  /* 0x000000ffff0c7224 */ /* 0x000fc400078e000e */
[----:B------:R-:W-:Y:S02]  /*14000*/  IMAD.MOV.U32 R13, RZ, RZ, R15 ;  /* 0x000000ffff0d7224 */ /* 0x000fe400078e000f */
[----:B------:R-:W-:-:S07]  /*14010*/  IMAD.MOV.U32 R21, RZ, RZ, 0x0 ;  /* 0x00000000ff157424 */ /* 0x000fce00078e00ff */
[----:B------:R-:W-:Y:S05]  /*14020*/  CALL.REL.NOINC `($__internal_1_$__cuda_sm20_dsqrt_rn_f64_mediumpath_v1) ;  /* 0x0000006000ec7944 */ /* 0x000fea0003c00000 */
.L_x_174:
[----:B------:R-:W-:Y:S05]  /*14030*/  BSYNC.RECONVERGENT B6 ;  /* 0x0000000000067941 */ /* 0x000fea0003800200 */
.L_x_173:
[----:B------:R-:W-:Y:S01]  /*14040*/  DMUL R20, RZ, R110 ;  /* 0x0000006eff147228 */ /* 0x000fe20000000000 */
[----:B------:R-:W-:Y:S01]  /*14050*/  IMAD.SHL.U32 R0, R111, 0x2, RZ ;  /* 0x000000026f007824 */ /* 0x000fe200078e00ff */
[----:B------:R-:W0:Y:S04]  /*14060*/  LDCU.64 UR8, c[0x4][URZ] ;  /* 0x01000000ff0877ac */ /* 0x000e280008000a00 */
[----:B------:R-:W-:-:S04]  /*14070*/  ISETP.GT.U32.AND P0, PT, R0, -0x79800000, PT ;  /* 0x868000000000780c */ /* 0x000fc80003f04070 */
[----:B------:R-:W-:Y:S02]  /*14080*/  FSEL R33, R21, R111, P0 ;  /* 0x0000006f15217208 */ /* 0x000fe40000000000 */
[----:B------:R-:W-:Y:S02]  /*14090*/  FSEL R6, R20, R110, P0 ;  /* 0x0000006e14067208 */ /* 0x000fe40000000000 */
[----:B------:R-:W-:-:S04]  /*140a0*/  IADD3 R7, PT, PT, R33, 0x100000, RZ ;  /* 0x0010000021077810 */ /* 0x000fc80007ffe0ff */
        /* <DEDUP_REMOVED lines=31> */
[----:B------:R-:W-:Y:S02]  /*142a0*/  VIADD R13, R111, 0x100000 ;  /* 0x001000006f0d7836 */ /* 0x000fe40000000000 */
[----:B------:R-:W-:-:S05]  /*142b0*/  IMAD.MOV.U32 R12, RZ, RZ, R110 ;  /* 0x000000ffff0c7224 */ /* 0x000fca00078e006e */
        /* <DEDUP_REMOVED lines=53> */
[----:B------:R-:W-:Y:S01]  /*14610*/  IMAD.X R13, RZ, RZ, R39, P0 ;  /* 0x000000ffff0d7224 */ /* 0x000fe200000e0627 */
[----:B------:R-:W-:Y:S01]  /*14620*/  IADD3.X R15, PT, PT, RZ, R39, RZ, P3, !PT ;  /* 0x00000027ff0f7210 */ /* 0x000fe20001ffe4ff */
[----:B------:R-:W-:Y:S01]  /*14630*/  DMUL R6, R44, R48 ;  /* 0x000000302c067228 */ /* 0x000fe20000000000 */
[----:B------:R-:W-:-:S02]  /*14640*/  IMAD.MOV.U32 R8, RZ, RZ, RZ ;  /* 0x000000ffff087224 */ /* 0x000fc400078e00ff */
[----:B------:R-:W-:Y:S01]  /*14650*/  DMUL R110, R44, R110 ;  /* 0x0000006e2c6e7228 */ /* 0x000fe20000000000 */
[----:B------:R0:W-:Y:S01]  /*14660*/  STL.64 [R1+0x10], R12 ;  /* 0x0000100c01007387 */ /* 0x0001e20000100a00 */
[----:B------:R-:W-:Y:S01]  /*14670*/  IMAD.MOV.U32 R9, RZ, RZ, 0x407c2000 ;  /* 0x407c2000ff097424 */ /* 0x000fe200078e00ff */
[----:B------:R-:W-:Y:S01]  /*14680*/  MOV R20, 0x14700 ;  /* 0x0001470000147802 */ /* 0x000fe20000000f00 */
[----:B------:R-:W-:Y:S01]  /*14690*/  IMAD.MOV.U32 R21, RZ, RZ, 0x0 ;  /* 0x00000000ff157424 */ /* 0x000fe200078e00ff */
[----:B------:R1:W-:Y:S01]  /*146a0*/  STL.64 [R1+0x18], R14 ;  /* 0x0000180e01007387 */ /* 0x0003e20000100a00 */
[----:B0-----:R-:W-:Y:S02]  /*146b0*/  IMAD.MOV.U32 R12, RZ, RZ, RZ ;  /* 0x000000ffff0c7224 */ /* 0x001fe400078e00ff */
[----:B------:R-:W-:Y:S02]  /*146c0*/  IMAD.MOV.U32 R13, RZ, RZ, 0x4072c000 ;  /* 0x4072c000ff0d7424 */ /* 0x000fe400078e00ff */
[----:B-1----:R-:W-:-:S02]  /*146d0*/  IMAD.MOV.U32 R14, RZ, RZ, R2 ;  /* 0x000000ffff0e7224 */ /* 0x002fc400078e0002 */
[----:B------:R-:W-:-:S07]  /*146e0*/  IMAD.MOV.U32 R15, RZ, RZ, R18 ;  /* 0x000000ffff0f7224 */ /* 0x000fce00078e0012 */
[----:B------:R-:W-:Y:S05]  /*146f0*/  CALL.REL.NOINC `($_Z21calculateAllInterInfoP6PlayerP5PointP5rType$_Z22CUDA_compute_motion_1ddddddddRdS_S_S_S_) ;  /* 0x0000002000987944 */ /* 0x000fea0003c00000 */
[C---:B------:R-:W-:Y:S01]  /*14700*/  IADD3 R10, P0, PT, R38.reuse, 0x28, RZ ;  /* 0x00000028260a7810 */ /* 0x040fe20007f1e0ff */
[----:B------:R-:W-:Y:S01]  /*14710*/  IMAD.MOV.U32 R7, RZ, RZ, R111 ;  /* 0x000000ffff077224 */ /* 0x000fe200078e006f */
[C---:B------:R-:W-:Y:S02]  /*14720*/  IADD3 R12, P1, PT, R38.reuse, 0x30, RZ ;  /* 0x00000030260c7810 */ /* 0x040fe40007f3e0ff */
[----:B------:R-:W-:Y:S02]  /*14730*/  CS2R R4, SRZ ;  /* 0x0000000000047805 */ /* 0x000fe4000001ff00 */
[C---:B------:R-:W-:Y:S01]  /*14740*/  IADD3 R14, P2, PT, R38.reuse, 0x38, RZ ;  /* 0x00000038260e7810 */ /* 0x040fe20007f5e0ff */
[--C-:B------:R-:W-:Y:S01]  /*14750*/  IMAD.X R11, RZ, RZ, R39.reuse, P0 ;  /* 0x000000ffff0b7224 */ /* 0x100fe200000e0627 */
[----:B------:R-:W-:Y:S01]  /*14760*/  IADD3 R20, P0, PT, R38, 0x40, RZ ;  /* 0x0000004026147810 */ /* 0x000fe20007f1e0ff */
[--C-:B------:R-:W-:Y:S01]  /*14770*/  IMAD.X R13, RZ, RZ, R39.reuse, P1 ;  /* 0x000000ffff0d7224 */ /* 0x100fe200008e0627 */
[----:B------:R-:W-:Y:S01]  /*14780*/  MOV R6, R110 ;  /* 0x0000006e00067202 */ /* 0x000fe20000000f00 */
        /* <DEDUP_REMOVED lines=11> */
[----:B------:R-:W-:-:S02]  /*14840*/  IMAD.MOV.U32 R13, RZ, RZ, 0x4072c000 ;  /* 0x4072c000ff0d7424 */ /* 0x000fc400078e00ff */
[----:B--2---:R-:W-:Y:S02]  /*14850*/  IMAD.MOV.U32 R14, RZ, RZ, R2 ;  /* 0x000000ffff0e7224 */ /* 0x004fe400078e0002 */
        /* <DEDUP_REMOVED lines=48> */
.L_x_176:
[----:B------:R-:W-:Y:S05]  /*14b60*/  BSYNC.RELIABLE B0 ;  /* 0x0000000000007941 */ /* 0x000fea0003800100 */
.L_x_175:
[----:B------:R-:W-:Y:S01]  /*14b70*/  UMOV UR4, 0x9999999a ;  /* 0x9999999a00047882 */ /* 0x000fe20000000000 */
[----:B------:R-:W-:Y:S02]  /*14b80*/  UMOV UR5, 0x3fb99999 ;  /* 0x3fb9999900057882 */ /* 0x000fe40000000000 */
[----:B------:R-:W-:-:S08]  /*14b90*/  DADD R108, R108, UR4 ;  /* 0x000000046c6c7e29 */ /* 0x000fd00008000000 */
[----:B------:R-:W-:-:S14]  /*14ba0*/  DSETP.GEU.AND P0, PT, R108, R28, PT ;  /* 0x0000001c6c00722a */ /* 0x000fdc0003f0e000 */
[----:B------:R-:W-:Y:S05]  /*14bb0*/  @!P0 BRA `(.L_x_177) ;  /* 0xffffffe400dc8947 */ /* 0x000fea000383ffff */
[----:B------:R-:W-:-:S13]  /*14bc0*/  PLOP3.LUT P0, PT, PT, PT, PT, 0x8, 0x80 ;  /* 0x000000000080781c */ /* 0x000fda0003f0e170 */
.L_x_160:
[----:B------:R-:W-:Y:S05]  /*14bd0*/  BSYNC.RECONVERGENT B7 ;  /* 0x0000000000077941 */ /* 0x000fea0003800200 */
.L_x_159:
        /* <DEDUP_REMOVED lines=33> */
.L_x_178:
        /* <DEDUP_REMOVED lines=69> */
.L_x_179:
[----:B------:R-:W-:Y:S01]  /*15240*/  UMOV UR4, 0x54442d18 ;  /* 0x54442d1800047882 */ /* 0x000fe20000000000 */
[----:B------:R-:W-:Y:S01]  /*15250*/  UMOV UR5, 0x400921fb ;  /* 0x400921fb00057882 */ /* 0x000fe20000000000 */
[----:B------:R-:W-:Y:S01]  /*15260*/  ISETP.GE.AND P3, PT, R55, RZ, PT ;  /* 0x000000ff3700720c */ /* 0x000fe20003f66270 */
[----:B------:R-:W-:-:S10]  /*15270*/  DADD R2, -R6, UR4 ;  /* 0x0000000406027e29 */ /* 0x000fd40008000100 */
[----:B------:R-:W-:Y:S02]  /*15280*/  FSEL R8, R2, R6, !P3 ;  /* 0x0000000602087208 */ /* 0x000fe40005800000 */
[----:B------:R-:W-:-:S07]  /*15290*/  FSEL R9, R3, R7, !P3 ;  /* 0x0000000703097208 */ /* 0x000fce0005800000 */
.L_x_180:
        /* <DEDUP_REMOVED lines=34> */
.L_x_181:
        /* <DEDUP_REMOVED lines=12> */
.L_x_183:
[----:B------:R-:W-:Y:S05]  /*15580*/  BSYNC.RECONVERGENT B6 ;  /* 0x0000000000067941 */ /* 0x000fea0003800200 */
.L_x_182:
[----:B------:R-:W-:Y:S01]  /*15590*/  ISETP.NE.AND P3, PT, R2, RZ, PT ;  /* 0x000000ff0200720c */ /* 0x000fe20003f65270 */
[----:B------:R-:W-:Y:S01]  /*155a0*/  DMUL R2, R4, R4 ;  /* 0x0000000404027228 */ /* 0x000fe20000000000 */
[----:B------:R-:W-:Y:S01]  /*155b0*/  MOV R6, 0xdbb65b49 ;  /* 0xdbb65b4900067802 */ /* 0x000fe20000000f00 */
[----:B------:R-:W-:Y:S01]  /*155c0*/  IMAD.MOV.U32 R7, RZ, RZ, 0x3f2d3b63 ;  /* 0x3f2d3b63ff077424 */ /* 0x000fe200078e00ff */
[----:B------:R-:W-:Y:S01]  /*155d0*/  UMOV UR4, 0x2a25ff7e ;  /* 0x2a25ff7e00047882 */ /* 0x000fe20000000000 */
[----:B------:R-:W-:Y:S01]  /*155e0*/  UMOV UR5, 0x3ef53e1d ;  /* 0x3ef53e1d00057882 */ /* 0x000fe20000000000 */
[----:B------:R-:W-:Y:S01]  /*155f0*/  DMUL R52, R52, R52 ;  /* 0x0000003434347228 */ /* 0x000fe20000000000 */
[----:B------:R-:W-:Y:S01]  /*15600*/  ISETP.GE.AND P1, PT, R71, RZ, PT ;  /* 0x000000ff4700720c */ /* 0x000fe20003f26270 */
[----:B------:R-:W-:Y:S01]  /*15610*/  IMAD.MOV.U32 R10, RZ, RZ, 0x0 ;  /* 0x00000000ff0a7424 */ /* 0x000fe200078e00ff */
[----:B------:R-:W-:Y:S01]  /*15620*/  DFMA R6, R2, -UR4, R6 ;  /* 0x8000000402067c2b */ /* 0x000fe20008000006 */
[----:B------:R-:W-:Y:S01]  /*15630*/  UMOV UR4, 0x8dde082e ;  /* 0x8dde082e00047882 */ /* 0x000fe20000000000 */
[----:B------:R-:W-:Y:S01]  /*15640*/  UMOV UR5, 0x3f531278 ;  /* 0x3f53127800057882 */ /* 0x000fe20000000000 */
[----:B------:R-:W-:Y:S01]  /*15650*/  IMAD.MOV.U32 R11, RZ, RZ, 0x3fd80000 ;  /* 0x3fd80000ff0b7424 */ /* 0x000fe200078e00ff */
[----:B------:R-:W-:Y:S01]  /*15660*/  DSETP.NEU.AND P2, PT, R22, RZ, PT ;  /* 0x000000ff1600722a */ /* 0x000fe20003f4d000 */
[----:B------:R-:W-:Y:S01]  /*15670*/  @P3 PLOP3.LUT P0, PT, P1, PT, PT, 0x80, 0x8 ;  /* 0x000000000008381c */ /* 0x000fe20000f0f070 */
[----:B------:R-:W-:-:S02]  /*15680*/  DFMA R54, R54, R54, R52 ;  /* 0x000000363636722b */ /* 0x000fc40000000034 */
[----:B------:R-:W-:Y:S01]  /*15690*/  DFMA R6, R2, R6, -UR4 ;  /* 0x8000000402067e2b */ /* 0x000fe20008000006 */
[----:B------:R-:W-:Y:S01]  /*156a0*/  UMOV UR4, 0xc8249315 ;  /* 0xc824931500047882 */ /* 0x000fe20000000000 */
[----:B------:R-:W-:-:S06]  /*156b0*/  UMOV UR5, 0x3f6f9690 ;  /* 0x3f6f969000057882 */ /* 0x000fcc0000000000 */
        /* <DEDUP_REMOVED lines=99> */
.L_x_184:
        /* <DEDUP_REMOVED lines=20> */
[----:B------:R-:W-:Y:S01]  /*15e30*/  MOV R5, R71 ;  /* 0x0000004700057202 */ /* 0x000fe20000000f00 */
[----:B------:R-:W-:Y:S01]  /*15e40*/  IMAD.MOV.U32 R4, RZ, RZ, R70 ;  /* 0x000000ffff047224 */ /* 0x000fe200078e0046 */
[----:B------:R-:W-:Y:S01]  /*15e50*/  MOV R20, 0x15e80 ;  /* 0x00015e8000147802 */ /* 0x000fe20000000f00 */
[----:B------:R-:W-:-:S07]  /*15e60*/  IMAD.MOV.U32 R21, RZ, RZ, 0x0 ;  /* 0x00000000ff157424 */ /* 0x000fce00078e00ff */
[----:B------:R-:W-:Y:S05]  /*15e70*/  CALL.REL.NOINC `($__internal_1_$__cuda_sm20_dsqrt_rn_f64_mediumpath_v1) ;  /* 0x0000004400587944 */ /* 0x000fea0003c00000 */
.L_x_186:
[----:B------:R-:W-:Y:S05]  /*15e80*/  BSYNC.RECONVERGENT B6 ;  /* 0x0000000000067941 */ /* 0x000fea0003800200 */
.L_x_185:
        /* <DEDUP_REMOVED lines=64> */
[----:B------:R-:W-:-:S06]  /*16290*/  DFMA R12, R6, R12, R14 ;  /* 0x0000000c060c722b */ /* 0x000fcc000000000e */
[-C--:B------:R-:W-:Y:S01]  /*162a0*/  DFMA R54, R54, R8.reuse, R54 ;  /* 0x000000083636722b */ /* 0x080fe20000000036 */
[----:B------:R-:W0:Y:S01]  /*162b0*/  FRND.F64.TRUNC R14, R18 ;  /* 0x00000012000e7313 */ /* 0x000e22000030d800 */
[----:B------:R-:W-:Y:S02]  /*162c0*/  DFMA R8, R36, R8, 1 ;  /* 0x3ff000002408742b */ /* 0x000fe40000000008 */
        /* <DEDUP_REMOVED lines=10> */
[----:B------:R-:W-:Y:S01]  /*16370*/  MOV R6, R38 ;  /* 0x0000002600067202 */ /* 0x000fe20000000f00 */
        /* <DEDUP_REMOVED lines=17> */
[----:B------:R-:W-:Y:S01]  /*16490*/  DMUL R6, R22, R6 ;  /* 0x0000000616067228 */ /* 0x000fe20000000000 */
[----:B------:R0:W-:Y:S01]  /*164a0*/  STL.64 [R1+0x8], R10 ;  /* 0x0000080a01007387 */ /* 0x0001e20000100a00 */
[----:B------:R-:W-:-:S02]  /*164b0*/  MOV R20, 0x16590 ;  /* 0x0001659000147802 */ /* 0x000fc40000000f00 */
[----:B------:R-:W-:Y:S01]  /*164c0*/  DMUL R22, R22, R8 ;  /* 0x0000000816167228 */ /* 0x000fe20000000000 */
[----:B------:R1:W-:Y:S01]  /*164d0*/  STL.64 [R1+0x10], R12 ;  /* 0x0000100c01007387 */ /* 0x0003e20000100a00 */
[----:B------:R-:W-:Y:S01]  /*164e0*/  IMAD.MOV.U32 R8, RZ, RZ, RZ ;  /* 0x000000ffff087224 */ /* 0x000fe200078e00ff */
[----:B------:R-:W-:Y:S01]  /*164f0*/  MOV R21, 0x0 ;  /* 0x0000000000157802 */ /* 0x000fe20000000f00 */
[----:B------:R-:W-:Y:S01]  /*16500*/  IMAD.MOV.U32 R9, RZ, RZ, 0x407c2000 ;  /* 0x407c2000ff097424 */ /* 0x000fe200078e00ff */
[----:B------:R2:W-:Y:S01]  /*16510*/  STL.64 [R1+0x18], R14 ;  /* 0x0000180e01007387 */ /* 0x0005e20000100a00 */
[----:B0-----:R-:W-:Y:S02]  /*16520*/  IMAD.MOV.U32 R10, RZ, RZ, RZ ;  /* 0x000000ffff0a7224 */ /* 0x001fe400078e00ff */
[----:B------:R-:W-:Y:S02]  /*16530*/  IMAD.MOV.U32 R11, RZ, RZ, 0x407c2000 ;  /* 0x407c2000ff0b7424 */ /* 0x000fe400078e00ff */
        /* <DEDUP_REMOVED lines=15> */
[----:B------:R0:W-:Y:S01]  /*16630*/  STL.64 [R1+0x18], R8 ;  /* 0x0000180801007387 */ /* 0x0001e20000100a00 */
[----:B------:R-:W-:-:S02]  /*16640*/  IMAD.X R21, RZ, RZ, R39, P2 ;  /* 0x000000ffff157224 */ /* 0x000fc400010e0627 */
[----:B------:R-:W-:Y:S01]  /*16650*/  IMAD.MOV.U32 R14, RZ, RZ, R18 ;  /* 0x000000ffff0e7224 */ /* 0x000fe200078e0012 */
[----:B------:R1:W-:Y:S01]  /*16660*/  STL.64 [R1+0x8], R12 ;  /* 0x0000080c01007387 */ /* 0x0003e20000100a00 */
[----:B------:R-:W-:-:S03]  /*16670*/  IMAD.MOV.U32 R15, RZ, RZ, R2 ;  /* 0x000000ffff0f7224 */ /* 0x000fc600078e0002 */
[----:B------:R2:W-:Y:S04]  /*16680*/  STL.64 [R1], R10 ;  /* 0x0000000a01007387 */ /* 0x0005e80000100a00 */
[----:B------:R3:W-:Y:S01]  /*16690*/  STL.64 [R1+0x10], R20 ;  /* 0x0000101401007387 */ /* 0x0007e20000100a00 */
[----:B0-----:R-:W-:Y:S02]  /*166a0*/  IMAD.MOV.U32 R8, RZ, RZ, RZ ;  /* 0x000000ffff087224 */ /* 0x001fe400078e00ff */
[----:B------:R-:W-:Y:S02]  /*166b0*/  IMAD.MOV.U32 R9, RZ, RZ, 0x407c2000 ;  /* 0x407c2000ff097424 */ /* 0x000fe400078e00ff */
[----:B-1----:R-:W-:Y:S02]  /*166c0*/  HFMA2 R13, -RZ, RZ, 2.22265625, -2 ;  /* 0x4072c000ff0d7431 */ /* 0x002fe400000001ff */
[----:B------:R-:W-:-:S02]  /*166d0*/  IMAD.MOV.U32 R12, RZ, RZ, RZ ;  /* 0x000000ffff0c7224 */ /* 0x000fc400078e00ff */
        /* <DEDUP_REMOVED lines=27> */
[----:B------:R-:W-:-:S07]  /*16890*/  FSEL R85, R5, R7, P0 ;  /* 0x0000000705557208 */ /* 0x000fce0000000000 */
.L_x_135:
[----:B------:R-:W-:Y:S05]  /*168a0*/  BSYNC.RECONVERGENT B8 ;  /* 0x0000000000087941 */ /* 0x000fea0003800200 */
.L_x_100:
[----:B------:R-:W-:Y:S05]  /*168b0*/  WARPSYNC.ALL ;  /* 0x0000000000007948 */ /* 0x000fea0003800000 */
[----:B------:R-:W-:Y:S01]  /*168c0*/  UMOV UR4, 0x22 ;  /* 0x0000002200047882 */ /* 0x000fe20000000000 */
[----:B------:R-:W-:Y:S01]  /*168d0*/  STG.E.64 desc[UR36][R94.64+0x2a0000], R76 ;  /* 0x2a00004c5e007986 */ /* 0x000fe2000c101b24 */
[----:B------:R-:W-:-:S03]  /*168e0*/  UIMAD UR4, UR38, UR4, 0x64 ;  /* 0x00000064260474a4 */ /* 0x000fc6000f8e0204 */
[----:B------:R-:W-:Y:S04]  /*168f0*/  STG.E.64 desc[UR36][R94.64+0x2a0008], R78 ;  /* 0x2a00084e5e007986 */ /* 0x000fe8000c101b24 */
[----:B------:R-:W-:Y:S02]  /*16900*/  STG.E.64 desc[UR36][R94.64+0x2a0010], R84 ;  /* 0x2a0010545e007986 */ /* 0x000fe4000c101b24 */
[----:B------:R-:W0:Y:S02]  /*16910*/  I2F.F64.U32 R2, UR4 ;  /* 0x0000000400027d12 */ /* 0x000e240008201800 */
[----:B------:R-:W-:Y:S04]  /*16920*/  STG.E.64 desc[UR36][R94.64+0x2a0020], R16 ;  /* 0x2a0020105e007986 */ /* 0x000fe8000c101b24 */
[----:B0-----:R-:W-:Y:S01]  /*16930*/  STG.E.64 desc[UR36][R94.64+0x2a0018], R2 ;  /* 0x2a0018025e007986 */ /* 0x001fe2000c101b24 */
[----:B------:R-:W-:Y:S06]  /*16940*/  BAR.SYNC.DEFER_BLOCKING 0x0 ;  /* 0x0000000000007b1d */ /* 0x000fec0000010000 */
[----:B------:R-:W-:Y:S05]  /*16950*/  EXIT ;  /* 0x000000000000794d */ /* 0x000fea0003800000 */
        .type           $_Z21calculateAllInterInfoP6PlayerP5PointP5rType$_Z22CUDA_compute_motion_1ddddddddRdS_S_S_S_,@function
        .size           $_Z21calculateAllInterInfoP6PlayerP5PointP5rType$_Z22CUDA_compute_motion_1ddddddddRdS_S_S_S_,($__internal_0_$__cuda_sm20_div_rn_f64_full - $_Z21calculateAllInterInfoP6PlayerP5PointP5rType$_Z22CUDA_compute_motion_1ddddddddRdS_S_S_S_)
$_Z21calculateAllInterInfoP6PlayerP5PointP5rType$_Z22CUDA_compute_motion_1ddddddddRdS_S_S_S_:
[----:B------:R-:W-:-:S05]  /*16960*/  VIADD R1, R1, 0xffffff58 ;  /* 0xffffff5801017836 */ /* 0x000fca0000000000 */
[----:B------:R-:W-:Y:S04]  /*16970*/  STL [R1+0xa0], R63 ;  /* 0x0000a03f01007387 */ /* 0x000fe80000100800 */
        /* <DEDUP_REMOVED lines=19> */
[----:B------:R0:W-:Y:S04]  /*16ab0*/  STL [R1+0x48], R25 ;  /* 0x0000481901007387 */ /* 0x0001e80000100800 */
[----:B------:R1:W-:Y:S04]  /*16ac0*/  STL [R1+0x44], R24 ;  /* 0x0000441801007387 */ /* 0x0003e80000100800 */
[----:B------:R2:W-:Y:S01]  /*16ad0*/  STL [R1+0x40], R23 ;  /* 0x0000401701007387 */ /* 0x0005e20000100800 */
[----:B0-----:R-:W0:Y:S05]  /*16ae0*/  BMOV.32.CLEAR R25, B8 ;  /* 0x0000000008197355 */ /* 0x001e2a0000100000 */
[----:B-1----:R-:W1:Y:S05]  /*16af0*/  BMOV.32.CLEAR R24, B7 ;  /* 0x0000000007187355 */ /* 0x002e6a0000100000 */
[----:B--2---:R-:W2:Y:S05]  /*16b00*/  BMOV.32.CLEAR R23, B6 ;  /* 0x0000000006177355 */ /* 0x004eaa0000100000 */
[----:B------:R-:W-:Y:S01]  /*16b10*/  BSSY.RECONVERGENT B8, `(.L_x_187) ;  /* 0x00002fe000087945 */ /* 0x000fe20003800200 */
[----:B------:R3:W-:Y:S04]  /*16b20*/  STL [R1+0x68], R37 ;  /* 0x0000682501007387 */ /* 0x0007e80000100800 */
[----:B------:R4:W-:Y:S04]  /*16b30*/  STL [R1+0x64], R36 ;  /* 0x0000642401007387 */ /* 0x0009e80000100800 */
[----:B------:R0:W-:Y:S01]  /*16b40*/  STL [R1+0x60], R31 ;  /* 0x0000601f01007387 */ /* 0x0001e20000100800 */
[----:B---3--:R-:W-:-:S03]  /*16b50*/  IMAD.MOV.U32 R37, RZ, RZ, R5 ;  /* 0x000000ffff257224 */ /* 0x008fc600078e0005 */
[----:B------:R3:W-:Y:S01]  /*16b60*/  STL [R1+0x5c], R30 ;  /* 0x00005c1e01007387 */ /* 0x0007e20000100800 */
[----:B----4-:R-:W-:-:S03]  /*16b70*/  IMAD.MOV.U32 R36, RZ, RZ, R4 ;  /* 0x000000ffff247224 */ /* 0x010fc600078e0004 */
[----:B------:R4:W-:Y:S01]  /*16b80*/  STL [R1+0x58], R29 ;  /* 0x0000581d01007387 */ /* 0x0009e20000100800 */
[----:B0-----:R-:W-:-:S03]  /*16b90*/  IMAD.MOV.U32 R31, RZ, RZ, R7 ;  /* 0x000000ffff1f7224 */ /* 0x001fc600078e0007 */
[----:B------:R0:W-:Y:S01]  /*16ba0*/  STL [R1+0x54], R28 ;  /* 0x0000541c01007387 */ /* 0x0001e20000100800 */
[----:B---3--:R-:W-:-:S03]  /*16bb0*/  MOV R30, R6 ;  /* 0x00000006001e7202 */ /* 0x008fc60000000f00 */
[----:B------:R3:W-:Y:S01]  /*16bc0*/  STL [R1+0x50], R27 ;  /* 0x0000501b01007387 */ /* 0x0007e20000100800 */
[----:B----4-:R-:W-:-:S03]  /*16bd0*/  IMAD.MOV.U32 R29, RZ, RZ, R13 ;  /* 0x000000ffff1d7224 */ /* 0x010fc600078e000d */
[----:B------:R4:W-:Y:S01]  /*16be0*/  STL [R1+0x4c], R26 ;  /* 0x00004c1a01007387 */ /* 0x0009e20000100800 */
[----:B0-----:R-:W-:-:S03]  /*16bf0*/  IMAD.MOV.U32 R28, RZ, RZ, R12 ;  /* 0x000000ffff1c7224 */ /* 0x001fc600078e000c */
[----:B------:R0:W-:Y:S01]  /*16c00*/  STL [R1+0x28], R17 ;  /* 0x0000281101007387 */ /* 0x0001e20000100800 */
[----:B---3--:R-:W-:-:S03]  /*16c10*/  IMAD.MOV.U32 R27, RZ, RZ, R11 ;  /* 0x000000ffff1b7224 */ /* 0x008fc600078e000b */
[----:B------:R3:W-:Y:S01]  /*16c20*/  STL [R1+0x24], R16 ;  /* 0x0000241001007387 */ /* 0x0007e20000100800 */
[----:B----4-:R-:W-:Y:S02]  /*16c30*/  IMAD.MOV.U32 R26, RZ, RZ, R10 ;  /* 0x000000ffff1a7224 */ /* 0x010fe400078e000a */
[----:B0-----:R-:W-:Y:S02]  /*16c40*/  IMAD.MOV.U32 R17, RZ, RZ, R14 ;  /* 0x000000ffff117224 */ /* 0x001fe400078e000e */
[----:B---3--:R-:W-:Y:S01]  /*16c50*/  IMAD.MOV.U32 R16, RZ, RZ, R15 ;  /* 0x000000ffff107224 */ /* 0x008fe200078e000f */
[----:B------:R-:W3:Y:S04]  /*16c60*/  LDL.64 R54, [R1+0xb8] ;  /* 0x0000b80001367983 */ /* 0x000ee80000100a00 */
[----:B------:R-:W4:Y:S04]  /*16c70*/  LDL.64 R60, [R1+0xb0] ;  /* 0x0000b000013c7983 */ /* 0x000f280000100a00 */
[----:B------:R-:W2:Y:S01]  /*16c80*/  LDL.64 R62, [R1+0xa8] ;  /* 0x0000a800013e7983 */ /* 0x000ea20000100a00 */
[----:B------:R-:W0:Y:S01]  /*16c90*/  LDCU UR4, c[0x0][0x2f8] ;  /* 0x00005f00ff0477ac */ /* 0x000e220008000800 */
[----:B------:R-:W-:-:S02]  /*16ca0*/  DSETP.NEU.AND P0, PT, R30, RZ, PT ;  /* 0x000000ff1e00722a */ /* 0x000fc40003f0d000 */
[----:B------:R0:W5:Y:S04]  /*16cb0*/  LDL.64 R52, [R1+0xc0] ;  /* 0x0000c00001347983 */ /* 0x0001680000100a00 */
[----:B------:R-:W-:Y:S01]  /*16cc0*/  DSETP.NEU.OR P0, PT, R36, RZ, P0 ;  /* 0x000000ff2400722a */ /* 0x000fe2000070d400 */
[----:B0-----:R-:W-:-:S13]  /*16cd0*/  VIADD R2, R17, -UR4 ;  /* 0x8000000411027c36 */ /* 0x001fda0008000000 */
[----:B------:R0:W-:Y:S01]  /*16ce0*/  @!P0 STL.64 [R2], RZ ;  /* 0x000000ff02008387 */ /* 0x0001e20000100a00 */
[----:B---3--:R-:W-:Y:S02]  /*16cf0*/  VIADD R19, R54, -UR4 ;  /* 0x8000000436137c36 */ /* 0x008fe40008000000 */
[----:B----4-:R-:W-:-:S03]  /*16d00*/  VIADD R22, R60, -UR4 ;  /* 0x800000043c167c36 */ /* 0x010fc60008000000 */
[----:B------:R0:W-:Y:S01]  /*16d10*/  @!P0 STL.64 [R19], RZ ;  /* 0x000000ff13008387 */ /* 0x0001e20000100a00 */
[----:B--2---:R-:W-:-:S03]  /*16d20*/  VIADD R18, R62, -UR4 ;  /* 0x800000043e127c36 */ /* 0x004fc60008000000 */
[----:B------:R0:W-:Y:S01]  /*16d30*/  @!P0 STL.64 [R22], RZ ;  /* 0x000000ff16008387 */ /* 0x0001e20000100a00 */
[----:B-1----:R-:W-:Y:S05]  /*16d40*/  @!P0 BRA `(.L_x_188) ;  /* 0x0000002c00688947 */ /* 0x002fea0003800000 */
[----:B------:R-:W-:-:S06]  /*16d50*/  DSETP.GEU.AND P0, PT, |R30|, 9999, PT ;  /* 0x40c387801e00742a */ /* 0x000fcc0003f0e200 */
[----:B------:R-:W-:-:S14]  /*16d60*/  DSETP.LT.AND P0, PT, |R36|, 9999, !P0 ;  /* 0x40c387802400742a */ /* 0x000fdc0004701200 */
[----:B------:R1:W-:Y:S04]  /*16d70*/  @!P0 STL.64 [R2], RZ ;  /* 0x000000ff02008387 */ /* 0x0003e80000100a00 */
[----:B------:R1:W-:Y:S04]  /*16d80*/  @!P0 STL.64 [R19], RZ ;  /* 0x000000ff13008387 */ /* 0x0003e80000100a00 */
[----:B------:R1:W-:Y:S01]  /*16d90*/  @!P0 STL.64 [R22], RZ ;  /* 0x000000ff16008387 */ /* 0x0003e20000100a00 */
[----:B------:R-:W-:Y:S05]  /*16da0*/  @!P0 BRA `(.L_x_188) ;  /* 0x0000002c00508947 */ /* 0x000fea0003800000 */
[----:B------:R-:W2:Y:S01]  /*16db0*/  MUFU.RCP64H R5, 1.5 ;  /* 0x3ff8000000057908 */ /* 0x000ea20000001800 */
[----:B------:R-:W-:Y:S01]  /*16dc0*/  IMAD.MOV.U32 R10, RZ, RZ, 0x0 ;  /* 0x00000000ff0a7424 */ /* 0x000fe200078e00ff */
[----:B------:R-:W-:Y:S01]  /*16dd0*/  FSETP.GEU.AND P1, PT, |R9|, 6.5827683646048100446e-37, PT ;  /* 0x036000000900780b */ /* 0x000fe20003f2e200 */
[----:B------:R-:W-:Y:S01]  /*16de0*/  IMAD.MOV.U32 R11, RZ, RZ, 0x3ff80000 ;  /* 0x3ff80000ff0b7424 */ /* 0x000fe200078e00ff */
[----:B------:R-:W-:Y:S01]  /*16df0*/  BSSY.RECONVERGENT B6, `(.L_x_189) ;  /* 0x0000016000067945 */ /* 0x000fe20003800200 */
[----:B------:R-:W-:-:S06]  /*16e00*/  IMAD.MOV.U32 R4, RZ, RZ, 0x1 ;  /* 0x00000001ff047424 */ /* 0x000fcc00078e00ff */
[----:B--2---:R-:W-:-:S08]  /*16e10*/  DFMA R6, R4, -R10, 1 ;  /* 0x3ff000000406742b */ /* 0x004fd0000000080a */
[----:B------:R-:W-:-:S08]  /*16e20*/  DFMA R6, R6, R6, R6 ;  /* 0x000000060606722b */ /* 0x000fd00000000006 */
[----:B------:R-:W-:-:S08]  /*16e30*/  DFMA R6, R4, R6, R4 ;  /* 0x000000060406722b */ /* 0x000fd00000000004 */
[----:B------:R-:W-:-:S08]  /*16e40*/  DFMA R4, R6, -R10, 1 ;  /* 0x3ff000000604742b */ /* 0x000fd0000000080a */
[----:B------:R-:W-:-:S08]  /*16e50*/  DFMA R4, R6, R4, R6 ;  /* 0x000000040604722b */ /* 0x000fd00000000006 */
[----:B------:R-:W-:-:S08]  /*16e60*/  DMUL R46, R8, R4 ;  /* 0x00000004082e7228 */ /* 0x000fd00000000000 */
[----:B------:R-:W-:-:S08]  /*16e70*/  DFMA R6, R46, -1.5, R8 ;  /* 0xbff800002e06782b */ /* 0x000fd00000000008 */
[----:B------:R-:W-:-:S10]  /*16e80*/  DFMA R46, R4, R6, R46 ;  /* 0x00000006042e722b */ /* 0x000fd4000000002e */
[----:B------:R-:W-:-:S05]  /*16e90*/  FFMA R0, RZ, 1.9375, R47 ;  /* 0x3ff80000ff007823 */ /* 0x000fca000000002f */
        /* <DEDUP_REMOVED lines=8> */
[----:B01---5:R-:W-:Y:S05]  /*16f20*/  CALL.REL.NOINC `($__internal_0_$__cuda_sm20_div_rn_f64_full) ;  /* 0x0000002c008c7944 */ /* 0x023fea0003c00000 */
[----:B------:R-:W-:Y:S02]  /*16f30*/  IMAD.MOV.U32 R46, RZ, RZ, R4 ;  /* 0x000000ffff2e7224 */ /* 0x000fe400078e0004 */
[----:B------:R-:W-:-:S07]  /*16f40*/  IMAD.MOV.U32 R47, RZ, RZ, R5 ;  /* 0x000000ffff2f7224 */ /* 0x000fce00078e0005 */
.L_x_190:
[----:B------:R-:W-:Y:S05]  /*16f50*/  BSYNC.RECONVERGENT B6 ;  /* 0x0000000000067941 */ /* 0x000fea0003800200 */
.L_x_189:
        /* <DEDUP_REMOVED lines=23> */
[----:B01---5:R-:W-:Y:S05]  /*170d0*/  CALL.REL.NOINC `($__internal_0_$__cuda_sm20_div_rn_f64_full) ;  /* 0x0000002c00207944 */ /* 0x023fea0003c00000 */
[----:B------:R-:W-:Y:S02]  /*170e0*/  IMAD.MOV.U32 R44, RZ, RZ, R4 ;  /* 0x000000ffff2c7224 */ /* 0x000fe400078e0004 */
[----:B------:R-:W-:-:S07]  /*170f0*/  IMAD.MOV.U32 R45, RZ, RZ, R5 ;  /* 0x000000ffff2d7224 */ /* 0x000fce00078e0005 */
.L_x_192:
[----:B------:R-:W-:Y:S05]  /*17100*/  BSYNC.RECONVERGENT B6 ;  /* 0x0000000000067941 */ /* 0x000fea0003800200 */
.L_x_191:
[----:B------:R-:W2:Y:S01]  /*17110*/  MUFU.RCP64H R5, R45 ;  /* 0x0000002d00057308 */ /* 0x000ea20000001800 */
[----:B------:R-:W-:Y:S01]  /*17120*/  IMAD.MOV.U32 R4, RZ, RZ, 0x1 ;  /* 0x00000001ff047424 */ /* 0x000fe200078e00ff */
[----:B------:R-:W-:Y:S05]  /*17130*/  BSSY.RECONVERGENT B6, `(.L_x_193) ;  /* 0x0000015000067945 */ /* 0x000fea0003800200 */
[----:B--2---:R-:W-:-:S08]  /*17140*/  DFMA R6, R4, -R44, 1 ;  /* 0x3ff000000406742b */ /* 0x004fd0000000082c */
[----:B------:R-:W-:-:S08]  /*17150*/  DFMA R6, R6, R6, R6 ;  /* 0x000000060606722b */ /* 0x000fd00000000006 */
[----:B------:R-:W-:-:S08]  /*17160*/  DFMA R6, R4, R6, R4 ;  /* 0x000000060406722b */ /* 0x000fd00000000004 */
[----:B------:R-:W-:-:S08]  /*17170*/  DFMA R4, R6, -R44, 1 ;  /* 0x3ff000000604742b */ /* 0x000fd0000000082c */
[----:B------:R-:W-:-:S08]  /*17180*/  DFMA R4, R6, R4, R6 ;  /* 0x000000040604722b */ /* 0x000fd00000000006 */
[----:B------:R-:W-:-:S08]  /*17190*/  DMUL R38, |R30|, R4 ;  /* 0x000000041e267228 */ /* 0x000fd00000000200 */
[----:B------:R-:W-:-:S08]  /*171a0*/  DFMA R6, R38, -R44, |R30| ;  /* 0x8000002c2606722b */ /* 0x000fd0000000041e */
[----:B------:R-:W-:Y:S02]  /*171b0*/  DFMA R38, R4, R6, R38 ;  /* 0x000000060426722b */ /* 0x000fe40000000026 */
[----:B------:R-:W-:-:S08]  /*171c0*/  DADD R4, -RZ, |R30| ;  /* 0x00000000ff047229 */ /* 0x000fd0000000051e */
[----:B------:R-:W-:Y:S02]  /*171d0*/  FFMA R0, RZ, R45, R39 ;  /* 0x0000002dff007223 */ /* 0x000fe40000000027 */
[----:B------:R-:W-:-:S03]  /*171e0*/  FSETP.GEU.AND P1, PT, |R5|, 6.5827683646048100446e-37, PT ;  /* 0x036000000500780b */ /* 0x000fc60003f2e200 */
[----:B------:R-:W-:-:S13]  /*171f0*/  FSETP.GT.AND P0, PT, |R0|, 1.469367938527859385e-39, PT ;  /* 0x001000000000780b */ /* 0x000fda0003f04200 */
[----:B------:R-:W-:Y:S05]  /*17200*/  @P0 BRA P1, `(.L_x_194) ;  /* 0x00000000001c0947 */ /* 0x000fea0000800000 */
[----:B------:R-:W-:Y:S01]  /*17210*/  MOV R6, R44 ;  /* 0x0000002c00067202 */ /* 0x000fe20000000f00 */
[----:B------:R-:W-:Y:S01]  /*17220*/  IMAD.MOV.U32 R7, RZ, RZ, R45 ;  /* 0x000000ffff077224 */ /* 0x000fe200078e002d */
[----:B------:R-:W-:Y:S01]  /*17230*/  MOV R20, 0x17260 ;  /* 0x0001726000147802 */ /* 0x000fe20000000f00 */
[----:B------:R-:W-:-:S07]  /*17240*/  IMAD.MOV.U32 R21, RZ, RZ, 0x0 ;  /* 0x00000000ff157424 */ /* 0x000fce00078e00ff */
[----:B01---5:R-:W-:Y:S05]  /*17250*/  CALL.REL.NOINC `($__internal_0_$__cuda_sm20_div_rn_f64_full) ;  /* 0x0000002800c07944 */ /* 0x023fea0003c00000 */
[----:B------:R-:W-:Y:S02]  /*17260*/  IMAD.MOV.U32 R38, RZ, RZ, R4 ;  /* 0x000000ffff267224 */ /* 0x000fe400078e0004 */
[----:B------:R-:W-:-:S07]  /*17270*/  IMAD.MOV.U32 R39, RZ, RZ, R5 ;  /* 0x000000ffff277224 */ /* 0x000fce00078e0005 */
.L_x_194:
[----:B------:R-:W-:Y:S05]  /*17280*/  BSYNC.RECONVERGENT B6 ;  /* 0x0000000000067941 */ /* 0x000fea0003800200 */
.L_x_193:
[----:B------:R-:W-:-:S08]  /*17290*/  DMUL R4, R36, R30 ;  /* 0x0000001e24047228 */ /* 0x000fd00000000000 */
[----:B------:R-:W-:-:S14]  /*172a0*/  DSETP.GT.AND P0, PT, R4, RZ, PT ;  /* 0x000000ff0400722a */ /* 0x000fdc0003f04000 */
[----:B------:R-:W-:Y:S05]  /*172b0*/  @P0 BRA `(.L_x_195) ;  /* 0x0000000400e00947 */ /* 0x000fea0003800000 */
[----:B------:R-:W-:Y:S01]  /*172c0*/  DSETP.NE.AND P0, PT, R30, RZ, PT ;  /* 0x000000ff1e00722a */ /* 0x000fe20003f05000 */
[----:B------:R-:W-:Y:S01]  /*172d0*/  BSSY.RELIABLE B7, `(.L_x_196) ;  /* 0x0000182000077945 */ /* 0x000fe20003800100 */
[----:B------:R-:W-:-:S08]  /*172e0*/  DADD R26, RZ, R30 ;  /* 0x00000000ff1a7229 */ /* 0x000fd0000000001e */
[----:B------:R-:W-:-:S04]  /*172f0*/  DMUL R26, R26, 0.5 ;  /* 0x3fe000001a1a7828 */ /* 0x000fc80000000000 */
[----:B------:R-:W-:Y:S07]  /*17300*/  @!P0 BRA `(.L_x_197) ;  /* 0x0000000800e88947 */ /* 0x000fee0003800000 */
[----:B------:R-:W-:-:S08]  /*17310*/  DMUL R26, R38, |R26| ;  /* 0x4000001a261a7228 */ /* 0x000fd00000000000 */
[----:B------:R-:W-:-:S14]  /*17320*/  DSETP.GT.AND P0, PT, R26, |R36|, PT ;  /* 0x400000241a00722a */ /* 0x000fdc0003f04000 */
[----:B------:R-:W-:Y:S05]  /*17330*/  @P0 BREAK.RELIABLE B7 ;  /* 0x0000000000070942 */ /* 0x000fea0003800100 */
[----:B------:R-:W-:Y:S05]  /*17340*/  @P0 BRA `(.L_x_195) ;  /* 0x0000000400bc0947 */ /* 0x000fea0003800000 */
[C---:B------:R-:W-:Y:S01]  /*17350*/  DADD R8, R44.reuse, R46 ;  /* 0x000000002c087229 */ /* 0x040fe2000000002e */
[----:B------:R-:W-:Y:S01]  /*17360*/  IMAD.MOV.U32 R6, RZ, RZ, 0x1 ;  /* 0x00000001ff067424 */ /* 0x000fe200078e00ff */
[----:B------:R-:W-:Y:S01]  /*17370*/  DADD R4, R44, R44 ;  /* 0x000000002c047229 */ /* 0x000fe2000000002c */
[----:B------:R-:W-:Y:S03]  /*17380*/  BSSY.RECONVERGENT B6, `(.L_x_198) ;  /* 0x0000019000067945 */ /* 0x000fe60003800200 */
[----:B------:R-:W2:Y:S04]  /*17390*/  MUFU.RCP64H R7, R9 ;  /* 0x0000000900077308 */ /* 0x000ea80000001800 */
[----:B------:R-:W-:-:S08]  /*173a0*/  DFMA R4, |R36|, R4, RZ ;  /* 0x000000042404722b */ /* 0x000fd000000002ff */
[----:B------:R-:W-:Y:S02]  /*173b0*/  DMUL R4, R4, R46 ;  /* 0x0000002e04047228 */ /* 0x000fe40000000000 */
[----:B--2---:R-:W-:-:S08]  /*173c0*/  DFMA R10, -R8, R6, 1 ;  /* 0x3ff00000080a742b */ /* 0x004fd00000000106 */
[----:B------:R-:W-:-:S08]  /*173d0*/  DFMA R10, R10, R10, R10 ;  /* 0x0000000a0a0a722b */ /* 0x000fd0000000000a */
[----:B------:R-:W-:Y:S02]  /*173e0*/  DFMA R10, R6, R10, R6 ;  /* 0x0000000a060a722b */ /* 0x000fe40000000006 */
[----:B------:R-:W-:-:S06]  /*173f0*/  DMUL R6, R30, R44 ;  /* 0x0000002c1e067228 */ /* 0x000fcc0000000000 */
[----:B------:R-:W-:Y:S02]  /*17400*/  DFMA R12, -R8, R10, 1 ;  /* 0x3ff00000080c742b */ /* 0x000fe4000000010a */
[----:B------:R-:W-:-:S06]  /*17410*/  DFMA R6, R30, R6, R4 ;  /* 0x000000061e06722b */ /* 0x000fcc0000000004 */
[----:B------:R-:W-:-:S04]  /*17420*/  DFMA R12, R10, R12, R10 ;  /* 0x0000000c0a0c722b */ /* 0x000fc8000000000a */
[----:B------:R-:W-:-:S04]  /*17430*/  FSETP.GEU.AND P1, PT, |R7|, 6.5827683646048100446e-37, PT ;  /* 0x036000000700780b */ /* 0x000fc80003f2e200 */
        /* <DEDUP_REMOVED lines=12> */
[----:B01---5:R-:W-:Y:S05]  /*17500*/  CALL.REL.NOINC `($__internal_0_$__cuda_sm20_div_rn_f64_full) ;  /* 0x0000002800147944 */ /* 0x023fea0003c00000 */
.L_x_199:
[----:B------:R-:W-:Y:S05]  /*17510*/  BSYNC.RECONVERGENT B6 ;  /* 0x0000000000067941 */ /* 0x000fea0003800200 */
.L_x_198:
[----:B------:R-:W2:Y:S01]  /*17520*/  MUFU.RSQ64H R7, R5 ;  /* 0x0000000500077308 */ /* 0x000ea20000001c00 */
[----:B------:R-:W-:Y:S01]  /*17530*/  VIADD R6, R5, 0xfcb00000 ;  /* 0xfcb0000005067836 */ /* 0x000fe20000000000 */
[----:B------:R-:W-:Y:S01]  /*17540*/  BSSY.RECONVERGENT B6, `(.L_x_200) ;  /* 0x0000019000067945 */ /* 0x000fe20003800200 */
[----:B------:R-:W-:Y:S02]  /*17550*/  IMAD.MOV.U32 R12, RZ, RZ, 0x0 ;  /* 0x00000000ff0c7424 */ /* 0x000fe400078e00ff */
[----:B------:R-:W-:Y:S01]  /*17560*/  IMAD.MOV.U32 R13, RZ, RZ, 0x3fd80000 ;  /* 0x3fd80000ff0d7424 */ /* 0x000fe200078e00ff */
[----:B------:R-:W-:Y:S01]  /*17570*/  ISETP.GE.U32.AND P0, PT, R6, 0x7ca00000, PT ;  /* 0x7ca000000600780c */ /* 0x000fe20003f06070 */
[----:B--2---:R-:W-:-:S08]  /*17580*/  DMUL R8, R6, R6 ;  /* 0x0000000606087228 */ /* 0x004fd00000000000 */
[----:B------:R-:W-:-:S08]  /*17590*/  DFMA R8, -R8, R4, 1 ;  /* 0x3ff000000808742b */ /* 0x000fd00000000104 */
[----:B------:R-:W-:Y:S02]  /*175a0*/  DFMA R12, R8, R12, 0.5 ;  /* 0x3fe00000080c742b */ /* 0x000fe4000000000c */
[----:B------:R-:W-:-:S08]  /*175b0*/  DMUL R8, R6, R8 ;  /* 0x0000000806087228 */ /* 0x000fd00000000000 */
[----:B------:R-:W-:-:S08]  /*175c0*/  DFMA R12, R12, R8, R6 ;  /* 0x000000080c0c722b */ /* 0x000fd00000000006 */
[----:B------:R-:W-:Y:S02]  /*175d0*/  DMUL R14, R12, R4 ;  /* 0x000000040c0e7228 */ /* 0x000fe40000000000 */
[----:B------:R-:W-:Y:S01]  /*175e0*/  IADD3 R11, PT, PT, R13, -0x100000, RZ ;  /* 0xfff000000d0b7810 */ /* 0x000fe20007ffe0ff */
[----:B------:R-:W-:-:S05]  /*175f0*/  IMAD.MOV.U32 R10, RZ, RZ, R12 ;  /* 0x000000ffff0a7224 */ /* 0x000fca00078e000c */
[----:B------:R-:W-:-:S08]  /*17600*/  DFMA R16, R14, -R14, R4 ;  /* 0x8000000e0e10722b */ /* 0x000fd00000000004 */
[----:B------:R-:W-:Y:S01]  /*17610*/  DFMA R8, R16, R10, R14 ;  /* 0x0000000a1008722b */ /* 0x000fe2000000000e */
[----:B------:R-:W-:Y:S10]  /*17620*/  @!P0 BRA `(.L_x_201) ;  /* 0x0000000000288947 */ /* 0x000ff40003800000 */
[----:B------:R-:W-:Y:S01]  /*17630*/  IMAD.MOV.U32 R10, RZ, RZ, R12 ;  /* 0x000000ffff0a7224 */ /* 0x000fe200078e000c */
[----:B------:R-:W-:Y:S01]  /*17640*/  MOV R20, 0x176b0 ;  /* 0x000176b000147802 */ /* 0x000fe20000000f00 */
[----:B------:R-:W-:Y:S02]  /*17650*/  IMAD.MOV.U32 R8, RZ, RZ, R16 ;  /* 0x000000ffff087224 */ /* 0x000fe400078e0010 */
[----:B------:R-:W-:Y:S02]  /*17660*/  IMAD.MOV.U32 R9, RZ, RZ, R17 ;  /* 0x000000ffff097224 */ /* 0x000fe400078e0011 */
[----:B------:R-:W-:Y:S02]  /*17670*/  IMAD.MOV.U32 R12, RZ, RZ, R14 ;  /* 0x000000ffff0c7224 */ /* 0x000fe400078e000e */
[----:B------:R-:W-:Y:S02]  /*17680*/  IMAD.MOV.U32 R13, RZ, RZ, R15 ;  /* 0x000000ffff0d7224 */ /* 0x000fe400078e000f */
[----:B------:R-:W-:-:S07]  /*17690*/  IMAD.MOV.U32 R21, RZ, RZ, 0x0 ;  /* 0x00000000ff157424 */ /* 0x000fce00078e00ff */
[----:B01---5:R-:W-:Y:S05]  /*176a0*/  CALL.REL.NOINC `($__internal_1_$__cuda_sm20_dsqrt_rn_f64_mediumpath_v1) ;  /* 0x0000002c004c7944 */ /* 0x023fea0003c00000 */
[----:B------:R-:W-:Y:S02]  /*176b0*/  IMAD.MOV.U32 R8, RZ, RZ, R4 ;  /* 0x000000ffff087224 */ /* 0x000fe400078e0004 */
[----:B------:R-:W-:-:S07]  /*176c0*/  IMAD.MOV.U32 R9, RZ, RZ, R5 ;  /* 0x000000ffff097224 */ /* 0x000fce00078e0005 */
.L_x_201:
[----:B------:R-:W-:Y:S05]  /*176d0*/  BSYNC.RECONVERGENT B6 ;  /* 0x0000000000067941 */ /* 0x000fea0003800200 */
.L_x_200:
[----:B------:R-:W2:Y:S01]  /*176e0*/  MUFU.RCP64H R5, R47 ;  /* 0x0000002f00057308 */ /* 0x000ea20000001800 */
[----:B------:R-:W-:Y:S01]  /*176f0*/  IMAD.MOV.U32 R4, RZ, RZ, 0x1 ;  /* 0x00000001ff047424 */ /* 0x000fe200078e00ff */
[----:B------:R-:W-:Y:S01]  /*17700*/  DADD R8, -|R30|, R8 ;  /* 0x000000001e087229 */ /* 0x000fe20000000308 */
[----:B------:R-:W-:Y:S09]  /*17710*/  BSSY.RECONVERGENT B6, `(.L_x_202) ;  /* 0x0000014000067945 */ /* 0x000ff20003800200 */
[----:B------:R-:W-:Y:S01]  /*17720*/  FSETP.GEU.AND P1, PT, |R9|, 6.5827683646048100446e-37, PT ;  /* 0x036000000900780b */ /* 0x000fe20003f2e200 */
[----:B--2---:R-:W-:-:S08]  /*17730*/  DFMA R6, R4, -R46, 1 ;  /* 0x3ff000000406742b */ /* 0x004fd0000000082e */
        /* <DEDUP_REMOVED lines=16> */
[----:B01---5:R-:W-:Y:S05]  /*17840*/  CALL.REL.NOINC `($__internal_0_$__cuda_sm20_div_rn_f64_full) ;  /* 0x0000002400447944 */ /* 0x023fea0003c00000 */
.L_x_203:
[----:B------:R-:W-:Y:S05]  /*17850*/  BSYNC.RECONVERGENT B6 ;  /* 0x0000000000067941 */ /* 0x000fea0003800200 */
.L_x_202:
[----:B------:R-:W2:Y:S01]  /*17860*/  MUFU.RCP64H R7, R45 ;  /* 0x0000002d00077308 */ /* 0x000ea20000001800 */
[----:B------:R-:W-:Y:S01]  /*17870*/  IMAD.MOV.U32 R6, RZ, RZ, 0x1 ;  /* 0x00000001ff067424 */ /* 0x000fe200078e00ff */
[----:B------:R-:W-:Y:S01]  /*17880*/  DSETP.GEU.AND P0, PT, R4, RZ, PT ;  /* 0x000000ff0400722a */ /* 0x000fe20003f0e000 */
[----:B------:R-:W-:Y:S04]  /*17890*/  BSSY.RECONVERGENT B6, `(.L_x_204) ;  /* 0x0000018000067945 */ /* 0x000fe80003800200 */
[----:B--2---:R-:W-:-:S08]  /*178a0*/  DFMA R8, R6, -R44, 1 ;  /* 0x3ff000000608742b */ /* 0x004fd0000000082c */
[----:B------:R-:W-:-:S08]  /*178b0*/  DFMA R8, R8, R8, R8 ;  /* 0x000000080808722b */ /* 0x000fd00000000008 */
[----:B------:R-:W-:Y:S01]  /*178c0*/  DFMA R10, R6, R8, R6 ;  /* 0x00000008060a722b */ /* 0x000fe20000000006 */
[----:B------:R-:W-:Y:S02]  /*178d0*/  FSEL R8, R4, RZ, P0 ;  /* 0x000000ff04087208 */ /* 0x000fe40000000000 */
[----:B------:R-:W-:-:S05]  /*178e0*/  FSEL R9, R5, RZ, P0 ;  /* 0x000000ff05097208 */ /* 0x000fca0000000000 */
[----:B------:R-:W-:Y:S01]  /*178f0*/  DFMA R12, R10, -R44, 1 ;  /* 0x3ff000000a0c742b */ /* 0x000fe2000000082c */
[----:B------:R2:W-:Y:S01]  /*17900*/  STL.64 [R22], R8 ;  /* 0x0000000816007387 */ /* 0x0005e20000100a00 */
[----:B------:R-:W-:-:S06]  /*17910*/  DFMA R6, R8, R46, |R30| ;  /* 0x0000002e0806722b */ /* 0x000fcc000000041e */
[----:B------:R-:W-:-:S04]  /*17920*/  DFMA R12, R10, R12, R10 ;  /* 0x0000000c0a0c722b */ /* 0x000fc8000000000a */
[----:B------:R-:W-:-:S04]  /*17930*/  FSETP.GEU.AND P1, PT, |R7|, 6.5827683646048100446e-37, PT ;  /* 0x036000000700780b */ /* 0x000fc80003f2e200 */
[----:B------:R-:W-:-:S08]  /*17940*/  DMUL R4, R12, R6 ;  /* 0x000000060c047228 */ /* 0x000fd00000000000 */
[----:B------:R-:W-:-:S08]  /*17950*/  DFMA R10, R4, -R44, R6 ;  /* 0x8000002c040a722b */ /* 0x000fd00000000006 */
[----:B------:R-:W-:-:S10]  /*17960*/  DFMA R4, R12, R10, R4 ;  /* 0x0000000a0c04722b */ /* 0x000fd40000000004 */
[----:B------:R-:W-:-:S05]  /*17970*/  FFMA R0, RZ, R45, R5 ;  /* 0x0000002dff007223 */ /* 0x000fca0000000005 */
[----:B------:R-:W-:-:S13]  /*17980*/  FSETP.GT.AND P0, PT, |R0|, 1.469367938527859385e-39, PT ;  /* 0x001000000000780b */ /* 0x000fda0003f04200 */
[----:B--2---:R-:W-:Y:S05]  /*17990*/  @P0 BRA P1, `(.L_x_205) ;  /* 0x00000000001c0947 */ /* 0x004fea0000800000 */
[----:B------:R-:W-:Y:S01]  /*179a0*/  IMAD.MOV.U32 R4, RZ, RZ, R6 ;  /* 0x000000ffff047224 */ /* 0x000fe200078e0006 */
[----:B------:R-:W-:Y:S01]  /*179b0*/  MOV R20, 0x17a10 ;  /* 0x00017a1000147802 */ /* 0x000fe20000000f00 */
[----:B------:R-:W-:Y:S02]  /*179c0*/  IMAD.MOV.U32 R5, RZ, RZ, R7 ;  /* 0x000000ffff057224 */ /* 0x000fe400078e0007 */
[----:B------:R-:W-:Y:S02]  /*179d0*/  IMAD.MOV.U32 R6, RZ, RZ, R44 ;  /* 0x000000ffff067224 */ /* 0x000fe400078e002c */
[----:B------:R-:W-:Y:S02]  /*179e0*/  IMAD.MOV.U32 R7, RZ, RZ, R45 ;  /* 0x000000ffff077224 */ /* 0x000fe400078e002d */
[----:B------:R-:W-:-:S07]  /*179f0*/  IMAD.MOV.U32 R21, RZ, RZ, 0x0 ;  /* 0x00000000ff157424 */ /* 0x000fce00078e00ff */
[----:B01---5:R-:W-:Y:S05]  /*17a00*/  CALL.REL.NOINC `($__internal_0_$__cuda_sm20_div_rn_f64_full) ;  /* 0x0000002000d47944 */ /* 0x023fea0003c00000 */
.L_x_205:
[----:B------:R-:W-:Y:S05]  /*17a10*/  BSYNC.RECONVERGENT B6 ;  /* 0x0000000000067941 */ /* 0x000fea0003800200 */
.L_x_204:
[----:B------:R2:W-:Y:S01]  /*17a20*/  STL.64 [R19], R4 ;  /* 0x0000000413007387 */ /* 0x0005e20000100a00 */
[----:B------:R-:W-:Y:S05]  /*17a30*/  BRA `(.L_x_206) ;  /* 0x00000010002c7947 */ /* 0x000fea0003800000 */
.L_x_195:
[----:B------:R-:W-:Y:S01]  /*17a40*/  DADD R8, R44, R44 ;  /* 0x000000002c087229 */ /* 0x000fe2000000002c */
[----:B------:R-:W-:Y:S01]  /*17a50*/  IMAD.MOV.U32 R4, RZ, RZ, 0x1 ;  /* 0x00000001ff047424 */ /* 0x000fe200078e00ff */
[----:B------:R-:W-:Y:S04]  /*17a60*/  BSSY.RECONVERGENT B6, `(.L_x_207) ;  /* 0x0000016000067945 */ /* 0x000fe80003800200 */
[----:B------:R-:W2:Y:S02]  /*17a70*/  MUFU.RCP64H R5, R9 ;  /* 0x0000000900057308 */ /* 0x000ea40000001800 */
[----:B--2---:R-:W-:-:S08]  /*17a80*/  DFMA R6, -R8, R4, 1 ;  /* 0x3ff000000806742b */ /* 0x004fd00000000104 */
[----:B------:R-:W-:-:S08]  /*17a90*/  DFMA R6, R6, R6, R6 ;  /* 0x000000060606722b */ /* 0x000fd00000000006 */
[----:B------:R-:W-:Y:S02]  /*17aa0*/  DFMA R4, R4, R6, R4 ;  /* 0x000000060404722b */ /* 0x000fe40000000004 */
[----:B------:R-:W-:-:S06]  /*17ab0*/  DMUL R6, R30, R30 ;  /* 0x0000001e1e067228 */ /* 0x000fcc0000000000 */
[----:B------:R-:W-:-:S04]  /*17ac0*/  DFMA R10, -R8, R4, 1 ;  /* 0x3ff00000080a742b */ /* 0x000fc80000000104 */
[----:B------:R-:W-:-:S04]  /*17ad0*/  FSETP.GEU.AND P1, PT, |R7|, 6.5827683646048100446e-37, PT ;  /* 0x036000000700780b */ /* 0x000fc80003f2e200 */
        /* <DEDUP_REMOVED lines=14> */
.L_x_208:
[----:B------:R-:W-:Y:S05]  /*17bc0*/  BSYNC.RECONVERGENT B6 ;  /* 0x0000000000067941 */ /* 0x000fea0003800200 */
.L_x_207:
[----:B------:R2:W-:Y:S01]  /*17bd0*/  STL.64 [R1], R62 ;  /* 0x0000003e01007387 */ /* 0x0005e20000100a00 */
[----:B------:R-:W-:Y:S01]  /*17be0*/  LOP3.LUT R5, R5, 0x80000000, R31, 0xb8, !PT ;  /* 0x8000000005057812 */ /* 0x000fe200078eb81f */
[----:B------:R-:W-:Y:S01]  /*17bf0*/  DMUL R8, R46, 1.5 ;  /* 0x3ff800002e087828 */ /* 0x000fe20000000000 */
[----:B------:R-:W-:Y:S01]  /*17c00*/  MOV R12, R28 ;  /* 0x0000001c000c7202 */ /* 0x000fe20000000f00 */
[----:B------:R2:W-:Y:S01]  /*17c10*/  STL.64 [R1+0x8], R60 ;  /* 0x0000083c01007387 */ /* 0x0005e20000100a00 */
[----:B------:R-:W-:Y:S01]  /*17c20*/  DMUL R10, R44, 1.5 ;  /* 0x3ff800002c0a7828 */ /* 0x000fe20000000000 */
[----:B------:R-:W-:Y:S01]  /*17c30*/  IMAD.MOV.U32 R13, RZ, RZ, R29 ;  /* 0x000000ffff0d7224 */ /* 0x000fe200078e001d */
[----:B------:R-:W-:Y:S01]  /*17c40*/  DADD R4, R36, R4 ;  /* 0x0000000024047229 */ /* 0x000fe20000000004 */
[----:B------:R2:W-:Y:S01]  /*17c50*/  STL.64 [R1+0x10], R54 ;  /* 0x0000103601007387 */ /* 0x0005e20000100a00 */
[----:B------:R-:W-:Y:S01]  /*17c60*/  IMAD.MOV.U32 R14, RZ, RZ, R17 ;  /* 0x000000ffff0e7224 */ /* 0x000fe200078e0011 */
[----:B------:R-:W-:Y:S01]  /*17c70*/  CS2R R6, SRZ ;  /* 0x0000000000067805 */ /* 0x000fe2000001ff00 */
[----:B------:R-:W-:Y:S01]  /*17c80*/  IMAD.MOV.U32 R15, RZ, RZ, R16 ;  /* 0x000000ffff0f7224 */ /* 0x000fe200078e0010 */
[----:B-----5:R2:W-:Y:S01]  /*17c90*/  STL.64 [R1+0x18], R52 ;  /* 0x0000183401007387 */ /* 0x0205e20000100a00 */
[----:B------:R-:W-:Y:S01]  /*17ca0*/  MOV R20, 0x17cd0 ;  /* 0x00017cd000147802 */ /* 0x000fe20000000f00 */
[----:B------:R-:W-:-:S07]  /*17cb0*/  IMAD.MOV.U32 R21, RZ, RZ, 0x0 ;  /* 0x00000000ff157424 */ /* 0x000fce00078e00ff */
[----:B012---:R-:W-:Y:S05]  /*17cc0*/  CALL.REL.NOINC `($_Z21calculateAllInterInfoP6PlayerP5PointP5rType$_Z22CUDA_compute_motion_1ddddddddRdS_S_S_S_) ;  /* 0xffffffec00247944 */ /* 0x007fea0003c3ffff */
[----:B------:R-:W2:Y:S01]  /*17cd0*/  LDL.64 R4, [R18] ;  /* 0x0000000012047983 */ /* 0x000ea20000100a00 */
[----:B------:R-:W0:Y:S01]  /*17ce0*/  MUFU.RCP64H R7, 1.25 ;  /* 0x3ff4000000077908 */ /* 0x000e220000001800 */
[----:B------:R-:W-:Y:S01]  /*17cf0*/  IMAD.MOV.U32 R10, RZ, RZ, 0x0 ;  /* 0x00000000ff0a7424 */ /* 0x000fe200078e00ff */
[----:B------:R-:W-:Y:S01]  /*17d00*/  BSSY.RECONVERGENT B6, `(.L_x_209) ;  /* 0x0000017000067945 */ /* 0x000fe20003800200 */
[----:B------:R-:W-:Y:S02]  /*17d10*/  IMAD.MOV.U32 R11, RZ, RZ, 0x3ff40000 ;  /* 0x3ff40000ff0b7424 */ /* 0x000fe400078e00ff */
[----:B------:R-:W-:-:S06]  /*17d20*/  IMAD.MOV.U32 R6, RZ, RZ, 0x1 ;  /* 0x00000001ff067424 */ /* 0x000fcc00078e00ff */
[----:B0-----:R-:W-:-:S08]  /*17d30*/  DFMA R8, R6, -R10, 1 ;  /* 0x3ff000000608742b */ /* 0x001fd0000000080a */
[----:B------:R-:W-:-:S08]  /*17d40*/  DFMA R8, R8, R8, R8 ;  /* 0x000000080808722b */ /* 0x000fd00000000008 */
[----:B------:R-:W-:-:S08]  /*17d50*/  DFMA R8, R6, R8, R6 ;  /* 0x000000080608722b */ /* 0x000fd00000000006 */
[----:B------:R-:W-:-:S08]  /*17d60*/  DFMA R6, R8, -R10, 1 ;  /* 0x3ff000000806742b */ /* 0x000fd0000000080a */
[----:B------:R-:W-:Y:S02]  /*17d70*/  DFMA R6, R8, R6, R8 ;  /* 0x000000060806722b */ /* 0x000fe40000000008 */
[----:B--2---:R-:W-:-:S08]  /*17d80*/  DADD R38, R4, R38 ;  /* 0x0000000004267229 */ /* 0x004fd00000000026 */
[----:B------:R-:W-:Y:S02]  /*17d90*/  DMUL R4, R38, R6 ;  /* 0x0000000626047228 */ /* 0x000fe40000000000 */
[----:B------:R-:W-:-:S06]  /*17da0*/  FSETP.GEU.AND P1, PT, |R39|, 6.5827683646048100446e-37, PT ;  /* 0x036000002700780b */ /* 0x000fcc0003f2e200 */
[----:B------:R-:W-:-:S08]  /*17db0*/  DFMA R8, R4, -1.25, R38 ;  /* 0xbff400000408782b */ /* 0x000fd00000000026 */
[----:B------:R-:W-:-:S10]  /*17dc0*/  DFMA R4, R6, R8, R4 ;  /* 0x000000080604722b */ /* 0x000fd40000000004 */
[----:B------:R-:W-:-:S05]  /*17dd0*/  FFMA R0, RZ, 1.90625, R5 ;  /* 0x3ff40000ff007823 */ /* 0x000fca0000000005 */
        /* <DEDUP_REMOVED lines=8> */
[----:B------:R-:W-:Y:S05]  /*17e60*/  CALL.REL.NOINC `($__internal_0_$__cuda_sm20_div_rn_f64_full) ;  /* 0x0000001c00bc7944 */ /* 0x000fea0003c00000 */
.L_x_210:
[----:B------:R-:W-:Y:S05]  /*17e70*/  BSYNC.RECONVERGENT B6 ;  /* 0x0000000000067941 */ /* 0x000fea0003800200 */
.L_x_209:
[----:B------:R0:W-:Y:S04]  /*17e80*/  STL.64 [R18], R4 ;  /* 0x0000000412007387 */ /* 0x0001e80000100a00 */
[----:B------:R0:W-:Y:S01]  /*17e90*/  STL.64 [R2], RZ ;  /* 0x000000ff02007387 */ /* 0x0001e20000100a00 */
[----:B------:R-:W-:Y:S05]  /*17ea0*/  BRA `(.L_x_188) ;  /* 0x0000001c00107947 */ /* 0x000fea0003800000 */
.L_x_197:
[----:B------:R-:W2:Y:S01]  /*17eb0*/  MUFU.RCP64H R5, R47 ;  /* 0x0000002f00057308 */ /* 0x000ea20000001800 */
[----:B------:R-:W-:Y:S01]  /*17ec0*/  IMAD.MOV.U32 R4, RZ, RZ, 0x1 ;  /* 0x00000001ff047424 */ /* 0x000fe200078e00ff */
[----:B------:R-:W-:Y:S01]  /*17ed0*/  DADD R8, RZ, -R30 ;  /* 0x00000000ff087229 */ /* 0x000fe2000000081e */
[----:B------:R-:W-:Y:S04]  /*17ee0*/  BSSY.RECONVERGENT B6, `(.L_x_211) ;  /* 0x0000015000067945 */ /* 0x000fe80003800200 */
[----:B--2---:R-:W-:-:S08]  /*17ef0*/  DFMA R6, R4, -R46, 1 ;  /* 0x3ff000000406742b */ /* 0x004fd0000000082e */
[----:B------:R-:W-:-:S08]  /*17f00*/  DFMA R6, R6, R6, R6 ;  /* 0x000000060606722b */ /* 0x000fd00000000006 */
[----:B------:R-:W-:-:S08]  /*17f10*/  DFMA R6, R4, R6, R4 ;  /* 0x000000060406722b */ /* 0x000fd00000000004 */
[----:B------:R-:W-:-:S08]  /*17f20*/  DFMA R4, R6, -R46, 1 ;  /* 0x3ff000000604742b */ /* 0x000fd0000000082e */
[----:B------:R-:W-:-:S08]  /*17f30*/  DFMA R10, R6, R4, R6 ;  /* 0x00000004060a722b */ /* 0x000fd00000000006 */
[----:B------:R-:W-:-:S08]  /*17f40*/  DMUL R4, R10, |R8| ;  /* 0x400000080a047228 */ /* 0x000fd00000000000 */
        /* <DEDUP_REMOVED lines=10> */
[----:B------:R-:W-:Y:S02]  /*17ff0*/  IMAD.MOV.U32 R6, RZ, RZ, R46 ;  /* 0x000000ffff067224 */ /* 0x000fe400078e002e */
[----:B------:R-:W-:Y:S02]  /*18000*/  IMAD.MOV.U32 R7, RZ, RZ, R47 ;  /* 0x000000ffff077224 */ /* 0x000fe400078e002f */
[----:B------:R-:W-:-:S07]  /*18010*/  IMAD.MOV.U32 R21, RZ, RZ, 0x0 ;  /* 0x00000000ff157424 */ /* 0x000fce00078e00ff */
[----:B01---5:R-:W-:Y:S05]  /*18020*/  CALL.REL.NOINC `($__internal_0_$__cuda_sm20_div_rn_f64_full) ;  /* 0x0000001c004c7944 */ /* 0x023fea0003c00000 */
.L_x_212:
[----:B------:R-:W-:Y:S05]  /*18030*/  BSYNC.RECONVERGENT B6 ;  /* 0x0000000000067941 */ /* 0x000fea0003800200 */
.L_x_211:
[----:B------:R-:W-:-:S08]  /*18040*/  DMUL R4, R4, |R26| ;  /* 0x4000001a04047228 */ /* 0x000fd00000000000 */
[----:B------:R-:W-:-:S14]  /*18050*/  DSETP.GT.AND P0, PT, R4, |R36|, PT ;  /* 0x400000240400722a */ /* 0x000fdc0003f04000 */
[----:B------:R-:W-:Y:S05]  /*18060*/  @!P0 BRA `(.L_x_213) ;  /* 0x0000000000e88947 */ /* 0x000fea0003800000 */
[----:B------:R-:W-:Y:S01]  /*18070*/  DADD R4, R46, R46 ;  /* 0x000000002e047229 */ /* 0x000fe2000000002e */
[----:B------:R-:W-:Y:S01]  /*18080*/  IMAD.MOV.U32 R12, RZ, RZ, 0x0 ;  /* 0x00000000ff0c7424 */ /* 0x000fe200078e00ff */
[----:B------:R-:W-:Y:S01]  /*18090*/  BSSY.RECONVERGENT B6, `(.L_x_214) ;  /* 0x000001c000067945 */ /* 0x000fe20003800200 */
[----:B------:R-:W-:-:S05]  /*180a0*/  IMAD.MOV.U32 R13, RZ, RZ, 0x3fd80000 ;  /* 0x3fd80000ff0d7424 */ /* 0x000fca00078e00ff */
[----:B------:R-:W-:-:S08]  /*180b0*/  DMUL R4, |R36|, R4 ;  /* 0x0000000424047228 */ /* 0x000fd00000000200 */
[----:B------:R-:W-:-:S06]  /*180c0*/  DFMA R8, R30, R30, R4 ;  /* 0x0000001e1e08722b */ /* 0x000fcc0000000004 */
[----:B------:R-:W2:Y:S04]  /*180d0*/  MUFU.RSQ64H R7, R9 ;  /* 0x0000000900077308 */ /* 0x000ea80000001c00 */
[----:B------:R-:W-:-:S05]  /*180e0*/  VIADD R6, R9, 0xfcb00000 ;  /* 0xfcb0000009067836 */ /* 0x000fca0000000000 */
[----:B------:R-:W-:Y:S01]  /*180f0*/  ISETP.GE.U32.AND P0, PT, R6, 0x7ca00000, PT ;  /* 0x7ca000000600780c */ /* 0x000fe20003f06070 */
[----:B--2---:R-:W-:-:S08]  /*18100*/  DMUL R4, R6, R6 ;  /* 0x0000000606047228 */ /* 0x004fd00000000000 */
        /* <DEDUP_REMOVED lines=13> */
[----:B------:R-:W-:Y:S01]  /*181e0*/  IMAD.MOV.U32 R5, RZ, RZ, R9 ;  /* 0x000000ffff057224 */ /* 0x000fe200078e0009 */
[----:B------:R-:W-:Y:S01]  /*181f0*/  MOV R9, R17 ;  /* 0x0000001100097202 */ /* 0x000fe20000000f00 */
[----:B------:R-:W-:Y:S02]  /*18200*/  IMAD.MOV.U32 R8, RZ, RZ, R16 ;  /* 0x000000ffff087224 */ /* 0x000fe400078e0010 */
[----:B------:R-:W-:Y:S02]  /*18210*/  IMAD.MOV.U32 R12, RZ, RZ, R14 ;  /* 0x000000ffff0c7224 */ /* 0x000fe400078e000e */
[----:B------:R-:W-:-:S02]  /*18220*/  IMAD.MOV.U32 R13, RZ, RZ, R15 ;  /* 0x000000ffff0d7224 */ /* 0x000fc400078e000f */
[----:B------:R-:W-:-:S07]  /*18230*/  IMAD.MOV.U32 R21, RZ, RZ, 0x0 ;  /* 0x00000000ff157424 */ /* 0x000fce00078e00ff */
[----:B01---5:R-:W-:Y:S05]  /*18240*/  CALL.REL.NOINC `($__internal_1_$__cuda_sm20_dsqrt_rn_f64_mediumpath_v1) ;  /* 0x0000002000647944 */ /* 0x023fea0003c00000 */
.L_x_215:
[----:B------:R-:W-:Y:S05]  /*18250*/  BSYNC.RECONVERGENT B6 ;  /* 0x0000000000067941 */ /* 0x000fea0003800200 */
.L_x_214:
[----:B------:R-:W2:Y:S01]  /*18260*/  MUFU.RCP64H R7, R47 ;  /* 0x0000002f00077308 */ /* 0x000ea20000001800 */
[----:B------:R-:W-:Y:S01]  /*18270*/  IMAD.MOV.U32 R6, RZ, RZ, 0x1 ;  /* 0x00000001ff067424 */ /* 0x000fe200078e00ff */
[----:B------:R-:W-:Y:S05]  /*18280*/  BSSY.RECONVERGENT B6, `(.L_x_216) ;  /* 0x0000015000067945 */ /* 0x000fea0003800200 */
[----:B--2---:R-:W-:-:S08]  /*18290*/  DFMA R8, R6, -R46, 1 ;  /* 0x3ff000000608742b */ /* 0x004fd0000000082e */
[----:B------:R-:W-:-:S08]  /*182a0*/  DFMA R8, R8, R8, R8 ;  /* 0x000000080808722b */ /* 0x000fd00000000008 */
[----:B------:R-:W-:Y:S02]  /*182b0*/  DFMA R8, R6, R8, R6 ;  /* 0x000000080608722b */ /* 0x000fe40000000006 */
[----:B------:R-:W-:-:S06]  /*182c0*/  DADD R6, -|R30|, R4 ;  /* 0x000000001e067229 */ /* 0x000fcc0000000304 */
[----:B------:R-:W-:-:S04]  /*182d0*/  DFMA R10, R8, -R46, 1 ;  /* 0x3ff00000080a742b */ /* 0x000fc8000000082e */
[----:B------:R-:W-:-:S04]  /*182e0*/  FSETP.GEU.AND P1, PT, |R7|, 6.5827683646048100446e-37, PT ;  /* 0x036000000700780b */ /* 0x000fc80003f2e200 */
        /* <DEDUP_REMOVED lines=14> */
.L_x_217:
[----:B------:R-:W-:Y:S05]  /*183d0*/  BSYNC.RECONVERGENT B6 ;  /* 0x0000000000067941 */ /* 0x000fea0003800200 */
.L_x_216:
[----:B------:R4:W-:Y:S04]  /*183e0*/  STL.64 [R22], R4 ;  /* 0x0000000416007387 */ /* 0x0009e80000100a00 */
[----:B------:R4:W-:Y:S01]  /*183f0*/  STL.64 [R19], RZ ;  /* 0x000000ff13007387 */ /* 0x0009e20000100a00 */
[----:B------:R-:W-:Y:S05]  /*18400*/  BRA `(.L_x_206) ;  /* 0x0000000400b87947 */ /* 0x000fea0003800000 */
.L_x_213:
        /* <DEDUP_REMOVED lines=23> */
[----:B------:R-:W-:Y:S01]  /*18580*/  IMAD.MOV.U32 R5, RZ, RZ, R7 ;  /* 0x000000ffff057224 */ /* 0x000fe200078e0007 */
[----:B------:R-:W-:Y:S01]  /*18590*/  MOV R7, R9 ;  /* 0x0000000900077202 */ /* 0x000fe20000000f00 */
[----:B------:R-:W-:Y:S02]  /*185a0*/  IMAD.MOV.U32 R6, RZ, RZ, R8 ;  /* 0x000000ffff067224 */ /* 0x000fe400078e0008 */
[----:B------:R-:W-:-:S07]  /*185b0*/  IMAD.MOV.U32 R21, RZ, RZ, 0x0 ;  /* 0x00000000ff157424 */ /* 0x000fce00078e00ff */
[----:B01---5:R-:W-:Y:S05]  /*185c0*/  CALL.REL.NOINC `($__internal_0_$__cuda_sm20_div_rn_f64_full) ;  /* 0x0000001400e47944 */ /* 0x023fea0003c00000 */
.L_x_219:
[----:B------:R-:W-:Y:S05]  /*185d0*/  BSYNC.RECONVERGENT B6 ;  /* 0x0000000000067941 */ /* 0x000fea0003800200 */
.L_x_218:
        /* <DEDUP_REMOVED lines=25> */
[----:B------:R-:W-:Y:S01]  /*18770*/  IMAD.MOV.U32 R8, RZ, RZ, R4 ;  /* 0x000000ffff087224 */ /* 0x000fe200078e0004 */
[----:B------:R-:W-:-:S07]  /*18780*/  MOV R9, R5 ;  /* 0x0000000500097202 */ /* 0x000fce0000000f00 */
.L_x_221:
[----:B------:R-:W-:Y:S05]  /*18790*/  BSYNC.RECONVERGENT B6 ;  /* 0x0000000000067941 */ /* 0x000fea0003800200 */
.L_x_220:
        /* <DEDUP_REMOVED lines=23> */
.L_x_223:
[----:B------:R-:W-:Y:S05]  /*18910*/  BSYNC.RECONVERGENT B6 ;  /* 0x0000000000067941 */ /* 0x000fea0003800200 */
.L_x_222:
        /* <DEDUP_REMOVED lines=27> */
.L_x_225:
[----:B------:R-:W-:Y:S05]  /*18ad0*/  BSYNC.RECONVERGENT B6 ;  /* 0x0000000000067941 */ /* 0x000fea0003800200 */
.L_x_224:
[----:B------:R3:W-:Y:S02]  /*18ae0*/  STL.64 [R19], R4 ;  /* 0x0000000413007387 */ /* 0x0007e40000100a00 */
.L_x_206:
[----:B------:R-:W-:Y:S05]  /*18af0*/  BSYNC.RELIABLE B7 ;  /* 0x0000000000077941 */ /* 0x000fea0003800100 */
.L_x_196:
[----:B--234-:R-:W2:Y:S01]  /*18b00*/  LDL.64 R4, [R22] ;  /* 0x0000000016047983 */ /* 0x01cea20000100a00 */
[----:B------:R-:W-:Y:S01]  /*18b10*/  BSSY.RECONVERGENT B7, `(.L_x_226) ;  /* 0x000004e000077945 */ /* 0x000fe20003800200 */
[----:B------:R-:W-:Y:S01]  /*18b20*/  CS2R R26, SRZ ;  /* 0x00000000001a7805 */ /* 0x000fe2000001ff00 */
[----:B--2---:R-:W-:-:S08]  /*18b30*/  DFMA R4, R4, R46, |R30| ;  /* 0x0000002e0404722b */ /* 0x004fd0000000041e */
[----:B------:R-:W-:-:S14]  /*18b40*/  DSETP.GT.AND P0, PT, R4, R28, PT ;  /* 0x0000001c0400722a */ /* 0x000fdc0003f04000 */
[----:B------:R-:W-:Y:S05]  /*18b50*/  @!P0 BRA `(.L_x_227) ;  /* 0x0000000400248947 */ /* 0x000fea0003800000 */
[----:B------:R-:W-:Y:S01]  /*18b60*/  DADD R6, R46, R46 ;  /* 0x000000002e067229 */ /* 0x000fe2000000002e */
[----:B------:R-:W-:Y:S01]  /*18b70*/  IMAD.MOV.U32 R4, RZ, RZ, 0x1 ;  /* 0x00000001ff047424 */ /* 0x000fe200078e00ff */
[----:B------:R-:W-:Y:S01]  /*18b80*/  DMUL R16, R28, R28 ;  /* 0x0000001c1c107228 */ /* 0x000fe20000000000 */
[----:B------:R-:W-:Y:S03]  /*18b90*/  BSSY.RECONVERGENT B6, `(.L_x_228) ;  /* 0x0000014000067945 */ /* 0x000fe60003800200 */
[----:B------:R-:W2:Y:S02]  /*18ba0*/  MUFU.RCP64H R5, R7 ;  /* 0x0000000700057308 */ /* 0x000ea40000001800 */
[----:B--2---:R-:W-:-:S08]  /*18bb0*/  DFMA R8, -R6, R4, 1 ;  /* 0x3ff000000608742b */ /* 0x004fd00000000104 */
[----:B------:R-:W-:-:S08]  /*18bc0*/  DFMA R8, R8, R8, R8 ;  /* 0x000000080808722b */ /* 0x000fd00000000008 */
[----:B------:R-:W-:Y:S02]  /*18bd0*/  DFMA R8, R4, R8, R4 ;  /* 0x000000080408722b */ /* 0x000fe40000000004 */
[----:B------:R-:W-:-:S06]  /*18be0*/  DFMA R4, -R30, R30, R16 ;  /* 0x0000001e1e04722b */ /* 0x000fcc0000000110 */
        /* <DEDUP_REMOVED lines=9> */
[----:B------:R-:W-:Y:S02]  /*18c80*/  MOV R20, 0x18cb0 ;  /* 0x00018cb000147802 */ /* 0x000fe40000000f00 */
[----:B------:R-:W-:-:S07]  /*18c90*/  MOV R21, 0x0 ;  /* 0x0000000000157802 */ /* 0x000fce0000000f00 */
[----:B01---5:R-:W-:Y:S05]  /*18ca0*/  CALL.REL.NOINC `($__internal_0_$__cuda_sm20_div_rn_f64_full) ;  /* 0x00000010002c7944 */ /* 0x023fea0003c00000 */
[----:B------:R-:W-:Y:S02]  /*18cb0*/  IMAD.MOV.U32 R26, RZ, RZ, R4 ;  /* 0x000000ffff1a7224 */ /* 0x000fe400078e0004 */
[----:B------:R-:W-:-:S07]  /*18cc0*/  IMAD.MOV.U32 R27, RZ, RZ, R5 ;  /* 0x000000ffff1b7224 */ /* 0x000fce00078e0005 */
.L_x_229:
[----:B------:R-:W-:Y:S05]  /*18cd0*/  BSYNC.RECONVERGENT B6 ;  /* 0x0000000000067941 */ /* 0x000fea0003800200 */
.L_x_228:
[----:B------:R-:W-:Y:S01]  /*18ce0*/  DADD R6, R44, R44 ;  /* 0x000000002c067229 */ /* 0x000fe2000000002c */
[----:B------:R-:W-:Y:S01]  /*18cf0*/  IMAD.MOV.U32 R4, RZ, RZ, 0x1 ;  /* 0x00000001ff047424 */ /* 0x000fe200078e00ff */
[----:B------:R-:W-:Y:S01]  /*18d00*/  FSETP.GEU.AND P1, PT, |R17|, 6.5827683646048100446e-37, PT ;  /* 0x036000001100780b */ /* 0x000fe20003f2e200 */
[----:B------:R-:W-:Y:S03]  /*18d10*/  BSSY.RECONVERGENT B6, `(.L_x_230) ;  /* 0x0000012000067945 */ /* 0x000fe60003800200 */
[----:B------:R-:W2:Y:S02]  /*18d20*/  MUFU.RCP64H R5, R7 ;  /* 0x0000000700057308 */ /* 0x000ea40000001800 */
[----:B--2---:R-:W-:-:S08]  /*18d30*/  DFMA R8, -R6, R4, 1 ;  /* 0x3ff000000608742b */ /* 0x004fd00000000104 */
        /* <DEDUP_REMOVED lines=14> */
[----:B01---5:R-:W-:Y:S05]  /*18e20*/  CALL.REL.NOINC `($__internal_0_$__cuda_sm20_div_rn_f64_full) ;  /* 0x0000000c00cc7944 */ /* 0x023fea0003c00000 */
.L_x_231:
[----:B------:R-:W-:Y:S05]  /*18e30*/  BSYNC.RECONVERGENT B6 ;  /* 0x0000000000067941 */ /* 0x000fea0003800200 */
.L_x_230:
[----:B------:R-:W2:Y:S01]  /*18e40*/  MUFU.RCP64H R7, R29 ;  /* 0x0000001d00077308 */ /* 0x000ea20000001800 */
[----:B------:R-:W-:Y:S01]  /*18e50*/  IMAD.MOV.U32 R6, RZ, RZ, 0x1 ;  /* 0x00000001ff067424 */ /* 0x000fe200078e00ff */
[----:B------:R-:W-:Y:S05]  /*18e60*/  BSSY.RECONVERGENT B6, `(.L_x_232) ;  /* 0x0000016000067945 */ /* 0x000fea0003800200 */
[----:B--2---:R-:W-:-:S08]  /*18e70*/  DFMA R8, -R28, R6, 1 ;  /* 0x3ff000001c08742b */ /* 0x004fd00000000106 */
[----:B------:R-:W-:-:S08]  /*18e80*/  DFMA R8, R8, R8, R8 ;  /* 0x000000080808722b */ /* 0x000fd00000000008 */
[----:B------:R-:W-:Y:S02]  /*18e90*/  DFMA R8, R6, R8, R6 ;  /* 0x000000080608722b */ /* 0x000fe40000000006 */
[----:B------:R-:W-:-:S06]  /*18ea0*/  DADD R6, R4, R26 ;  /* 0x0000000004067229 */ /* 0x000fcc000000001a */
[----:B------:R-:W-:Y:S02]  /*18eb0*/  DFMA R4, -R28, R8, 1 ;  /* 0x3ff000001c04742b */ /* 0x000fe40000000108 */
[----:B------:R-:W-:-:S06]  /*18ec0*/  DADD R6, |R36|, -R6 ;  /* 0x0000000024067229 */ /* 0x000fcc0000000a06 */
        /* <DEDUP_REMOVED lines=15> */
.L_x_233:
[----:B------:R-:W-:Y:S05]  /*18fc0*/  BSYNC.RECONVERGENT B6 ;  /* 0x0000000000067941 */ /* 0x000fea0003800200 */
.L_x_232:
[----:B------:R-:W-:Y:S01]  /*18fd0*/  IMAD.MOV.U32 R26, RZ, RZ, R4 ;  /* 0x000000ffff1a7224 */ /* 0x000fe200078e0004 */
[----:B------:R-:W-:-:S07]  /*18fe0*/  MOV R27, R5 ;  /* 0x00000005001b7202 */ /* 0x000fce0000000f00 */
.L_x_227:
[----:B------:R-:W-:Y:S05]  /*18ff0*/  BSYNC.RECONVERGENT B7 ;  /* 0x0000000000077941 */ /* 0x000fea0003800200 */
.L_x_226:
[----:B------:R-:W-:Y:S01]  /*19000*/  DADD R6, |R36|, |R36| ;  /* 0x0000000024067229 */ /* 0x000fe20000000624 */
[----:B------:R-:W-:Y:S01]  /*19010*/  IMAD.MOV.U32 R4, RZ, RZ, 0x1 ;  /* 0x00000001ff047424 */ /* 0x000fe200078e00ff */
[----:B------:R-:W-:Y:S01]  /*19020*/  DMUL R16, R30, R30 ;  /* 0x0000001e1e107228 */ /* 0x000fe20000000000 */
[----:B------:R-:W2:Y:S01]  /*19030*/  LDCU UR4, c[0x0][0x2f8] ;  /* 0x00005f00ff0477ac */ /* 0x000ea20008000800 */
[----:B------:R-:W-:Y:S02]  /*19040*/  BSSY.RECONVERGENT B6, `(.L_x_234) ;  /* 0x0000017000067945 */ /* 0x000fe40003800200 */
[----:B------:R-:W3:Y:S06]  /*19050*/  MUFU.RCP64H R5, R7 ;  /* 0x0000000700057308 */ /* 0x000eec0000001800 */
[----:B------:R-:W-:Y:S01]  /*19060*/  FSETP.GEU.AND P1, PT, |R17|, 6.5827683646048100446e-37, PT ;  /* 0x036000001100780b */ /* 0x000fe20003f2e200 */
[----:B--2--5:R-:W-:Y:S01]  /*19070*/  VIADD R53, R52, -UR4 ;  /* 0x8000000434357c36 */ /* 0x024fe20008000000 */
[----:B---3--:R-:W-:-:S04]  /*19080*/  DFMA R8, -R6, R4, 1 ;  /* 0x3ff000000608742b */ /* 0x008fc80000000104 */
[----:B------:R2:W-:Y:S04]  /*19090*/  STL.64 [R53], R26 ;  /* 0x0000001a35007387 */ /* 0x0005e80000100a00 */
        /* <DEDUP_REMOVED lines=9> */
[----:B--2---:R-:W-:Y:S05]  /*19130*/  @P0 BRA P1, `(.L_x_235) ;  /* 0x00000000001c0947 */ /* 0x004fea0000800000 */
[----:B------:R-:W-:Y:S01]  /*19140*/  IMAD.MOV.U32 R4, RZ, RZ, R16 ;  /* 0x000000ffff047224 */ /* 0x000fe200078e0010 */
[----:B------:R-:W-:Y:S01]  /*19150*/  MOV R20, 0x19190 ;  /* 0x0001919000147802 */ /* 0x000fe20000000f00 */
[----:B------:R-:W-:Y:S02]  /*19160*/  IMAD.MOV.U32 R5, RZ, RZ, R17 ;  /* 0x000000ffff057224 */ /* 0x000fe400078e0011 */
[----:B------:R-:W-:-:S07]  /*19170*/  IMAD.MOV.U32 R21, RZ, RZ, 0x0 ;  /* 0x00000000ff157424 */ /* 0x000fce00078e00ff */
[----:B01----:R-:W-:Y:S05]  /*19180*/  CALL.REL.NOINC `($__internal_0_$__cuda_sm20_div_rn_f64_full) ;  /* 0x0000000800f47944 */ /* 0x003fea0003c00000 */
[----:B------:R-:W-:Y:S02]  /*19190*/  IMAD.MOV.U32 R38, RZ, RZ, R4 ;  /* 0x000000ffff267224 */ /* 0x000fe400078e0004 */
[----:B------:R-:W-:-:S07]  /*191a0*/  IMAD.MOV.U32 R39, RZ, RZ, R5 ;  /* 0x000000ffff277224 */ /* 0x000fce00078e0005 */
.L_x_235:
[----:B------:R-:W-:Y:S05]  /*191b0*/  BSYNC.RECONVERGENT B6 ;  /* 0x0000000000067941 */ /* 0x000fea0003800200 */
.L_x_234:
[----:B------:R-:W-:Y:S01]  /*191c0*/  DADD R4, |R38|, |R38| ;  /* 0x0000000026047229 */ /* 0x000fe20000000626 */
[----:B------:R-:W-:Y:S01]  /*191d0*/  IMAD.MOV.U32 R8, RZ, RZ, 0x0 ;  /* 0x00000000ff087424 */ /* 0x000fe200078e00ff */
[----:B------:R-:W-:Y:S01]  /*191e0*/  BSSY.RECONVERGENT B6, `(.L_x_236) ;  /* 0x0000019000067945 */ /* 0x000fe20003800200 */
[----:B------:R-:W-:-:S05]  /*191f0*/  IMAD.MOV.U32 R9, RZ, RZ, 0x3fd80000 ;  /* 0x3fd80000ff097424 */ /* 0x000fca00078e00ff */
[----:B------:R-:W-:-:S06]  /*19200*/  DFMA R16, |R36|, R4, R16 ;  /* 0x000000042410722b */ /* 0x000fcc0000000210 */
        /* <DEDUP_REMOVED lines=18> */
[----:B------:R-:W-:Y:S02]  /*19330*/  IMAD.MOV.U32 R8, RZ, RZ, R14 ;  /* 0x000000ffff087224 */ /* 0x000fe400078e000e */
[----:B------:R-:W-:Y:S02]  /*19340*/  IMAD.MOV.U32 R9, RZ, RZ, R15 ;  /* 0x000000ffff097224 */ /* 0x000fe400078e000f */
[----:B------:R-:W-:-:S07]  /*19350*/  IMAD.MOV.U32 R21, RZ, RZ, 0x0 ;  /* 0x00000000ff157424 */ /* 0x000fce00078e00ff */
[----:B01----:R-:W-:Y:S05]  /*19360*/  CALL.REL.NOINC `($__internal_1_$__cuda_sm20_dsqrt_rn_f64_mediumpath_v1) ;  /* 0x00000010001c7944 */ /* 0x003fea0003c00000 */
.L_x_237:
[----:B------:R-:W-:Y:S05]  /*19370*/  BSYNC.RECONVERGENT B6 ;  /* 0x0000000000067941 */ /* 0x000fea0003800200 */
.L_x_236:
[----:B------:R-:W-:Y:S01]  /*19380*/  DADD R6, -RZ, |R38| ;  /* 0x00000000ff067229 */ /* 0x000fe20000000526 */
[----:B------:R-:W-:Y:S01]  /*19390*/  IMAD.MOV.U32 R8, RZ, RZ, 0x1 ;  /* 0x00000001ff087424 */ /* 0x000fe200078e00ff */
[----:B------:R-:W-:Y:S04]  /*193a0*/  BSSY.RECONVERGENT B6, `(.L_x_238) ;  /* 0x0000014000067945 */ /* 0x000fe80003800200 */
[----:B------:R-:W2:Y:S02]  /*193b0*/  MUFU.RCP64H R9, R7 ;  /* 0x0000000700097308 */ /* 0x000ea40000001800 */
[----:B--2---:R-:W-:-:S08]  /*193c0*/  DFMA R10, R8, -|R38|, 1 ;  /* 0x3ff00000080a742b */ /* 0x004fd00000000c26 */
[----:B------:R-:W-:-:S08]  /*193d0*/  DFMA R10, R10, R10, R10 ;  /* 0x0000000a0a0a722b */ /* 0x000fd0000000000a */
[----:B------:R-:W-:Y:S02]  /*193e0*/  DFMA R10, R8, R10, R8 ;  /* 0x0000000a080a722b */ /* 0x000fe40000000008 */
[----:B------:R-:W-:-:S06]  /*193f0*/  DADD R8, -|R30|, R4 ;  /* 0x000000001e087229 */ /* 0x000fcc0000000304 */
[----:B------:R-:W-:-:S04]  /*19400*/  DFMA R12, R10, -|R38|, 1 ;  /* 0x3ff000000a0c742b */ /* 0x000fc80000000c26 */
[----:B------:R-:W-:-:S04]  /*19410*/  FSETP.GEU.AND P1, PT, |R9|, 6.5827683646048100446e-37, PT ;  /* 0x036000000900780b */ /* 0x000fc80003f2e200 */
[----:B------:R-:W-:-:S08]  /*19420*/  DFMA R12, R10, R12, R10 ;  /* 0x0000000c0a0c722b */ /* 0x000fd0000000000a */
[----:B------:R-:W-:-:S08]  /*19430*/  DMUL R4, R8, R12 ;  /* 0x0000000c08047228 */ /* 0x000fd00000000000 */
[----:B------:R-:W-:-:S08]  /*19440*/  DFMA R10, R4, -|R38|, R8 ;  /* 0xc0000026040a722b */ /* 0x000fd00000000008 */
        /* <DEDUP_REMOVED lines=8> */
[----:B01----:R-:W-:Y:S05]  /*194d0*/  CALL.REL.NOINC `($__internal_0_$__cuda_sm20_div_rn_f64_full) ;  /* 0x0000000800207944 */ /* 0x003fea0003c00000 */
.L_x_239:
[----:B------:R-:W-:Y:S05]  /*194e0*/  BSYNC.RECONVERGENT B6 ;  /* 0x0000000000067941 */ /* 0x000fea0003800200 */
.L_x_238:
[----:B------:R-:W-:Y:S02]  /*194f0*/  IMAD.MOV.U32 R6, RZ, RZ, -0x66666666 ;  /* 0x9999999aff067424 */ /* 0x000fe400078e00ff */
[----:B------:R-:W-:-:S06]  /*19500*/  IMAD.MOV.U32 R7, RZ, RZ, 0x3f999999 ;  /* 0x3f999999ff077424 */ /* 0x000fcc00078e00ff */
[----:B------:R-:W-:-:S14]  /*19510*/  DSETP.GEU.AND P0, PT, R4, R6, PT ;  /* 0x000000060400722a */ /* 0x000fdc0003f0e000 */
[----:B------:R-:W-:-:S10]  /*19520*/  @!P0 DADD R4, -RZ, -R30 ;  /* 0x00000000ff048229 */ /* 0x000fd4000000091e */
[----:B------:R-:W-:-:S05]  /*19530*/  @!P0 LOP3.LUT R39, R39, 0x80000000, R5, 0xb8, !PT ;  /* 0x8000000027278812 */ /* 0x000fca00078eb805 */
[----:B------:R2:W-:Y:S01]  /*19540*/  @!P0 STL.64 [R2], R38 ;  /* 0x0000002602008387 */ /* 0x0005e20000100a00 */
[----:B------:R-:W-:Y:S05]  /*19550*/  @!P0 BRA `(.L_x_188) ;  /* 0x0000000400648947 */ /* 0x000fea0003800000 */
[----:B------:R-:W-:Y:S01]  /*19560*/  UMOV UR4, 0x11111111 ;  /* 0x1111111100047882 */ /* 0x000fe20000000000 */
[----:B------:R-:W-:Y:S01]  /*19570*/  UMOV UR5, 0x3f911111 ;  /* 0x3f91111100057882 */ /* 0x000fe20000000000 */
[----:B------:R-:W-:Y:S02]  /*19580*/  DSETP.GT.AND P0, PT, R26, R6, PT ;  /* 0x000000061a00722a */ /* 0x000fe40003f04000 */
[----:B------:R-:W-:-:S08]  /*19590*/  DFMA R4, R46, UR4, |R30| ;  /* 0x000000042e047c2b */ /* 0x000fd0000800041e */
[----:B------:R-:W-:-:S14]  /*195a0*/  DSETP.LEU.OR P0, PT, R4, R28, !P0 ;  /* 0x0000001c0400722a */ /* 0x000fdc000470b400 */
[----:B------:R-:W-:Y:S05]  /*195b0*/  @P0 BRA `(.L_x_240) ;  /* 0x0000000000140947 */ /* 0x000fea0003800000 */
[----:B------:R-:W3:Y:S02]  /*195c0*/  LDL.64 R4, [R19] ;  /* 0x0000000013047983 */ /* 0x000ee40000100a00 */
[----:B---3--:R-:W-:-:S07]  /*195d0*/  DADD R4, R4, R26 ;  /* 0x0000000004047229 */ /* 0x008fce000000001a */
[----:B------:R3:W-:Y:S04]  /*195e0*/  STL.64 [R18], R4 ;  /* 0x0000000412007387 */ /* 0x0007e80000100a00 */
[----:B------:R3:W-:Y:S01]  /*195f0*/  STL.64 [R2], RZ ;  /* 0x000000ff02007387 */ /* 0x0007e20000100a00 */
[----:B------:R-:W-:Y:S05]  /*19600*/  BRA `(.L_x_188) ;  /* 0x0000000400387947 */ /* 0x000fea0003800000 */
.L_x_240:
[----:B------:R-:W3:Y:S04]  /*19610*/  LDL.64 R16, [R19] ;  /* 0x0000000013107983 */ /* 0x000ee80000100a00 */
[----:B------:R-:W4:Y:S01]  /*19620*/  LDL.64 R28, [R22] ;  /* 0x00000000161c7983 */ /* 0x000f220000100a00 */
[----:B---3--:R-:W-:-:S06]  /*19630*/  DSETP.NEU.AND P0, PT, R16, RZ, PT ;  /* 0x000000ff1000722a */ /* 0x008fcc0003f0d000 */
[----:B----4-:R-:W-:-:S14]  /*19640*/  DSETP.GEU.OR P0, PT, R28, R6, P0 ;  /* 0x000000061c00722a */ /* 0x010fdc000070e400 */
[----:B------:R-:W-:Y:S01]  /*19650*/  @!P0 DMUL R8, R46, 1.5 ;  /* 0x3ff800002e088828 */ /* 0x000fe20000000000 */
[----:B------:R3:W-:Y:S01]  /*19660*/  @!P0 STL.64 [R18], R28 ;  /* 0x0000001c12008387 */ /* 0x0007e20000100a00 */
[----:B------:R-:W-:-:S08]  /*19670*/  @!P0 DADD R4, -RZ, -R36 ;  /* 0x00000000ff048229 */ /* 0x000fd00000000924 */
[----:B------:R-:W-:Y:S02]  /*19680*/  @!P0 IMAD.MOV.U32 R4, RZ, RZ, R8 ;  /* 0x000000ffff048224 */ /* 0x000fe400078e0008 */
[----:B------:R-:W-:-:S05]  /*19690*/  @!P0 LOP3.LUT R5, R9, 0x80000000, R5, 0xb8, !PT ;  /* 0x8000000009058812 */ /* 0x000fca00078eb805 */
[----:B------:R3:W-:Y:S01]  /*196a0*/  @!P0 STL.64 [R2], R4 ;  /* 0x0000000402008387 */ /* 0x0007e20000100a00 */
[----:B------:R-:W-:Y:S05]  /*196b0*/  @!P0 BRA `(.L_x_188) ;  /* 0x00000004000c8947 */ /* 0x000fea0003800000 */
[----:B------:R-:W-:-:S06]  /*196c0*/  DSETP.GT.AND P0, PT, R16, RZ, PT ;  /* 0x000000ff1000722a */ /* 0x000fcc0003f04000 */
[----:B------:R-:W-:-:S14]  /*196d0*/  DSETP.GEU.OR P0, PT, R28, R6, !P0 ;  /* 0x000000061c00722a */ /* 0x000fdc000470e400 */
[----:B---3--:R-:W-:Y:S01]  /*196e0*/  @!P0 DMUL R4, R44, 1.5 ;  /* 0x3ff800002c048828 */ /* 0x008fe20000000000 */
[----:B------:R4:W-:Y:S01]  /*196f0*/  @!P0 STL.64 [R18], R16 ;  /* 0x0000001012008387 */ /* 0x0009e20000100a00 */
[----:B------:R-:W-:-:S10]  /*19700*/  @!P0 DADD R30, -RZ, -R30 ;  /* 0x00000000ff1e8229 */ /* 0x000fd4000000091e */
[----:B------:R-:W-:-:S05]  /*19710*/  @!P0 LOP3.LUT R5, R5, 0x80000000, R31, 0xb8, !PT ;  /* 0x8000000005058812 */ /* 0x000fca00078eb81f */
[----:B------:R4:W-:Y:S01]  /*19720*/  @!P0 STL.64 [R2], R4 ;  /* 0x0000000402008387 */ /* 0x0009e20000100a00 */
[----:B------:R-:W-:Y:S05]  /*19730*/  @!P0 BRA `(.L_x_188) ;  /* 0x0000000000ec8947 */ /* 0x000fea0003800000 */
[----:B----4-:R-:W3:Y:S01]  /*19740*/  MUFU.RCP64H R5, 1.0999994277954101562 ;  /* 0x3ff1999900057908 */ /* 0x010ee20000001800 */
[----:B------:R-:W-:Y:S01]  /*19750*/  IMAD.MOV.U32 R8, RZ, RZ, -0x66666666 ;  /* 0x9999999aff087424 */ /* 0x000fe200078e00ff */
[----:B------:R-:W-:Y:S01]  /*19760*/  MOV R4, 0x1 ;  /* 0x0000000100047802 */ /* 0x000fe20000000f00 */
[----:B------:R-:W-:Y:S01]  /*19770*/  IMAD.MOV.U32 R9, RZ, RZ, 0x3ff19999 ;  /* 0x3ff19999ff097424 */ /* 0x000fe200078e00ff */
[----:B------:R-:W-:Y:S01]  /*19780*/  FSETP.GEU.AND P1, PT, |R27|, 6.5827683646048100446e-37, PT ;  /* 0x036000001b00780b */ /* 0x000fe20003f2e200 */
[----:B------:R-:W-:Y:S04]  /*19790*/  BSSY.RECONVERGENT B6, `(.L_x_241) ;  /* 0x0000013000067945 */ /* 0x000fe80003800200 */
[----:B---3--:R-:W-:-:S08]  /*197a0*/  DFMA R6, R4, -R8, 1 ;  /* 0x3ff000000406742b */ /* 0x008fd00000000808 */
[----:B------:R-:W-:-:S08]  /*197b0*/  DFMA R6, R6, R6, R6 ;  /* 0x000000060606722b */ /* 0x000fd00000000006 */
[----:B------:R-:W-:-:S08]  /*197c0*/  DFMA R6, R4, R6, R4 ;  /* 0x000000060406722b */ /* 0x000fd00000000004 */
[----:B------:R-:W-:-:S08]  /*197d0*/  DFMA R4, R6, -R8, 1 ;  /* 0x3ff000000604742b */ /* 0x000fd00000000808 */
[----:B------:R-:W-:-:S08]  /*197e0*/  DFMA R4, R6, R4, R6 ;  /* 0x000000040604722b */ /* 0x000fd00000000006 */
[----:B------:R-:W-:-:S08]  /*197f0*/  DMUL R6, R4, R26 ;  /* 0x0000001a04067228 */ /* 0x000fd00000000000 */
[----:B------:R-:W-:-:S08]  /*19800*/  DFMA R8, R6, -R8, R26 ;  /* 0x800000080608722b */ /* 0x000fd0000000001a */
[----:B------:R-:W-:-:S10]  /*19810*/  DFMA R4, R4, R8, R6 ;  /* 0x000000080404722b */ /* 0x000fd40000000006 */
[----:B------:R-:W-:-:S05]  /*19820*/  FFMA R0, RZ, 1.8874999284744262695, R5 ;  /* 0x3ff19999ff007823 */ /* 0x000fca0000000005 */
[----:B------:R-:W-:-:S13]  /*19830*/  FSETP.GT.AND P0, PT, |R0|, 1.469367938527859385e-39, PT ;  /* 0x001000000000780b */ /* 0x000fda0003f04200 */
[----:B------:R-:W-:Y:S05]  /*19840*/  @P0 BRA P1, `(.L_x_242) ;  /* 0x00000000001c0947 */ /* 0x000fea0000800000 */
[----:B------:R-:W-:Y:S01]  /*19850*/  IMAD.MOV.U32 R4, RZ, RZ, R26 ;  /* 0x000000ffff047224 */ /* 0x000fe200078e001a */
[----:B------:R-:W-:Y:S01]  /*19860*/  MOV R20, 0x198c0 ;  /* 0x000198c000147802 */ /* 0x000fe20000000f00 */
[----:B------:R-:W-:Y:S02]  /*19870*/  IMAD.MOV.U32 R5, RZ, RZ, R27 ;  /* 0x000000ffff057224 */ /* 0x000fe400078e001b */
[----:B------:R-:W-:Y:S02]  /*19880*/  IMAD.MOV.U32 R6, RZ, RZ, -0x66666666 ;  /* 0x9999999aff067424 */ /* 0x000fe400078e00ff */
[----:B------:R-:W-:Y:S02]  /*19890*/  IMAD.MOV.U32 R7, RZ, RZ, 0x3ff19999 ;  /* 0x3ff19999ff077424 */ /* 0x000fe400078e00ff */
[----:B------:R-:W-:-:S07]  /*198a0*/  IMAD.MOV.U32 R21, RZ, RZ, 0x0 ;  /* 0x00000000ff157424 */ /* 0x000fce00078e00ff */
[----:B012---:R-:W-:Y:S05]  /*198b0*/  CALL.REL.NOINC `($__internal_0_$__cuda_sm20_div_rn_f64_full) ;  /* 0x0000000400287944 */ /* 0x007fea0003c00000 */
.L_x_242:
[----:B------:R-:W-:Y:S05]  /*198c0*/  BSYNC.RECONVERGENT B6 ;  /* 0x0000000000067941 */ /* 0x000fea0003800200 */
.L_x_241:
[----:B------:R-:W3:Y:S01]  /*198d0*/  MUFU.RCP64H R7, 1.0999994277954101562 ;  /* 0x3ff1999900077908 */ /* 0x000ee20000001800 */
[----:B------:R-:W-:Y:S01]  /*198e0*/  IMAD.MOV.U32 R8, RZ, RZ, -0x66666666 ;  /* 0x9999999aff087424 */ /* 0x000fe200078e00ff */
[----:B------:R-:W-:Y:S01]  /*198f0*/  FSETP.GEU.AND P1, PT, |R17|, 6.5827683646048100446e-37, PT ;  /* 0x036000001100780b */ /* 0x000fe20003f2e200 */
[----:B------:R-:W-:Y:S01]  /*19900*/  IMAD.MOV.U32 R9, RZ, RZ, 0x3ff19999 ;  /* 0x3ff19999ff097424 */ /* 0x000fe200078e00ff */
[----:B------:R-:W-:Y:S01]  /*19910*/  BSSY.RECONVERGENT B6, `(.L_x_243) ;  /* 0x0000017000067945 */ /* 0x000fe20003800200 */
[----:B------:R-:W-:Y:S01]  /*19920*/  IMAD.MOV.U32 R6, RZ, RZ, 0x1 ;  /* 0x00000001ff067424 */ /* 0x000fe200078e00ff */
[----:B------:R-:W-:-:S05]  /*19930*/  DADD R28, R28, R4 ;  /* 0x000000001c1c7229 */ /* 0x000fca0000000004 */
        /* <DEDUP_REMOVED lines=18> */
[----:B------:R-:W-:Y:S01]  /*19a60*/  MOV R6, R4 ;  /* 0x0000000400067202 */ /* 0x000fe20000000f00 */
[----:B------:R-:W-:-:S07]  /*19a70*/  IMAD.MOV.U32 R7, RZ, RZ, R5 ;  /* 0x000000ffff077224 */ /* 0x000fce00078e0005 */
.L_x_244:
[----:B------:R-:W-:Y:S05]  /*19a80*/  BSYNC.RECONVERGENT B6 ;  /* 0x0000000000067941 */ /* 0x000fea0003800200 */
.L_x_243:
[----:B------:R-:W-:Y:S02]  /*19a90*/  DMUL R46, R46, 1.5 ;  /* 0x3ff800002e2e7828 */ /* 0x000fe40000000000 */
[----:B------:R-:W-:Y:S02]  /*19aa0*/  DADD R36, -RZ, -R36 ;  /* 0x00000000ff247229 */ /* 0x000fe40000000924 */
[----:B------:R-:W-:-:S07]  /*19ab0*/  DADD R28, R28, R6 ;  /* 0x000000001c1c7229 */ /* 0x000fce0000000006 */
[----:B------:R3:W-:Y:S01]  /*19ac0*/  STL.64 [R18], R28 ;  /* 0x0000001c12007387 */ /* 0x0007e20000100a00 */
[----:B------:R-:W-:-:S05]  /*19ad0*/  LOP3.LUT R47, R47, 0x80000000, R37, 0xb8, !PT ;  /* 0x800000002f2f7812 */ /* 0x000fca00078eb825 */
[----:B------:R3:W-:Y:S02]  /*19ae0*/  STL.64 [R2], R46 ;  /* 0x0000002e02007387 */ /* 0x0007e40000100a00 */
.L_x_188:
[----:B------:R-:W-:Y:S05]  /*19af0*/  BSYNC.RECONVERGENT B8 ;  /* 0x0000000000087941 */ /* 0x000fea0003800200 */
.L_x_187:
[----:B------:R-:W2:Y:S01]  /*19b00*/  LDL R20, [R1+0x34] ;  /* 0x0000340001147983 */ /* 0x000ea20000100800 */
[----:B------:R0:W-:Y:S05]  /*19b10*/  BMOV.32 B6, R23 ;  /* 0x0000001706007356 */ /* 0x0001ea0000000000 */
[----:B------:R-:W2:Y:S01]  /*19b20*/  LDL R21, [R1+0x38] ;  /* 0x0000380001157983 */ /* 0x000ea20000100800 */
[----:B------:R0:W-:Y:S05]  /*19b30*/  BMOV.32 B7, R24 ;  /* 0x0000001807007356 */ /* 0x0001ea0000000000 */
[----:B------:R0:W-:Y:S05]  /*19b40*/  BMOV.32 B8, R25 ;  /* 0x0000001908007356 */ /* 0x0001ea0000000000 */
[----:B01234-:R-:W2:Y:S04]  /*19b50*/  LDL R2, [R1+0x20] ;  /* 0x0000200001027983 */ /* 0x01fea80000100800 */
[----:B------:R-:W2:Y:S04]  /*19b60*/  LDL R16, [R1+0x24] ;  /* 0x0000240001107983 */ /* 0x000ea80000100800 */
        /* <DEDUP_REMOVED lines=21> */
[----:B-----5:R-:W2:Y:S04]  /*19cc0*/  LDL R52, [R1+0x84] ;  /* 0x0000840001347983 */ /* 0x020ea80000100800 */
[----:B------:R-:W2:Y:S04]  /*19cd0*/  LDL R53, [R1+0x88] ;  /* 0x0000880001357983 */ /* 0x000ea80000100800 */
[----:B------:R-:W2:Y:S04]  /*19ce0*/  LDL R54, [R1+0x8c] ;  /* 0x00008c0001367983 */ /* 0x000ea80000100800 */
[----:B------:R-:W2:Y:S04]  /*19cf0*/  LDL R55, [R1+0x90] ;  /* 0x0000900001377983 */ /* 0x000ea80000100800 */
[----:B------:R-:W2:Y:S04]  /*19d00*/  LDL R60, [R1+0x94] ;  /* 0x00009400013c7983 */ /* 0x000ea80000100800 */
[----:B------:R-:W2:Y:S04]  /*19d10*/  LDL R61, [R1+0x98] ;  /* 0x00009800013d7983 */ /* 0x000ea80000100800 */
[----:B------:R-:W2:Y:S04]  /*19d20*/  LDL R62, [R1+0x9c] ;  /* 0x00009c00013e7983 */ /* 0x000ea80000100800 */
[----:B------:R0:W2:Y:S02]  /*19d30*/  LDL R63, [R1+0xa0] ;  /* 0x0000a000013f7983 */ /* 0x0000a40000100800 */
[----:B0-----:R-:W-:Y:S01]  /*19d40*/  VIADD R1, R1, 0xa8 ;  /* 0x000000a801017836 */ /* 0x001fe20000000000 */
[----:B--2---:R-:W-:Y:S06]  /*19d50*/  RET.REL.NODEC R20 `(_Z21calculateAllInterInfoP6PlayerP5PointP5rType) ;  /* 0xfffffe6014a87950 */ /* 0x004fec0003c3ffff */
        .weak           $__internal_0_$__cuda_sm20_div_rn_f64_full
        .type           $__internal_0_$__cuda_sm20_div_rn_f64_full,@function
        .size           $__internal_0_$__cuda_sm20_div_rn_f64_full,($__internal_1_$__cuda_sm20_dsqrt_rn_f64_mediumpath_v1 - $__internal_0_$__cuda_sm20_div_rn_f64_full)
$__internal_0_$__cuda_sm20_div_rn_f64_full:
[----:B------:R-:W-:Y:S02]  /*19d60*/  VIADD R1, R1, 0xffffffe0 ;  /* 0xffffffe001017836 */ /* 0x000fe40000000000 */
[----:B------:R-:W-:-:S03]  /*19d70*/  IMAD.MOV.U32 R3, RZ, RZ, R5 ;  /* 0x000000ffff037224 */ /* 0x000fc600078e0005 */
[----:B------:R-:W-:Y:S04]  /*19d80*/  STL [R1+0x18], R23 ;  /* 0x0000181701007387 */ /* 0x000fe80000100800 */
[----:B------:R-:W-:Y:S04]  /*19d90*/  STL [R1+0x14], R22 ;  /* 0x0000141601007387 */ /* 0x000fe80000100800 */
[----:B------:R-:W-:Y:S04]  /*19da0*/  STL [R1+0x10], R19 ;  /* 0x0000101301007387 */ /* 0x000fe80000100800 */
[----:B------:R-:W-:Y:S04]  /*19db0*/  STL [R1+0xc], R18 ;  /* 0x00000c1201007387 */ /* 0x000fe80000100800 */
[----:B------:R-:W-:Y:S04]  /*19dc0*/  STL [R1+0x8], R17 ;  /* 0x0000081101007387 */ /* 0x000fe80000100800 */
[----:B------:R-:W-:Y:S04]  /*19dd0*/  STL [R1+0x4], R16 ;  /* 0x0000041001007387 */ /* 0x000fe80000100800 */
[----:B------:R0:W-:Y:S02]  /*19de0*/  STL [R1], R2 ;  /* 0x0000000201007387 */ /* 0x0001e40000100800 */
[----:B0-----:R-:W-:Y:S01]  /*19df0*/  IMAD.MOV.U32 R2, RZ, RZ, R4 ;  /* 0x000000ffff027224 */ /* 0x001fe200078e0004 */
[C---:B------:R-:W-:Y:S01]  /*19e00*/  FSETP.GEU.AND P0, PT, |R7|.reuse, 1.469367938527859385e-39, PT ;  /* 0x001000000700780b */ /* 0x040fe20003f0e200 */
[----:B------:R-:W-:Y:S01]  /*19e10*/  IMAD.MOV.U32 R4, RZ, RZ, 0x1 ;  /* 0x00000001ff047424 */ /* 0x000fe200078e00ff */
[----:B------:R-:W-:Y:S01]  /*19e20*/  LOP3.LUT R8, R7, 0x800fffff, RZ, 0xc0, !PT ;  /* 0x800fffff07087812 */ /* 0x000fe200078ec0ff */
[----:B------:R-:W-:Y:S01]  /*19e30*/  IMAD.MOV.U32 R16, RZ, RZ, 0x1ca00000 ;  /* 0x1ca00000ff107424 */ /* 0x000fe200078e00ff */
[----:B------:R-:W-:Y:S01]  /*19e40*/  FSETP.GEU.AND P2, PT, |R3|, 1.469367938527859385e-39, PT ;  /* 0x001000000300780b */ /* 0x000fe20003f4e200 */
[----:B------:R-:W-:Y:S01]  /*19e50*/  BSSY.RECONVERGENT B0, `(.L_x_245) ;  /* 0x000004f000007945 */ /* 0x000fe20003800200 */
[----:B------:R-:W-:Y:S01]  /*19e60*/  LOP3.LUT R9, R8, 0x3ff00000, RZ, 0xfc, !PT ;  /* 0x3ff0000008097812 */ /* 0x000fe200078efcff */
[----:B------:R-:W-:Y:S01]  /*19e70*/  IMAD.MOV.U32 R8, RZ, RZ, R6 ;  /* 0x000000ffff087224 */ /* 0x000fe200078e0006 */
[----:B------:R-:W-:-:S02]  /*19e80*/  LOP3.LUT R18, R7, 0x7ff00000, RZ, 0xc0, !PT ;  /* 0x7ff0000007127812 */ /* 0x000fc400078ec0ff */
[----:B------:R-:W-:-:S03]  /*19e90*/  LOP3.LUT R19, R3, 0x7ff00000, RZ, 0xc0, !PT ;  /* 0x7ff0000003137812 */ /* 0x000fc600078ec0ff */
[----:B------:R-:W-:Y:S01]  /*19ea0*/  @!P0 DMUL R8, R6, 8.98846567431157953865e+307 ;  /* 0x7fe0000006088828 */ /* 0x000fe20000000000 */
[----:B------:R-:W-:Y:S01]  /*19eb0*/  ISETP.GE.U32.AND P1, PT, R19, R18, PT ;  /* 0x000000121300720c */ /* 0x000fe20003f26070 */
[----:B------:R-:W-:Y:S02]  /*19ec0*/  IMAD.MOV.U32 R17, RZ, RZ, R19 ;  /* 0x000000ffff117224 */ /* 0x000fe400078e0013 */
[----:B------:R-:W-:Y:S02]  /*19ed0*/  IMAD.MOV.U32 R0, RZ, RZ, R18 ;  /* 0x000000ffff007224 */ /* 0x000fe400078e0012 */
[----:B------:R-:W0:Y:S04]  /*19ee0*/  MUFU.RCP64H R5, R9 ;  /* 0x0000000900057308 */ /* 0x000e280000001800 */
[----:B------:R-:W-:-:S04]  /*19ef0*/  @!P0 LOP3.LUT R0, R9, 0x7ff00000, RZ, 0xc0, !PT ;  /* 0x7ff0000009008812 */ /* 0x000fc800078ec0ff */
[----:B------:R-:W-:Y:S01]  /*19f00*/  IADD3 R23, PT, PT, R0, -0x1, RZ ;  /* 0xffffffff00177810 */ /* 0x000fe20007ffe0ff */
[----:B0-----:R-:W-:-:S08]  /*19f10*/  DFMA R10, R4, -R8, 1 ;  /* 0x3ff00000040a742b */ /* 0x001fd00000000808 */
[----:B------:R-:W-:-:S08]  /*19f20*/  DFMA R10, R10, R10, R10 ;  /* 0x0000000a0a0a722b */ /* 0x000fd0000000000a */
[----:B------:R-:W-:Y:S01]  /*19f30*/  DFMA R12, R4, R10, R4 ;  /* 0x0000000a040c722b */ /* 0x000fe20000000004 */
[----:B------:R-:W-:Y:S01]  /*19f40*/  SEL R11, R16, 0x63400000, !P1 ;  /* 0x63400000100b7807 */ /* 0x000fe20004800000 */
[----:B------:R-:W-:-:S03]  /*19f50*/  IMAD.MOV.U32 R10, RZ, RZ, R2 ;  /* 0x000000ffff0a7224 */ /* 0x000fc600078e0002 */
[C-C-:B------:R-:W-:Y:S02]  /*19f60*/  @!P2 LOP3.LUT R4, R11.reuse, 0x80000000, R3.reuse, 0xf8, !PT ;  /* 0x800000000b04a812 */ /* 0x140fe400078ef803 */
[----:B------:R-:W-:Y:S01]  /*19f70*/  LOP3.LUT R11, R11, 0x800fffff, R3, 0xf8, !PT ;  /* 0x800fffff0b0b7812 */ /* 0x000fe200078ef803 */
[----:B------:R-:W-:Y:S01]  /*19f80*/  DFMA R14, R12, -R8, 1 ;  /* 0x3ff000000c0e742b */ /* 0x000fe20000000808 */
[----:B------:R-:W-:Y:S01]  /*19f90*/  @!P2 LOP3.LUT R5, R4, 0x100000, RZ, 0xfc, !PT ;  /* 0x001000000405a812 */ /* 0x000fe200078efcff */
[----:B------:R-:W-:-:S06]  /*19fa0*/  @!P2 IMAD.MOV.U32 R4, RZ, RZ, RZ ;  /* 0x000000ffff04a224 */ /* 0x000fcc00078e00ff */
[----:B------:R-:W-:Y:S02]  /*19fb0*/  @!P2 DFMA R10, R10, 2, -R4 ;  /* 0x400000000a0aa82b */ /* 0x000fe40000000804 */
[----:B------:R-:W-:-:S08]  /*19fc0*/  DFMA R14, R12, R14, R12 ;  /* 0x0000000e0c0e722b */ /* 0x000fd0000000000c */
[----:B------:R-:W-:Y:S01]  /*19fd0*/  @!P2 LOP3.LUT R17, R11, 0x7ff00000, RZ, 0xc0, !PT ;  /* 0x7ff000000b11a812 */ /* 0x000fe200078ec0ff */
[----:B------:R-:W-:-:S04]  /*19fe0*/  DMUL R4, R14, R10 ;  /* 0x0000000a0e047228 */ /* 0x000fc80000000000 */
[----:B------:R-:W-:-:S04]  /*19ff0*/  VIADD R22, R17, 0xffffffff ;  /* 0xffffffff11167836 */ /* 0x000fc80000000000 */
[----:B------:R-:W-:Y:S01]  /*1a000*/  DFMA R12, R4, -R8, R10 ;  /* 0x80000008040c722b */ /* 0x000fe2000000000a */
[----:B------:R-:W-:-:S04]  /*1a010*/  ISETP.GT.U32.AND P0, PT, R22, 0x7feffffe, PT ;  /* 0x7feffffe1600780c */ /* 0x000fc80003f04070 */
[----:B------:R-:W-:-:S03]  /*1a020*/  ISETP.GT.U32.OR P0, PT, R23, 0x7feffffe, P0 ;  /* 0x7feffffe1700780c */ /* 0x000fc60000704470 */
[----:B------:R-:W-:-:S10]  /*1a030*/  DFMA R12, R14, R12, R4 ;  /* 0x0000000c0e0c722b */ /* 0x000fd40000000004 */
[----:B------:R-:W-:Y:S05]  /*1a040*/  @P0 BRA `(.L_x_246) ;  /* 0x0000000000680947 */ /* 0x000fea0003800000 */
[CC--:B------:R-:W-:Y:S01]  /*1a050*/  VIADDMNMX R0, R19.reuse, -R18.reuse, 0xb9600000, !PT ;  /* 0xb960000013007446 */ /* 0x0c0fe20007800912 */
[----:B------:R-:W-:Y:S01]  /*1a060*/  IMAD.MOV.U32 R2, RZ, RZ, RZ ;  /* 0x000000ffff027224 */ /* 0x000fe200078e00ff */
[----:B------:R-:W-:Y:S02]  /*1a070*/  ISETP.GE.U32.AND P0, PT, R19, R18, PT ;  /* 0x000000121300720c */ /* 0x000fe40003f06070 */
[----:B------:R-:W-:Y:S02]  /*1a080*/  VIMNMX R0, PT, PT, R0, 0x46a00000, PT ;  /* 0x46a0000000007848 */ /* 0x000fe40003fe0100 */
[----:B------:R-:W-:-:S05]  /*1a090*/  SEL R3, R16, 0x63400000, !P0 ;  /* 0x6340000010037807 */ /* 0x000fca0004000000 */
[----:B------:R-:W-:-:S04]  /*1a0a0*/  IMAD.IADD R0, R0, 0x1, -R3 ;  /* 0x0000000100007824 */ /* 0x000fc800078e0a03 */
[----:B------:R-:W-:-:S06]  /*1a0b0*/  VIADD R3, R0, 0x7fe00000 ;  /* 0x7fe0000000037836 */ /* 0x000fcc0000000000 */
[----:B------:R-:W-:-:S10]  /*1a0c0*/  DMUL R4, R12, R2 ;  /* 0x000000020c047228 */ /* 0x000fd40000000000 */
[----:B------:R-:W-:-:S13]  /*1a0d0*/  FSETP.GTU.AND P0, PT, |R5|, 1.469367938527859385e-39, PT ;  /* 0x001000000500780b */ /* 0x000fda0003f0c200 */
[----:B------:R-:W-:Y:S05]  /*1a0e0*/  @P0 BRA `(.L_x_247) ;  /* 0x0000000000940947 */ /* 0x000fea0003800000 */
[----:B------:R-:W-:Y:S01]  /*1a0f0*/  DFMA R8, R12, -R8, R10 ;  /* 0x800000080c08722b */ /* 0x000fe2000000000a */
[----:B------:R-:W-:-:S09]  /*1a100*/  IMAD.MOV.U32 R2, RZ, RZ, RZ ;  /* 0x000000ffff027224 */ /* 0x000fd200078e00ff */
[C---:B------:R-:W-:Y:S02]  /*1a110*/  FSETP.NEU.AND P0, PT, R9.reuse, RZ, PT ;  /* 0x000000ff0900720b */ /* 0x040fe40003f0d000 */
[----:B------:R-:W-:-:S04]  /*1a120*/  LOP3.LUT R11, R9, 0x80000000, R7, 0x48, !PT ;  /* 0x80000000090b7812 */ /* 0x000fc800078e4807 */
[----:B------:R-:W-:-:S07]  /*1a130*/  LOP3.LUT R3, R11, R3, RZ, 0xfc, !PT ;  /* 0x000000030b037212 */ /* 0x000fce00078efcff */
[----:B------:R-:W-:Y:S05]  /*1a140*/  @!P0 BRA `(.L_x_247) ;  /* 0x00000000007c8947 */ /* 0x000fea0003800000 */
[----:B------:R-:W-:Y:S01]  /*1a150*/  IMAD.MOV R7, RZ, RZ, -R0 ;  /* 0x000000ffff077224 */ /* 0x000fe200078e0a00 */
[----:B------:R-:W-:Y:S01]  /*1a160*/  DMUL.RP R2, R12, R2 ;  /* 0x000000020c027228 */ /* 0x000fe20000008000 */
[----:B------:R-:W-:-:S06]  /*1a170*/  IMAD.MOV.U32 R6, RZ, RZ, RZ ;  /* 0x000000ffff067224 */ /* 0x000fcc00078e00ff */
[----:B------:R-:W-:-:S03]  /*1a180*/  DFMA R6, R4, -R6, R12 ;  /* 0x800000060406722b */ /* 0x000fc6000000000c */
[----:B------:R-:W-:-:S03]  /*1a190*/  LOP3.LUT R11, R3, R11, RZ, 0x3c, !PT ;  /* 0x0000000b030b7212 */ /* 0x000fc600078e3cff */
[----:B------:R-:W-:-:S04]  /*1a1a0*/  IADD3 R6, PT, PT, -R0, -0x43300000, RZ ;  /* 0xbcd0000000067810 */ /* 0x000fc80007ffe1ff */
[----:B------:R-:W-:-:S04]  /*1a1b0*/  FSETP.NEU.AND P0, PT, |R7|, R6, PT ;  /* 0x000000060700720b */ /* 0x000fc80003f0d200 */
[----:B------:R-:W-:Y:S02]  /*1a1c0*/  FSEL R4, R2, R4, !P0 ;  /* 0x0000000402047208 */ /* 0x000fe40004000000 */
[----:B------:R-:W-:Y:S01]  /*1a1d0*/  FSEL R5, R11, R5, !P0 ;  /* 0x000000050b057208 */ /* 0x000fe20004000000 */
[----:B------:R-:W-:Y:S06]  /*1a1e0*/  BRA `(.L_x_247) ;  /* 0x0000000000547947 */ /* 0x000fec0003800000 */
.L_x_246:
[----:B------:R-:W-:-:S14]  /*1a1f0*/  DSETP.NAN.AND P0, PT, R2, R2, PT ;  /* 0x000000020200722a */ /* 0x000fdc0003f08000 */
[----:B------:R-:W-:Y:S05]  /*1a200*/  @P0 BRA `(.L_x_248) ;  /* 0x0000000000440947 */ /* 0x000fea0003800000 */
[----:B------:R-:W-:-:S14]  /*1a210*/  DSETP.NAN.AND P0, PT, R6, R6, PT ;  /* 0x000000060600722a */ /* 0x000fdc0003f08000 */
[----:B------:R-:W-:Y:S05]  /*1a220*/  @P0 BRA `(.L_x_249) ;  /* 0x0000000000300947 */ /* 0x000fea0003800000 */
[----:B------:R-:W-:Y:S01]  /*1a230*/  ISETP.NE.AND P0, PT, R17, R0, PT ;  /* 0x000000001100720c */ /* 0x000fe20003f05270 */
[----:B------:R-:W-:Y:S02]  /*1a240*/  IMAD.MOV.U32 R4, RZ, RZ, 0x0 ;  /* 0x00000000ff047424 */ /* 0x000fe400078e00ff */
[----:B------:R-:W-:-:S10]  /*1a250*/  IMAD.MOV.U32 R5, RZ, RZ, -0x80000 ;  /* 0xfff80000ff057424 */ /* 0x000fd400078e00ff */
[----:B------:R-:W-:Y:S05]  /*1a260*/  @!P0 BRA `(.L_x_247) ;  /* 0x0000000000348947 */ /* 0x000fea0003800000 */
[----:B------:R-:W-:Y:S02]  /*1a270*/  ISETP.NE.AND P0, PT, R17, 0x7ff00000, PT ;  /* 0x7ff000001100780c */ /* 0x000fe40003f05270 */
[----:B------:R-:W-:Y:S02]  /*1a280*/  LOP3.LUT R5, R3, 0x80000000, R7, 0x48, !PT ;  /* 0x8000000003057812 */ /* 0x000fe400078e4807 */
[----:B------:R-:W-:-:S13]  /*1a290*/  ISETP.EQ.OR P0, PT, R0, RZ, !P0 ;  /* 0x000000ff0000720c */ /* 0x000fda0004702670 */
[----:B------:R-:W-:Y:S01]  /*1a2a0*/  @P0 LOP3.LUT R0, R5, 0x7ff00000, RZ, 0xfc, !PT ;  /* 0x7ff0000005000812 */ /* 0x000fe200078efcff */
[----:B------:R-:W-:Y:S02]  /*1a2b0*/  @!P0 IMAD.MOV.U32 R4, RZ, RZ, RZ ;  /* 0x000000ffff048224 */ /* 0x000fe400078e00ff */
[----:B------:R-:W-:Y:S02]  /*1a2c0*/  @P0 IMAD.MOV.U32 R4, RZ, RZ, RZ ;  /* 0x000000ffff040224 */ /* 0x000fe400078e00ff */
[----:B------:R-:W-:Y:S01]  /*1a2d0*/  @P0 IMAD.MOV.U32 R5, RZ, RZ, R0 ;  /* 0x000000ffff050224 */ /* 0x000fe200078e0000 */
[----:B------:R-:W-:Y:S06]  /*1a2e0*/  BRA `(.L_x_247) ;  /* 0x0000000000147947 */ /* 0x000fec0003800000 */
.L_x_249:
[----:B------:R-:W-:Y:S01]  /*1a2f0*/  LOP3.LUT R5, R7, 0x80000, RZ, 0xfc, !PT ;  /* 0x0008000007057812 */ /* 0x000fe200078efcff */
[----:B------:R-:W-:Y:S01]  /*1a300*/  IMAD.MOV.U32 R4, RZ, RZ, R6 ;  /* 0x000000ffff047224 */ /* 0x000fe200078e0006 */
[----:B------:R-:W-:Y:S06]  /*1a310*/  BRA `(.L_x_247) ;  /* 0x0000000000087947 */ /* 0x000fec0003800000 */
.L_x_248:
[----:B------:R-:W-:Y:S01]  /*1a320*/  LOP3.LUT R5, R3, 0x80000, RZ, 0xfc, !PT ;  /* 0x0008000003057812 */ /* 0x000fe200078efcff */
[----:B------:R-:W-:-:S07]  /*1a330*/  IMAD.MOV.U32 R4, RZ, RZ, R2 ;  /* 0x000000ffff047224 */ /* 0x000fce00078e0002 */
.L_x_247:
[----:B------:R-:W-:Y:S05]  /*1a340*/  BSYNC.RECONVERGENT B0 ;  /* 0x0000000000007941 */ /* 0x000fea0003800200 */
.L_x_245:
[----:B------:R-:W2:Y:S04]  /*1a350*/  LDL R2, [R1] ;  /* 0x0000000001027983 */ /* 0x000ea80000100800 */
[----:B------:R-:W2:Y:S04]  /*1a360*/  LDL R16, [R1+0x4] ;  /* 0x0000040001107983 */ /* 0x000ea80000100800 */
[----:B------:R-:W2:Y:S04]  /*1a370*/  LDL R17, [R1+0x8] ;  /* 0x0000080001117983 */ /* 0x000ea80000100800 */
[----:B------:R-:W2:Y:S04]  /*1a380*/  LDL R18, [R1+0xc] ;  /* 0x00000c0001127983 */ /* 0x000ea80000100800 */
[----:B------:R-:W2:Y:S04]  /*1a390*/  LDL R19, [R1+0x10] ;  /* 0x0000100001137983 */ /* 0x000ea80000100800 */
[----:B------:R-:W2:Y:S04]  /*1a3a0*/  LDL R22, [R1+0x14] ;  /* 0x0000140001167983 */ /* 0x000ea80000100800 */
[----:B------:R0:W2:Y:S02]  /*1a3b0*/  LDL R23, [R1+0x18] ;  /* 0x0000180001177983 */ /* 0x0000a40000100800 */
[----:B0-----:R-:W-:Y:S01]  /*1a3c0*/  IADD3 R1, PT, PT, R1, 0x20, RZ ;  /* 0x0000002001017810 */ /* 0x001fe20007ffe0ff */
[----:B--2---:R-:W-:Y:S06]  /*1a3d0*/  RET.REL.NODEC R20 `(_Z21calculateAllInterInfoP6PlayerP5PointP5rType) ;  /* 0xfffffe5c14087950 */ /* 0x004fec0003c3ffff */
        .weak           $__internal_1_$__cuda_sm20_dsqrt_rn_f64_mediumpath_v1
        .type           $__internal_1_$__cuda_sm20_dsqrt_rn_f64_mediumpath_v1,@function
        .size           $__internal_1_$__cuda_sm20_dsqrt_rn_f64_mediumpath_v1,(.L_x_257 - $__internal_1_$__cuda_sm20_dsqrt_rn_f64_mediumpath_v1)
$__internal_1_$__cuda_sm20_dsqrt_rn_f64_mediumpath_v1:
[----:B------:R-:W-:Y:S02]  /*1a3e0*/  VIADD R1, R1, 0xfffffff8 ;  /* 0xfffffff801017836 */ /* 0x000fe40000000000 */
[----:B------:R-:W-:-:S03]  /*1a3f0*/  IMAD.MOV.U32 R3, RZ, RZ, R5 ;  /* 0x000000ffff037224 */ /* 0x000fc600078e0005 */
[----:B------:R0:W-:Y:S02]  /*1a400*/  STL [R1], R2 ;  /* 0x0000000201007387 */ /* 0x0001e40000100800 */
[----:B0-----:R-:W-:Y:S01]  /*1a410*/  IMAD.MOV.U32 R2, RZ, RZ, R4 ;  /* 0x000000ffff027224 */ /* 0x001fe200078e0004 */
[----:B------:R-:W-:Y:S01]  /*1a420*/  ISETP.GE.U32.AND P0, PT, R6, -0x3400000, PT ;  /* 0xfcc000000600780c */ /* 0x000fe20003f06070 */
[----:B------:R-:W-:-:S12]  /*1a430*/  BSSY.RECONVERGENT B0, `(.L_x_250) ;  /* 0x0000023000007945 */ /* 0x000fd80003800200 */
[----:B------:R-:W-:Y:S05]  /*1a440*/  @!P0 BRA `(.L_x_251) ;  /* 0x0000000000208947 */ /* 0x000fea0003800000 */
[----:B------:R-:W-:-:S10]  /*1a450*/  DFMA.RM R8, R8, R10, R12 ;  /* 0x0000000a0808722b */ /* 0x000fd4000000400c */
[----:B------:R-:W-:-:S05]  /*1a460*/  IADD3 R4, P0, PT, R8, 0x1, RZ ;  /* 0x0000000108047810 */ /* 0x000fca0007f1e0ff */
[----:B------:R-:W-:-:S06]  /*1a470*/  IMAD.X R5, RZ, RZ, R9, P0 ;  /* 0x000000ffff057224 */ /* 0x000fcc00000e0609 */
[----:B------:R-:W-:-:S08]  /*1a480*/  DFMA.RP R2, -R8, R4, R2 ;  /* 0x000000040802722b */ /* 0x000fd00000008102 */
[----:B------:R-:W-:-:S06]  /*1a490*/  DSETP.GT.AND P0, PT, R2, RZ, PT ;  /* 0x000000ff0200722a */ /* 0x000fcc0003f04000 */
[----:B------:R-:W-:Y:S02]  /*1a4a0*/  FSEL R4, R4, R8, P0 ;  /* 0x0000000804047208 */ /* 0x000fe40000000000 */
[----:B------:R-:W-:Y:S01]  /*1a4b0*/  FSEL R5, R5, R9, P0 ;  /* 0x0000000905057208 */ /* 0x000fe20000000000 */
[----:B------:R-:W-:Y:S06]  /*1a4c0*/  BRA `(.L_x_252) ;  /* 0x0000000000647947 */ /* 0x000fec0003800000 */
.L_x_251:
[----:B------:R-:W-:-:S14]  /*1a4d0*/  DSETP.NE.AND P0, PT, R2, RZ, PT ;  /* 0x000000ff0200722a */ /* 0x000fdc0003f05000 */
[----:B------:R-:W-:Y:S05]  /*1a4e0*/  @!P0 BRA `(.L_x_253) ;  /* 0x0000000000588947 */ /* 0x000fea0003800000 */
[----:B------:R-:W-:-:S13]  /*1a4f0*/  ISETP.GE.AND P0, PT, R3, RZ, PT ;  /* 0x000000ff0300720c */ /* 0x000fda0003f06270 */
[----:B------:R-:W-:Y:S02]  /*1a500*/  @!P0 IMAD.MOV.U32 R4, RZ, RZ, 0x0 ;  /* 0x00000000ff048424 */ /* 0x000fe400078e00ff */
[----:B------:R-:W-:Y:S01]  /*1a510*/  @!P0 IMAD.MOV.U32 R5, RZ, RZ, -0x80000 ;  /* 0xfff80000ff058424 */ /* 0x000fe200078e00ff */
[----:B------:R-:W-:Y:S06]  /*1a520*/  @!P0 BRA `(.L_x_252) ;  /* 0x00000000004c8947 */ /* 0x000fec0003800000 */
[----:B------:R-:W-:-:S13]  /*1a530*/  ISETP.GT.AND P0, PT, R3, 0x7fefffff, PT ;  /* 0x7fefffff0300780c */ /* 0x000fda0003f04270 */
[----:B------:R-:W-:Y:S05]  /*1a540*/  @P0 BRA `(.L_x_253) ;  /* 0x0000000000400947 */ /* 0x000fea0003800000 */
[----:B------:R-:W-:Y:S01]  /*1a550*/  DMUL R2, R2, 8.11296384146066816958e+31 ;  /* 0x4690000002027828 */ /* 0x000fe20000000000 */
[----:B------:R-:W-:Y:S02]  /*1a560*/  IMAD.MOV.U32 R4, RZ, RZ, RZ ;  /* 0x000000ffff047224 */ /* 0x000fe400078e00ff */
[----:B------:R-:W-:Y:S02]  /*1a570*/  IMAD.MOV.U32 R8, RZ, RZ, 0x0 ;  /* 0x00000000ff087424 */ /* 0x000fe400078e00ff */
[----:B------:R-:W-:Y:S01]  /*1a580*/  IMAD.MOV.U32 R9, RZ, RZ, 0x3fd80000 ;  /* 0x3fd80000ff097424 */ /* 0x000fe200078e00ff */
[----:B------:R-:W0:Y:S02]  /*1a590*/  MUFU.RSQ64H R5, R3 ;  /* 0x0000000300057308 */ /* 0x000e240000001c00 */
[----:B0-----:R-:W-:-:S08]  /*1a5a0*/  DMUL R6, R4, R4 ;  /* 0x0000000404067228 */ /* 0x001fd00000000000 */
[----:B------:R-:W-:-:S08]  /*1a5b0*/  DFMA R6, R2, -R6, 1 ;  /* 0x3ff000000206742b */ /* 0x000fd00000000806 */
[----:B------:R-:W-:Y:S02]  /*1a5c0*/  DFMA R8, R6, R8, 0.5 ;  /* 0x3fe000000608742b */ /* 0x000fe40000000008 */
[----:B------:R-:W-:-:S08]  /*1a5d0*/  DMUL R6, R4, R6 ;  /* 0x0000000604067228 */ /* 0x000fd00000000000 */
[----:B------:R-:W-:-:S08]  /*1a5e0*/  DFMA R6, R8, R6, R4 ;  /* 0x000000060806722b */ /* 0x000fd00000000004 */
[----:B------:R-:W-:Y:S02]  /*1a5f0*/  DMUL R4, R2, R6 ;  /* 0x0000000602047228 */ /* 0x000fe40000000000 */
[----:B------:R-:W-:-:S06]  /*1a600*/  VIADD R7, R7, 0xfff00000 ;  /* 0xfff0000007077836 */ /* 0x000fcc0000000000 */
[----:B------:R-:W-:-:S08]  /*1a610*/  DFMA R8, R4, -R4, R2 ;  /* 0x800000040408722b */ /* 0x000fd00000000002 */
[----:B------:R-:W-:-:S10]  /*1a620*/  DFMA R4, R6, R8, R4 ;  /* 0x000000080604722b */ /* 0x000fd40000000004 */
[----:B------:R-:W-:Y:S01]  /*1a630*/  VIADD R5, R5, 0xfcb00000 ;  /* 0xfcb0000005057836 */ /* 0x000fe20000000000 */
[----:B------:R-:W-:Y:S06]  /*1a640*/  BRA `(.L_x_252) ;  /* 0x0000000000047947 */ /* 0x000fec0003800000 */
.L_x_253:
[----:B------:R-:W-:-:S11]  /*1a650*/  DADD R4, R2, R2 ;  /* 0x0000000002047229 */ /* 0x000fd60000000002 */
.L_x_252:
[----:B------:R-:W-:Y:S05]  /*1a660*/  BSYNC.RECONVERGENT B0 ;  /* 0x0000000000007941 */ /* 0x000fea0003800200 */
.L_x_250:
[----:B------:R0:W2:Y:S02]  /*1a670*/  LDL R2, [R1] ;  /* 0x0000000001027983 */ /* 0x0000a40000100800 */
[----:B0-----:R-:W-:Y:S01]  /*1a680*/  VIADD R1, R1, 0x8 ;  /* 0x0000000801017836 */ /* 0x001fe20000000000 */
[----:B--2---:R-:W-:Y:S06]  /*1a690*/  RET.REL.NODEC R20 `(_Z21calculateAllInterInfoP6PlayerP5PointP5rType) ;  /* 0xfffffe5814587950 */ /* 0x004fec0003c3ffff */
.L_x_254:
        /* <DEDUP_REMOVED lines=14> */
.L_x_257:


//--------------------- .nv.global.init           --------------------------
	.section	.nv.global.init,"aw",@progbits
	.align	16
.nv.global.init:
	.type		__cudart_sin_cos_coeffs,@object
	.size		__cudart_sin_cos_coeffs,(.L_0 - __cudart_sin_cos_coeffs)
__cudart_sin_cos_coeffs:
        /* <DEDUP_REMOVED lines=8> */
.L_0:


//--------------------- .nv.shared._Z7getBestP5rType --------------------------
	.section	.nv.shared._Z7getBestP5rType,"aw",@nobits
	.sectionflags	@""
	.align	8
.nv.shared._Z7getBestP5rType:
	.zero		3712


//--------------------- .nv.shared.reserved.0     --------------------------
	.section	.nv.shared.reserved.0,"aw",@nobits
	.weak		__nv_reservedSMEM_offset_0_alias
	.size		__nv_reservedSMEM_offset_0_alias, 0, 64
	.other		__nv_reservedSMEM_offset_0_alias,@"STO_CUDA_RESERVED_SHARED STV_DEFAULT"
__nv_reservedSMEM_offset_0_alias:
	.zero		0
	.zero		64


//--------------------- .nv.constant0._Z7getBestP5rType --------------------------
	.section	.nv.constant0._Z7getBestP5rType,"a",@progbits
	.sectionflags	@""
	.align	4
.nv.constant0._Z7getBestP5rType:
	.zero		904


//--------------------- .nv.constant0._Z21calculateAllInterInfoP6PlayerP5PointP5rType --------------------------
	.section	.nv.constant0._Z21calculateAllInterInfoP6PlayerP5PointP5rType,"a",@progbits
	.sectionflags	@""
	.align	4
.nv.constant0._Z21calculateAllInterInfoP6PlayerP5PointP5rType:
	.zero		920


//--------------------- SYMBOLS --------------------------

	.type		.nv.reservedSmem.offset0,@object
	.size		.nv.reservedSmem.offset0,0x4
	.type		.nv.reservedSmem.cap,@object
	.size		.nv.reservedSmem.cap,0x4
